// Copyright (c) 2024, Tri Dao.
// Splitting the different head dimensions to different files to speed up compilation.
// This file is auto-generated. See "generate_kernels.py"
#include "namespace_config.h"
#include "flash_bwd_launch_template.h"

namespace FLASH_NAMESPACE {

template<>
void run_mha_bwd_<cutlass::half_t, 96, true>(Flash_bwd_params &params, cudaStream_t stream) {
    run_mha_bwd_hdim96<cutlass::half_t, true>(params, stream);
}

} // namespace FLASH_NAMESPACE

// ===== COMPILED SASS (sm_90a) =====

	.target	sm_90a

	.elftype	@"ET_EXEC"


//--------------------- .note.nv.tkinfo           --------------------------
	.section	.note.nv.tkinfo,"",@"SHT_NOTE"
	.sectionflags	@"SHF_NOTE_NV_TKINFO"
	.tkinfo
        /*0018*/ 	.word	0x00000002
        /*0030*/ 	.string	""
        /*0030*/ 	.string	"ptxas"
        /*0030*/ 	.string	"Cuda compilation tools, release 13.0, V13.0.88"
        /*0030*/ 	.string	"Build cuda_13.0.r13.0/compiler.36424714_0"
        /*0030*/ 	.string	"-arch sm_90a -m 64 "



//--------------------- .note.nv.cuinfo           --------------------------
	.section	.note.nv.cuinfo,"",@"SHT_NOTE"
	.sectionflags	@"SHF_NOTE_NV_CUINFO"
        /*0018*/ 	.short	0x0002
        /*001a*/ 	.short	0x005a
        /*001c*/ 	.short	0x0082
	.zero		2


//--------------------- .nv.info                  --------------------------
	.section	.nv.info,"",@"SHT_CUDA_INFO"
	.align	4


	//----- nvinfo : EIATTR_REGCOUNT
	.align		4
        /*0000*/ 	.byte	0x04, 0x2f
        /*0002*/ 	.short	(.L_12 - .L_11)
	.align		4
.L_11:
        /*0004*/ 	.word	index@(_ZN5flash25flash_bwd_dot_do_o_kernelILb1E23Flash_bwd_kernel_traitsILi96ELi64ELi128ELi8ELi2ELi4ELi4ELb0ELb0EN7cutlass6half_tE19Flash_kernel_traitsILi96ELi64ELi128ELi8ES3_EEEEvNS_16Flash_bwd_paramsE)
        /*0008*/ 	.word	0x0000002d


	//----- nvinfo : EIATTR_FRAME_SIZE
	.align		4
.L_12:
        /*000c*/ 	.byte	0x04, 0x11
        /*000e*/ 	.short	(.L_14 - .L_13)
	.align		4
.L_13:
        /*0010*/ 	.word	index@(_ZN5flash25flash_bwd_dot_do_o_kernelILb1E23Flash_bwd_kernel_traitsILi96ELi64ELi128ELi8ELi2ELi4ELi4ELb0ELb0EN7cutlass6half_tE19Flash_kernel_traitsILi96ELi64ELi128ELi8ES3_EEEEvNS_16Flash_bwd_paramsE)
        /*0014*/ 	.word	0x00000000


	//----- nvinfo : EIATTR_REGCOUNT
	.align		4
.L_14:
        /*0018*/ 	.byte	0x04, 0x2f
        /*001a*/ 	.short	(.L_16 - .L_15)
	.align		4
.L_15:
        /*001c*/ 	.word	index@(_ZN5flash25flash_bwd_dot_do_o_kernelILb0E23Flash_bwd_kernel_traitsILi96ELi64ELi128ELi8ELi2ELi4ELi4ELb0ELb0EN7cutlass6half_tE19Flash_kernel_traitsILi96ELi64ELi128ELi8ES3_EEEEvNS_16Flash_bwd_paramsE)
        /*0020*/ 	.word	0x0000002b


	//----- nvinfo : EIATTR_FRAME_SIZE
	.align		4
.L_16:
        /*0024*/ 	.byte	0x04, 0x11
        /*0026*/ 	.short	(.L_18 - .L_17)
	.align		4
.L_17:
        /*0028*/ 	.word	index@(_ZN5flash25flash_bwd_dot_do_o_kernelILb0E23Flash_bwd_kernel_traitsILi96ELi64ELi128ELi8ELi2ELi4ELi4ELb0ELb0EN7cutlass6half_tE19Flash_kernel_traitsILi96ELi64ELi128ELi8ES3_EEEEvNS_16Flash_bwd_paramsE)
        /*002c*/ 	.word	0x00000000


	//----- nvinfo : EIATTR_REGCOUNT
	.align		4
.L_18:
        /*0030*/ 	.byte	0x04, 0x2f
        /*0032*/ 	.short	(.L_20 - .L_19)
	.align		4
.L_19:
        /*0034*/ 	.word	index@(_ZN5flash44flash_bwd_dq_dk_dv_loop_seqk_parallel_kernelI23Flash_bwd_kernel_traitsILi96ELi64ELi128ELi8ELi2ELi4ELi4ELb0ELb0EN7cutlass6half_tE19Flash_kernel_traitsILi96ELi64ELi128ELi8ES3_EELb0ELb1ELb0ELb1ELb0ELb0ELb1EEEvNS_16Flash_bwd_paramsE)
        /*0038*/ 	.word	0x000000ff


	//----- nvinfo : EIATTR_FRAME_SIZE
	.align		4
.L_20:
        /*003c*/ 	.byte	0x04, 0x11
        /*003e*/ 	.short	(.L_22 - .L_21)
	.align		4
.L_21:
        /*0040*/ 	.word	index@(_ZN5flash44flash_bwd_dq_dk_dv_loop_seqk_parallel_kernelI23Flash_bwd_kernel_traitsILi96ELi64ELi128ELi8ELi2ELi4ELi4ELb0ELb0EN7cutlass6half_tE19Flash_kernel_traitsILi96ELi64ELi128ELi8ES3_EELb0ELb1ELb0ELb1ELb0ELb0ELb1EEEvNS_16Flash_bwd_paramsE)
        /*0044*/ 	.word	0x00000028


	//----- nvinfo : EIATTR_REGCOUNT
	.align		4
.L_22:
        /*0048*/ 	.byte	0x04, 0x2f
        /*004a*/ 	.short	(.L_24 - .L_23)
	.align		4
.L_23:
        /*004c*/ 	.word	index@(_ZN5flash44flash_bwd_dq_dk_dv_loop_seqk_parallel_kernelI23Flash_bwd_kernel_traitsILi96ELi64ELi128ELi8ELi2ELi4ELi4ELb0ELb0EN7cutlass6half_tE19Flash_kernel_traitsILi96ELi64ELi128ELi8ES3_EELb1ELb1ELb0ELb1ELb0ELb0ELb0EEEvNS_16Flash_bwd_paramsE)
        /*0050*/ 	.word	0x000000ff


	//----- nvinfo : EIATTR_FRAME_SIZE
	.align		4
.L_24:
        /*0054*/ 	.byte	0x04, 0x11
        /*0056*/ 	.short	(.L_26 - .L_25)
	.align		4
.L_25:
        /*0058*/ 	.word	index@(_ZN5flash44flash_bwd_dq_dk_dv_loop_seqk_parallel_kernelI23Flash_bwd_kernel_traitsILi96ELi64ELi128ELi8ELi2ELi4ELi4ELb0ELb0EN7cutlass6half_tE19Flash_kernel_traitsILi96ELi64ELi128ELi8ES3_EELb1ELb1ELb0ELb1ELb0ELb0ELb0EEEvNS_16Flash_bwd_paramsE)
        /*005c*/ 	.word	0x00000000


	//----- nvinfo : EIATTR_REGCOUNT
	.align		4
.L_26:
        /*0060*/ 	.byte	0x04, 0x2f
        /*0062*/ 	.short	(.L_28 - .L_27)
	.align		4
.L_27:
        /*0064*/ 	.word	index@(_ZN5flash44flash_bwd_dq_dk_dv_loop_seqk_parallel_kernelI23Flash_bwd_kernel_traitsILi96ELi64ELi128ELi8ELi2ELi4ELi4ELb0ELb0EN7cutlass6half_tE19Flash_kernel_traitsILi96ELi64ELi128ELi8ES3_EELb0ELb1ELb0ELb0ELb0ELb1ELb1EEEvNS_16Flash_bwd_paramsE)
        /*0068*/ 	.word	0x000000ff


	//----- nvinfo : EIATTR_FRAME_SIZE
	.align		4
.L_28:
        /*006c*/ 	.byte	0x04, 0x11
        /*006e*/ 	.short	(.L_30 - .L_29)
	.align		4
.L_29:
        /*0070*/ 	.word	index@(_ZN5flash44flash_bwd_dq_dk_dv_loop_seqk_parallel_kernelI23Flash_bwd_kernel_traitsILi96ELi64ELi128ELi8ELi2ELi4ELi4ELb0ELb0EN7cutlass6half_tE19Flash_kernel_traitsILi96ELi64ELi128ELi8ES3_EELb0ELb1ELb0ELb0ELb0ELb1ELb1EEEvNS_16Flash_bwd_paramsE)
        /*0074*/ 	.word	0x00000008


	//----- nvinfo : EIATTR_REGCOUNT
	.align		4
.L_30:
        /*0078*/ 	.byte	0x04, 0x2f
        /*007a*/ 	.short	(.L_32 - .L_31)
	.align		4
.L_31:
        /*007c*/ 	.word	index@(_ZN5flash44flash_bwd_dq_dk_dv_loop_seqk_parallel_kernelI23Flash_bwd_kernel_traitsILi96ELi64ELi128ELi8ELi2ELi4ELi4ELb0ELb0EN7cutlass6half_tE19Flash_kernel_traitsILi96ELi64ELi128ELi8ES3_EELb1ELb1ELb0ELb0ELb0ELb1ELb0EEEvNS_16Flash_bwd_paramsE)
        /*0080*/ 	.word	0x000000ff


	//----- nvinfo : EIATTR_FRAME_SIZE
	.align		4
.L_32:
        /*0084*/ 	.byte	0x04, 0x11
        /*0086*/ 	.short	(.L_34 - .L_33)
	.align		4
.L_33:
        /*0088*/ 	.word	index@(_ZN5flash44flash_bwd_dq_dk_dv_loop_seqk_parallel_kernelI23Flash_bwd_kernel_traitsILi96ELi64ELi128ELi8ELi2ELi4ELi4ELb0ELb0EN7cutlass6half_tE19Flash_kernel_traitsILi96ELi64ELi128ELi8ES3_EELb1ELb1ELb0ELb0ELb0ELb1ELb0EEEvNS_16Flash_bwd_paramsE)
        /*008c*/ 	.word	0x00000000


	//----- nvinfo : EIATTR_REGCOUNT
	.align		4
.L_34:
        /*0090*/ 	.byte	0x04, 0x2f
        /*0092*/ 	.short	(.L_36 - .L_35)
	.align		4
.L_35:
        /*0094*/ 	.word	index@(_ZN5flash44flash_bwd_dq_dk_dv_loop_seqk_parallel_kernelI23Flash_bwd_kernel_traitsILi96ELi64ELi128ELi8ELi2ELi4ELi4ELb0ELb0EN7cutlass6half_tE19Flash_kernel_traitsILi96ELi64ELi128ELi8ES3_EELb0ELb1ELb0ELb0ELb1ELb1ELb1EEEvNS_16Flash_bwd_paramsE)
        /*0098*/ 	.word	0x000000ff


	//----- nvinfo : EIATTR_FRAME_SIZE
	.align		4
.L_36:
        /*009c*/ 	.byte	0x04, 0x11
        /*009e*/ 	.short	(.L_38 - .L_37)
	.align		4
.L_37:
        /*00a0*/ 	.word	index@(_ZN5flash44flash_bwd_dq_dk_dv_loop_seqk_parallel_kernelI23Flash_bwd_kernel_traitsILi96ELi64ELi128ELi8ELi2ELi4ELi4ELb0ELb0EN7cutlass6half_tE19Flash_kernel_traitsILi96ELi64ELi128ELi8ES3_EELb0ELb1ELb0ELb0ELb1ELb1ELb1EEEvNS_16Flash_bwd_paramsE)
        /*00a4*/ 	.word	0x00000000


	//----- nvinfo : EIATTR_REGCOUNT
	.align		4
.L_38:
        /*00a8*/ 	.byte	0x04, 0x2f
        /*00aa*/ 	.short	(.L_40 - .L_39)
	.align		4
.L_39:
        /*00ac*/ 	.word	index@(_ZN5flash44flash_bwd_dq_dk_dv_loop_seqk_parallel_kernelI23Flash_bwd_kernel_traitsILi96ELi64ELi128ELi8ELi2ELi4ELi4ELb0ELb0EN7cutlass6half_tE19Flash_kernel_traitsILi96ELi64ELi128ELi8ES3_EELb1ELb1ELb0ELb0ELb1ELb1ELb0EEEvNS_16Flash_bwd_paramsE)
        /*00b0*/ 	.word	0x000000ff


	//----- nvinfo : EIATTR_FRAME_SIZE
	.align		4
.L_40:
        /*00b4*/ 	.byte	0x04, 0x11
        /*00b6*/ 	.short	(.L_42 - .L_41)
	.align		4
.L_41:
        /*00b8*/ 	.word	index@(_ZN5flash44flash_bwd_dq_dk_dv_loop_seqk_parallel_kernelI23Flash_bwd_kernel_traitsILi96ELi64ELi128ELi8ELi2ELi4ELi4ELb0ELb0EN7cutlass6half_tE19Flash_kernel_traitsILi96ELi64ELi128ELi8ES3_EELb1ELb1ELb0ELb0ELb1ELb1ELb0EEEvNS_16Flash_bwd_paramsE)
        /*00bc*/ 	.word	0x00000000


	//----- nvinfo : EIATTR_REGCOUNT
	.align		4
.L_42:
        /*00c0*/ 	.byte	0x04, 0x2f
        /*00c2*/ 	.short	(.L_44 - .L_43)
	.align		4
.L_43:
        /*00c4*/ 	.word	index@(_ZN5flash44flash_bwd_dq_dk_dv_loop_seqk_parallel_kernelI23Flash_bwd_kernel_traitsILi96ELi64ELi128ELi8ELi2ELi4ELi4ELb0ELb0EN7cutlass6half_tE19Flash_kernel_traitsILi96ELi64ELi128ELi8ES3_EELb0ELb1ELb0ELb0ELb0ELb0ELb1EEEvNS_16Flash_bwd_paramsE)
        /*00c8*/ 	.word	0x000000ff


	//----- nvinfo : EIATTR_FRAME_SIZE
	.align		4
.L_44:
        /*00cc*/ 	.byte	0x04, 0x11
        /*00ce*/ 	.short	(.L_46 - .L_45)
	.align		4
.L_45:
        /*00d0*/ 	.word	index@(_ZN5flash44flash_bwd_dq_dk_dv_loop_seqk_parallel_kernelI23Flash_bwd_kernel_traitsILi96ELi64ELi128ELi8ELi2ELi4ELi4ELb0ELb0EN7cutlass6half_tE19Flash_kernel_traitsILi96ELi64ELi128ELi8ES3_EELb0ELb1ELb0ELb0ELb0ELb0ELb1EEEvNS_16Flash_bwd_paramsE)
        /*00d4*/ 	.word	0x00000008


	//----- nvinfo : EIATTR_REGCOUNT
	.align		4
.L_46:
        /*00d8*/ 	.byte	0x04, 0x2f
        /*00da*/ 	.short	(.L_48 - .L_47)
	.align		4
.L_47:
        /*00dc*/ 	.word	index@(_ZN5flash44flash_bwd_dq_dk_dv_loop_seqk_parallel_kernelI23Flash_bwd_kernel_traitsILi96ELi64ELi128ELi8ELi2ELi4ELi4ELb0ELb0EN7cutlass6half_tE19Flash_kernel_traitsILi96ELi64ELi128ELi8ES3_EELb1ELb1ELb0ELb0ELb0ELb0ELb0EEEvNS_16Flash_bwd_paramsE)
        /*00e0*/ 	.word	0x000000ff


	//----- nvinfo : EIATTR_FRAME_SIZE
	.align		4
.L_48:
        /*00e4*/ 	.byte	0x04, 0x11
        /*00e6*/ 	.short	(.L_50 - .L_49)
	.align		4
.L_49:
        /*00e8*/ 	.word	index@(_ZN5flash44flash_bwd_dq_dk_dv_loop_seqk_parallel_kernelI23Flash_bwd_kernel_traitsILi96ELi64ELi128ELi8ELi2ELi4ELi4ELb0ELb0EN7cutlass6half_tE19Flash_kernel_traitsILi96ELi64ELi128ELi8ES3_EELb1ELb1ELb0ELb0ELb0ELb0ELb0EEEvNS_16Flash_bwd_paramsE)
        /*00ec*/ 	.word	0x00000000


	//----- nvinfo : EIATTR_REGCOUNT
	.align		4
.L_50:
        /*00f0*/ 	.byte	0x04, 0x2f
        /*00f2*/ 	.short	(.L_52 - .L_51)
	.align		4
.L_51:
        /*00f4*/ 	.word	index@(_ZN5flash27flash_bwd_convert_dq_kernelI23Flash_bwd_kernel_traitsILi96ELi64ELi128ELi8ELi2ELi4ELi4ELb0ELb0EN7cutlass6half_tE19Flash_kernel_traitsILi96ELi64ELi128ELi8ES3_EEEEvNS_16Flash_bwd_paramsEi)
        /*00f8*/ 	.word	0x00000038


	//----- nvinfo : EIATTR_FRAME_SIZE
	.align		4
.L_52:
        /*00fc*/ 	.byte	0x04, 0x11
        /*00fe*/ 	.short	(.L_54 - .L_53)
	.align		4
.L_53:
        /*0100*/ 	.word	index@(_ZN5flash27flash_bwd_convert_dq_kernelI23Flash_bwd_kernel_traitsILi96ELi64ELi128ELi8ELi2ELi4ELi4ELb0ELb0EN7cutlass6half_tE19Flash_kernel_traitsILi96ELi64ELi128ELi8ES3_EEEEvNS_16Flash_bwd_paramsEi)
        /*0104*/ 	.word	0x00000000


	//----- nvinfo : EIATTR_REGCOUNT
	.align		4
.L_54:
        /*0108*/ 	.byte	0x04, 0x2f
        /*010a*/ 	.short	(.L_56 - .L_55)
	.align		4
.L_55:
        /*010c*/ 	.word	index@(_ZN5flash25flash_bwd_dot_do_o_kernelILb1E23Flash_bwd_kernel_traitsILi96ELi64ELi128ELi8ELi2ELi4ELi4ELb1ELb0EN7cutlass6half_tE19Flash_kernel_traitsILi96ELi64ELi128ELi8ES3_EEEEvNS_16Flash_bwd_paramsE)
        /*0110*/ 	.word	0x0000002d


	//----- nvinfo : EIATTR_FRAME_SIZE
	.align		4
.L_56:
        /*0114*/ 	.byte	0x04, 0x11
        /*0116*/ 	.short	(.L_58 - .L_57)
	.align		4
.L_57:
        /*0118*/ 	.word	index@(_ZN5flash25flash_bwd_dot_do_o_kernelILb1E23Flash_bwd_kernel_traitsILi96ELi64ELi128ELi8ELi2ELi4ELi4ELb1ELb0EN7cutlass6half_tE19Flash_kernel_traitsILi96ELi64ELi128ELi8ES3_EEEEvNS_16Flash_bwd_paramsE)
        /*011c*/ 	.word	0x00000000


	//----- nvinfo : EIATTR_REGCOUNT
	.align		4
.L_58:
        /*0120*/ 	.byte	0x04, 0x2f
        /*0122*/ 	.short	(.L_60 - .L_59)
	.align		4
.L_59:
        /*0124*/ 	.word	index@(_ZN5flash25flash_bwd_dot_do_o_kernelILb0E23Flash_bwd_kernel_traitsILi96ELi64ELi128ELi8ELi2ELi4ELi4ELb1ELb0EN7cutlass6half_tE19Flash_kernel_traitsILi96ELi64ELi128ELi8ES3_EEEEvNS_16Flash_bwd_paramsE)
        /*0128*/ 	.word	0x0000002b


	//----- nvinfo : EIATTR_FRAME_SIZE
	.align		4
.L_60:
        /*012c*/ 	.byte	0x04, 0x11
        /*012e*/ 	.short	(.L_62 - .L_61)
	.align		4
.L_61:
        /*0130*/ 	.word	index@(_ZN5flash25flash_bwd_dot_do_o_kernelILb0E23Flash_bwd_kernel_traitsILi96ELi64ELi128ELi8ELi2ELi4ELi4ELb1ELb0EN7cutlass6half_tE19Flash_kernel_traitsILi96ELi64ELi128ELi8ES3_EEEEvNS_16Flash_bwd_paramsE)
        /*0134*/ 	.word	0x00000000


	//----- nvinfo : EIATTR_REGCOUNT
	.align		4
.L_62:
        /*0138*/ 	.byte	0x04, 0x2f
        /*013a*/ 	.short	(.L_64 - .L_63)
	.align		4
.L_63:
        /*013c*/ 	.word	index@(_ZN5flash44flash_bwd_dq_dk_dv_loop_seqk_parallel_kernelI23Flash_bwd_kernel_traitsILi96ELi64ELi128ELi8ELi2ELi4ELi4ELb1ELb0EN7cutlass6half_tE19Flash_kernel_traitsILi96ELi64ELi128ELi8ES3_EELb0ELb1ELb0ELb1ELb0ELb0ELb1EEEvNS_16Flash_bwd_paramsE)
        /*0140*/ 	.word	0x000000ff


	//----- nvinfo : EIATTR_FRAME_SIZE
	.align		4
.L_64:
        /*0144*/ 	.byte	0x04, 0x11
        /*0146*/ 	.short	(.L_66 - .L_65)
	.align		4
.L_65:
        /*0148*/ 	.word	index@(_ZN5flash44flash_bwd_dq_dk_dv_loop_seqk_parallel_kernelI23Flash_bwd_kernel_traitsILi96ELi64ELi128ELi8ELi2ELi4ELi4ELb1ELb0EN7cutlass6half_tE19Flash_kernel_traitsILi96ELi64ELi128ELi8ES3_EELb0ELb1ELb0ELb1ELb0ELb0ELb1EEEvNS_16Flash_bwd_paramsE)
        /*014c*/ 	.word	0x000000e8


	//----- nvinfo : EIATTR_REGCOUNT
	.align		4
.L_66:
        /*0150*/ 	.byte	0x04, 0x2f
        /*0152*/ 	.short	(.L_68 - .L_67)
	.align		4
.L_67:
        /*0154*/ 	.word	index@(_ZN5flash44flash_bwd_dq_dk_dv_loop_seqk_parallel_kernelI23Flash_bwd_kernel_traitsILi96ELi64ELi128ELi8ELi2ELi4ELi4ELb1ELb0EN7cutlass6half_tE19Flash_kernel_traitsILi96ELi64ELi128ELi8ES3_EELb1ELb1ELb0ELb1ELb0ELb0ELb0EEEvNS_16Flash_bwd_paramsE)
        /*0158*/ 	.word	0x000000ff


	//----- nvinfo : EIATTR_FRAME_SIZE
	.align		4
.L_68:
        /*015c*/ 	.byte	0x04, 0x11
        /*015e*/ 	.short	(.L_70 - .L_69)
	.align		4
.L_69:
        /*0160*/ 	.word	index@(_ZN5flash44flash_bwd_dq_dk_dv_loop_seqk_parallel_kernelI23Flash_bwd_kernel_traitsILi96ELi64ELi128ELi8ELi2ELi4ELi4ELb1ELb0EN7cutlass6half_tE19Flash_kernel_traitsILi96ELi64ELi128ELi8ES3_EELb1ELb1ELb0ELb1ELb0ELb0ELb0EEEvNS_16Flash_bwd_paramsE)
        /*0164*/ 	.word	0x00000070


	//----- nvinfo : EIATTR_REGCOUNT
	.align		4
.L_70:
        /*0168*/ 	.byte	0x04, 0x2f
        /*016a*/ 	.short	(.L_72 - .L_71)
	.align		4
.L_71:
        /*016c*/ 	.word	index@(_ZN5flash44flash_bwd_dq_dk_dv_loop_seqk_parallel_kernelI23Flash_bwd_kernel_traitsILi96ELi64ELi128ELi8ELi2ELi4ELi4ELb1ELb0EN7cutlass6half_tE19Flash_kernel_traitsILi96ELi64ELi128ELi8ES3_EELb0ELb1ELb0ELb0ELb0ELb1ELb1EEEvNS_16Flash_bwd_paramsE)
        /*0170*/ 	.word	0x000000ff


	//----- nvinfo : EIATTR_FRAME_SIZE
	.align		4
.L_72:
        /*0174*/ 	.byte	0x04, 0x11
        /*0176*/ 	.short	(.L_74 - .L_73)
	.align		4
.L_73:
        /*0178*/ 	.word	index@(_ZN5flash44flash_bwd_dq_dk_dv_loop_seqk_parallel_kernelI23Flash_bwd_kernel_traitsILi96ELi64ELi128ELi8ELi2ELi4ELi4ELb1ELb0EN7cutlass6half_tE19Flash_kernel_traitsILi96ELi64ELi128ELi8ES3_EELb0ELb1ELb0ELb0ELb0ELb1ELb1EEEvNS_16Flash_bwd_paramsE)
        /*017c*/ 	.word	0x000000c0


	//----- nvinfo : EIATTR_REGCOUNT
	.align		4
.L_74:
        /*0180*/ 	.byte	0x04, 0x2f
        /*0182*/ 	.short	(.L_76 - .L_75)
	.align		4
.L_75:
        /*0184*/ 	.word	index@(_ZN5flash44flash_bwd_dq_dk_dv_loop_seqk_parallel_kernelI23Flash_bwd_kernel_traitsILi96ELi64ELi128ELi8ELi2ELi4ELi4ELb1ELb0EN7cutlass6half_tE19Flash_kernel_traitsILi96ELi64ELi128ELi8ES3_EELb1ELb1ELb0ELb0ELb0ELb1ELb0EEEvNS_16Flash_bwd_paramsE)
        /*0188*/ 	.word	0x000000ff


	//----- nvinfo : EIATTR_FRAME_SIZE
	.align		4
.L_76:
        /*018c*/ 	.byte	0x04, 0x11
        /*018e*/ 	.short	(.L_78 - .L_77)
	.align		4
.L_77:
        /*0190*/ 	.word	index@(_ZN5flash44flash_bwd_dq_dk_dv_loop_seqk_parallel_kernelI23Flash_bwd_kernel_traitsILi96ELi64ELi128ELi8ELi2ELi4ELi4ELb1ELb0EN7cutlass6half_tE19Flash_kernel_traitsILi96ELi64ELi128ELi8ES3_EELb1ELb1ELb0ELb0ELb0ELb1ELb0EEEvNS_16Flash_bwd_paramsE)
        /*0194*/ 	.word	0x00000030


	//----- nvinfo : EIATTR_REGCOUNT
	.align		4
.L_78:
        /*0198*/ 	.byte	0x04, 0x2f
        /*019a*/ 	.short	(.L_80 - .L_79)
	.align		4
.L_79:
        /*019c*/ 	.word	index@(_ZN5flash44flash_bwd_dq_dk_dv_loop_seqk_parallel_kernelI23Flash_bwd_kernel_traitsILi96ELi64ELi128ELi8ELi2ELi4ELi4ELb1ELb0EN7cutlass6half_tE19Flash_kernel_traitsILi96ELi64ELi128ELi8ES3_EELb0ELb1ELb0ELb0ELb1ELb1ELb1EEEvNS_16Flash_bwd_paramsE)
        /*01a0*/ 	.word	0x000000ff


	//----- nvinfo : EIATTR_FRAME_SIZE
	.align		4
.L_80:
        /*01a4*/ 	.byte	0x04, 0x11
        /*01a6*/ 	.short	(.L_82 - .L_81)
	.align		4
.L_81:
        /*01a8*/ 	.word	index@(_ZN5flash44flash_bwd_dq_dk_dv_loop_seqk_parallel_kernelI23Flash_bwd_kernel_traitsILi96ELi64ELi128ELi8ELi2ELi4ELi4ELb1ELb0EN7cutlass6half_tE19Flash_kernel_traitsILi96ELi64ELi128ELi8ES3_EELb0ELb1ELb0ELb0ELb1ELb1ELb1EEEvNS_16Flash_bwd_paramsE)
        /*01ac*/ 	.word	0x000000b0


	//----- nvinfo : EIATTR_REGCOUNT
	.align		4
.L_82:
        /*01b0*/ 	.byte	0x04, 0x2f
        /*01b2*/ 	.short	(.L_84 - .L_83)
	.align		4
.L_83:
        /*01b4*/ 	.word	index@(_ZN5flash44flash_bwd_dq_dk_dv_loop_seqk_parallel_kernelI23Flash_bwd_kernel_traitsILi96ELi64ELi128ELi8ELi2ELi4ELi4ELb1ELb0EN7cutlass6half_tE19Flash_kernel_traitsILi96ELi64ELi128ELi8ES3_EELb1ELb1ELb0ELb0ELb1ELb1ELb0EEEvNS_16Flash_bwd_paramsE)
        /*01b8*/ 	.word	0x000000ff


	//----- nvinfo : EIATTR_FRAME_SIZE
	.align		4
.L_84:
        /*01bc*/ 	.byte	0x04, 0x11
        /*01be*/ 	.short	(.L_86 - .L_85)
	.align		4
.L_85:
        /*01c0*/ 	.word	index@(_ZN5flash44flash_bwd_dq_dk_dv_loop_seqk_parallel_kernelI23Flash_bwd_kernel_traitsILi96ELi64ELi128ELi8ELi2ELi4ELi4ELb1ELb0EN7cutlass6half_tE19Flash_kernel_traitsILi96ELi64ELi128ELi8ES3_EELb1ELb1ELb0ELb0ELb1ELb1ELb0EEEvNS_16Flash_bwd_paramsE)
        /*01c4*/ 	.word	0x00000028


	//----- nvinfo : EIATTR_REGCOUNT
	.align		4
.L_86:
        /*01c8*/ 	.byte	0x04, 0x2f
        /*01ca*/ 	.short	(.L_88 - .L_87)
	.align		4
.L_87:
        /*01cc*/ 	.word	index@(_ZN5flash44flash_bwd_dq_dk_dv_loop_seqk_parallel_kernelI23Flash_bwd_kernel_traitsILi96ELi64ELi128ELi8ELi2ELi4ELi4ELb1ELb0EN7cutlass6half_tE19Flash_kernel_traitsILi96ELi64ELi128ELi8ES3_EELb0ELb1ELb0ELb0ELb0ELb0ELb1EEEvNS_16Flash_bwd_paramsE)
        /*01d0*/ 	.word	0x000000ff


	//----- nvinfo : EIATTR_FRAME_SIZE
	.align		4
.L_88:
        /*01d4*/ 	.byte	0x04, 0x11
        /*01d6*/ 	.short	(.L_90 - .L_89)
	.align		4
.L_89:
        /*01d8*/ 	.word	index@(_ZN5flash44flash_bwd_dq_dk_dv_loop_seqk_parallel_kernelI23Flash_bwd_kernel_traitsILi96ELi64ELi128ELi8ELi2ELi4ELi4ELb1ELb0EN7cutlass6half_tE19Flash_kernel_traitsILi96ELi64ELi128ELi8ES3_EELb0ELb1ELb0ELb0ELb0ELb0ELb1EEEvNS_16Flash_bwd_paramsE)
        /*01dc*/ 	.word	0x000000c0


	//----- nvinfo : EIATTR_REGCOUNT
	.align		4
.L_90:
        /*01e0*/ 	.byte	0x04, 0x2f
        /*01e2*/ 	.short	(.L_92 - .L_91)
	.align		4
.L_91:
        /*01e4*/ 	.word	index@(_ZN5flash44flash_bwd_dq_dk_dv_loop_seqk_parallel_kernelI23Flash_bwd_kernel_traitsILi96ELi64ELi128ELi8ELi2ELi4ELi4ELb1ELb0EN7cutlass6half_tE19Flash_kernel_traitsILi96ELi64ELi128ELi8ES3_EELb1ELb1ELb0ELb0ELb0ELb0ELb0EEEvNS_16Flash_bwd_paramsE)
        /*01e8*/ 	.word	0x000000ff


	//----- nvinfo : EIATTR_FRAME_SIZE
	.align		4
.L_92:
        /*01ec*/ 	.byte	0x04, 0x11
        /*01ee*/ 	.short	(.L_94 - .L_93)
	.align		4
.L_93:
        /*01f0*/ 	.word	index@(_ZN5flash44flash_bwd_dq_dk_dv_loop_seqk_parallel_kernelI23Flash_bwd_kernel_traitsILi96ELi64ELi128ELi8ELi2ELi4ELi4ELb1ELb0EN7cutlass6half_tE19Flash_kernel_traitsILi96ELi64ELi128ELi8ES3_EELb1ELb1ELb0ELb0ELb0ELb0ELb0EEEvNS_16Flash_bwd_paramsE)
        /*01f4*/ 	.word	0x00000040


	//----- nvinfo : EIATTR_REGCOUNT
	.align		4
.L_94:
        /*01f8*/ 	.byte	0x04, 0x2f
        /*01fa*/ 	.short	(.L_96 - .L_95)
	.align		4
.L_95:
        /*01fc*/ 	.word	index@(_ZN5flash27flash_bwd_convert_dq_kernelI23Flash_bwd_kernel_traitsILi96ELi64ELi128ELi8ELi2ELi4ELi4ELb1ELb0EN7cutlass6half_tE19Flash_kernel_traitsILi96ELi64ELi128ELi8ES3_EEEEvNS_16Flash_bwd_paramsEi)
        /*0200*/ 	.word	0x00000038


	//----- nvinfo : EIATTR_FRAME_SIZE
	.align		4
.L_96:
        /*0204*/ 	.byte	0x04, 0x11
        /*0206*/ 	.short	(.L_98 - .L_97)
	.align		4
.L_97:
        /*0208*/ 	.word	index@(_ZN5flash27flash_bwd_convert_dq_kernelI23Flash_bwd_kernel_traitsILi96ELi64ELi128ELi8ELi2ELi4ELi4ELb1ELb0EN7cutlass6half_tE19Flash_kernel_traitsILi96ELi64ELi128ELi8ES3_EEEEvNS_16Flash_bwd_paramsEi)
        /*020c*/ 	.word	0x00000000


	//----- nvinfo : EIATTR_REGCOUNT
	.align		4
.L_98:
        /*0210*/ 	.byte	0x04, 0x2f
        /*0212*/ 	.short	(.L_100 - .L_99)
	.align		4
.L_99:
        /*0214*/ 	.word	index@(_ZN5flash44flash_bwd_dq_dk_dv_loop_seqk_parallel_kernelI23Flash_bwd_kernel_traitsILi96ELi64ELi128ELi8ELi2ELi4ELi4ELb1ELb0EN7cutlass6half_tE19Flash_kernel_traitsILi96ELi64ELi128ELi8ES3_EELb0ELb1ELb0ELb1ELb0ELb0ELb0EEEvNS_16Flash_bwd_paramsE)
        /*0218*/ 	.word	0x000000ff


	//----- nvinfo : EIATTR_FRAME_SIZE
	.align		4
.L_100:
        /*021c*/ 	.byte	0x04, 0x11
        /*021e*/ 	.short	(.L_102 - .L_101)
	.align		4
.L_101:
        /*0220*/ 	.word	index@(_ZN5flash44flash_bwd_dq_dk_dv_loop_seqk_parallel_kernelI23Flash_bwd_kernel_traitsILi96ELi64ELi128ELi8ELi2ELi4ELi4ELb1ELb0EN7cutlass6half_tE19Flash_kernel_traitsILi96ELi64ELi128ELi8ES3_EELb0ELb1ELb0ELb1ELb0ELb0ELb0EEEvNS_16Flash_bwd_paramsE)
        /*0224*/ 	.word	0x00000060


	//----- nvinfo : EIATTR_REGCOUNT
	.align		4
.L_102:
        /*0228*/ 	.byte	0x04, 0x2f
        /*022a*/ 	.short	(.L_104 - .L_103)
	.align		4
.L_103:
        /*022c*/ 	.word	index@(_ZN5flash44flash_bwd_dq_dk_dv_loop_seqk_parallel_kernelI23Flash_bwd_kernel_traitsILi96ELi64ELi128ELi8ELi2ELi4ELi4ELb1ELb0EN7cutlass6half_tE19Flash_kernel_traitsILi96ELi64ELi128ELi8ES3_EELb0ELb1ELb0ELb0ELb0ELb1ELb0EEEvNS_16Flash_bwd_paramsE)
        /*0230*/ 	.word	0x000000ff


	//----- nvinfo : EIATTR_FRAME_SIZE
	.align		4
.L_104:
        /*0234*/ 	.byte	0x04, 0x11
        /*0236*/ 	.short	(.L_106 - .L_105)
	.align		4
.L_105:
        /*0238*/ 	.word	index@(_ZN5flash44flash_bwd_dq_dk_dv_loop_seqk_parallel_kernelI23Flash_bwd_kernel_traitsILi96ELi64ELi128ELi8ELi2ELi4ELi4ELb1ELb0EN7cutlass6half_tE19Flash_kernel_traitsILi96ELi64ELi128ELi8ES3_EELb0ELb1ELb0ELb0ELb0ELb1ELb0EEEvNS_16Flash_bwd_paramsE)
        /*023c*/ 	.word	0x00000040


	//----- nvinfo : EIATTR_REGCOUNT
	.align		4
.L_106:
        /*0240*/ 	.byte	0x04, 0x2f
        /*0242*/ 	.short	(.L_108 - .L_107)
	.align		4
.L_107:
        /*0244*/ 	.word	index@(_ZN5flash44flash_bwd_dq_dk_dv_loop_seqk_parallel_kernelI23Flash_bwd_kernel_traitsILi96ELi64ELi128ELi8ELi2ELi4ELi4ELb1ELb0EN7cutlass6half_tE19Flash_kernel_traitsILi96ELi64ELi128ELi8ES3_EELb0ELb1ELb0ELb0ELb1ELb1ELb0EEEvNS_16Flash_bwd_paramsE)
        /*0248*/ 	.word	0x000000ff


	//----- nvinfo : EIATTR_FRAME_SIZE
	.align		4
.L_108:
        /*024c*/ 	.byte	0x04, 0x11
        /*024e*/ 	.short	(.L_110 - .L_109)
	.align		4
.L_109:
        /*0250*/ 	.word	index@(_ZN5flash44flash_bwd_dq_dk_dv_loop_seqk_parallel_kernelI23Flash_bwd_kernel_traitsILi96ELi64ELi128ELi8ELi2ELi4ELi4ELb1ELb0EN7cutlass6half_tE19Flash_kernel_traitsILi96ELi64ELi128ELi8ES3_EELb0ELb1ELb0ELb0ELb1ELb1ELb0EEEvNS_16Flash_bwd_paramsE)
        /*0254*/ 	.word	0x00000030


	//----- nvinfo : EIATTR_REGCOUNT
	.align		4
.L_110:
        /*0258*/ 	.byte	0x04, 0x2f
        /*025a*/ 	.short	(.L_112 - .L_111)
	.align		4
.L_111:
        /*025c*/ 	.word	index@(_ZN5flash44flash_bwd_dq_dk_dv_loop_seqk_parallel_kernelI23Flash_bwd_kernel_traitsILi96ELi64ELi128ELi8ELi2ELi4ELi4ELb1ELb0EN7cutlass6half_tE19Flash_kernel_traitsILi96ELi64ELi128ELi8ES3_EELb0ELb1ELb0ELb0ELb0ELb0ELb0EEEvNS_16Flash_bwd_paramsE)
        /*0260*/ 	.word	0x000000ff


	//----- nvinfo : EIATTR_FRAME_SIZE
	.align		4
.L_112:
        /*0264*/ 	.byte	0x04, 0x11
        /*0266*/ 	.short	(.L_114 - .L_113)
	.align		4
.L_113:
        /*0268*/ 	.word	index@(_ZN5flash44flash_bwd_dq_dk_dv_loop_seqk_parallel_kernelI23Flash_bwd_kernel_traitsILi96ELi64ELi128ELi8ELi2ELi4ELi4ELb1ELb0EN7cutlass6half_tE19Flash_kernel_traitsILi96ELi64ELi128ELi8ES3_EELb0ELb1ELb0ELb0ELb0ELb0ELb0EEEvNS_16Flash_bwd_paramsE)
        /*026c*/ 	.word	0x00000048


	//----- nvinfo : EIATTR_MIN_STACK_SIZE
	.align		4
.L_114:
        /*0270*/ 	.byte	0x04, 0x12
        /*0272*/ 	.short	(.L_116 - .L_115)
	.align		4
.L_115:
        /*0274*/ 	.word	index@(_ZN5flash44flash_bwd_dq_dk_dv_loop_seqk_parallel_kernelI23Flash_bwd_kernel_traitsILi96ELi64ELi128ELi8ELi2ELi4ELi4ELb1ELb0EN7cutlass6half_tE19Flash_kernel_traitsILi96ELi64ELi128ELi8ES3_EELb0ELb1ELb0ELb0ELb0ELb0ELb0EEEvNS_16Flash_bwd_paramsE)
        /*0278*/ 	.word	0x00000048


	//----- nvinfo : EIATTR_MIN_STACK_SIZE
	.align		4
.L_116:
        /*027c*/ 	.byte	0x04, 0x12
        /*027e*/ 	.short	(.L_118 - .L_117)
	.align		4
.L_117:
        /*0280*/ 	.word	index@(_ZN5flash44flash_bwd_dq_dk_dv_loop_seqk_parallel_kernelI23Flash_bwd_kernel_traitsILi96ELi64ELi128ELi8ELi2ELi4ELi4ELb1ELb0EN7cutlass6half_tE19Flash_kernel_traitsILi96ELi64ELi128ELi8ES3_EELb0ELb1ELb0ELb0ELb1ELb1ELb0EEEvNS_16Flash_bwd_paramsE)
        /*0284*/ 	.word	0x00000030


	//----- nvinfo : EIATTR_MIN_STACK_SIZE
	.align		4
.L_118:
        /*0288*/ 	.byte	0x04, 0x12
        /*028a*/ 	.short	(.L_120 - .L_119)
	.align		4
.L_119:
        /*028c*/ 	.word	index@(_ZN5flash44flash_bwd_dq_dk_dv_loop_seqk_parallel_kernelI23Flash_bwd_kernel_traitsILi96ELi64ELi128ELi8ELi2ELi4ELi4ELb1ELb0EN7cutlass6half_tE19Flash_kernel_traitsILi96ELi64ELi128ELi8ES3_EELb0ELb1ELb0ELb0ELb0ELb1ELb0EEEvNS_16Flash_bwd_paramsE)
        /*0290*/ 	.word	0x00000040


	//----- nvinfo : EIATTR_MIN_STACK_SIZE
	.align		4
.L_120:
        /*0294*/ 	.byte	0x04, 0x12
        /*0296*/ 	.short	(.L_122 - .L_121)
	.align		4
.L_121:
        /*0298*/ 	.word	index@(_ZN5flash44flash_bwd_dq_dk_dv_loop_seqk_parallel_kernelI23Flash_bwd_kernel_traitsILi96ELi64ELi128ELi8ELi2ELi4ELi4ELb1ELb0EN7cutlass6half_tE19Flash_kernel_traitsILi96ELi64ELi128ELi8ES3_EELb0ELb1ELb0ELb1ELb0ELb0ELb0EEEvNS_16Flash_bwd_paramsE)
        /*029c*/ 	.word	0x00000060


	//----- nvinfo : EIATTR_MIN_STACK_SIZE
	.align		4
.L_122:
        /*02a0*/ 	.byte	0x04, 0x12
        /*02a2*/ 	.short	(.L_124 - .L_123)
	.align		4
.L_123:
        /*02a4*/ 	.word	index@(_ZN5flash27flash_bwd_convert_dq_kernelI23Flash_bwd_kernel_traitsILi96ELi64ELi128ELi8ELi2ELi4ELi4ELb1ELb0EN7cutlass6half_tE19Flash_kernel_traitsILi96ELi64ELi128ELi8ES3_EEEEvNS_16Flash_bwd_paramsEi)
        /*02a8*/ 	.word	0x00000000


	//----- nvinfo : EIATTR_MIN_STACK_SIZE
	.align		4
.L_124:
        /*02ac*/ 	.byte	0x04, 0x12
        /*02ae*/ 	.short	(.L_126 - .L_125)
	.align		4
.L_125:
        /*02b0*/ 	.word	index@(_ZN5flash44flash_bwd_dq_dk_dv_loop_seqk_parallel_kernelI23Flash_bwd_kernel_traitsILi96ELi64ELi128ELi8ELi2ELi4ELi4ELb1ELb0EN7cutlass6half_tE19Flash_kernel_traitsILi96ELi64ELi128ELi8ES3_EELb1ELb1ELb0ELb0ELb0ELb0ELb0EEEvNS_16Flash_bwd_paramsE)
        /*02b4*/ 	.word	0x00000040


	//----- nvinfo : EIATTR_MIN_STACK_SIZE
	.align		4
.L_126:
        /*02b8*/ 	.byte	0x04, 0x12
        /*02ba*/ 	.short	(.L_128 - .L_127)
	.align		4
.L_127:
        /*02bc*/ 	.word	index@(_ZN5flash44flash_bwd_dq_dk_dv_loop_seqk_parallel_kernelI23Flash_bwd_kernel_traitsILi96ELi64ELi128ELi8ELi2ELi4ELi4ELb1ELb0EN7cutlass6half_tE19Flash_kernel_traitsILi96ELi64ELi128ELi8ES3_EELb0ELb1ELb0ELb0ELb0ELb0ELb1EEEvNS_16Flash_bwd_paramsE)
        /*02c0*/ 	.word	0x000000c0


	//----- nvinfo : EIATTR_MIN_STACK_SIZE
	.align		4
.L_128:
        /*02c4*/ 	.byte	0x04, 0x12
        /*02c6*/ 	.short	(.L_130 - .L_129)
	.align		4
.L_129:
        /*02c8*/ 	.word	index@(_ZN5flash44flash_bwd_dq_dk_dv_loop_seqk_parallel_kernelI23Flash_bwd_kernel_traitsILi96ELi64ELi128ELi8ELi2ELi4ELi4ELb1ELb0EN7cutlass6half_tE19Flash_kernel_traitsILi96ELi64ELi128ELi8ES3_EELb1ELb1ELb0ELb0ELb1ELb1ELb0EEEvNS_16Flash_bwd_paramsE)
        /*02cc*/ 	.word	0x00000028


	//----- nvinfo : EIATTR_MIN_STACK_SIZE
	.align		4
.L_130:
        /*02d0*/ 	.byte	0x04, 0x12
        /*02d2*/ 	.short	(.L_132 - .L_131)
	.align		4
.L_131:
        /*02d4*/ 	.word	index@(_ZN5flash44flash_bwd_dq_dk_dv_loop_seqk_parallel_kernelI23Flash_bwd_kernel_traitsILi96ELi64ELi128ELi8ELi2ELi4ELi4ELb1ELb0EN7cutlass6half_tE19Flash_kernel_traitsILi96ELi64ELi128ELi8ES3_EELb0ELb1ELb0ELb0ELb1ELb1ELb1EEEvNS_16Flash_bwd_paramsE)
        /*02d8*/ 	.word	0x000000b0


	//----- nvinfo : EIATTR_MIN_STACK_SIZE
	.align		4
.L_132:
        /*02dc*/ 	.byte	0x04, 0x12
        /*02de*/ 	.short	(.L_134 - .L_133)
	.align		4
.L_133:
        /*02e0*/ 	.word	index@(_ZN5flash44flash_bwd_dq_dk_dv_loop_seqk_parallel_kernelI23Flash_bwd_kernel_traitsILi96ELi64ELi128ELi8ELi2ELi4ELi4ELb1ELb0EN7cutlass6half_tE19Flash_kernel_traitsILi96ELi64ELi128ELi8ES3_EELb1ELb1ELb0ELb0ELb0ELb1ELb0EEEvNS_16Flash_bwd_paramsE)
        /*02e4*/ 	.word	0x00000030


	//----- nvinfo : EIATTR_MIN_STACK_SIZE
	.align		4
.L_134:
        /*02e8*/ 	.byte	0x04, 0x12
        /*02ea*/ 	.short	(.L_136 - .L_135)
	.align		4
.L_135:
        /*02ec*/ 	.word	index@(_ZN5flash44flash_bwd_dq_dk_dv_loop_seqk_parallel_kernelI23Flash_bwd_kernel_traitsILi96ELi64ELi128ELi8ELi2ELi4ELi4ELb1ELb0EN7cutlass6half_tE19Flash_kernel_traitsILi96ELi64ELi128ELi8ES3_EELb0ELb1ELb0ELb0ELb0ELb1ELb1EEEvNS_16Flash_bwd_paramsE)
        /*02f0*/ 	.word	0x000000c0


	//----- nvinfo : EIATTR_MIN_STACK_SIZE
	.align		4
.L_136:
        /*02f4*/ 	.byte	0x04, 0x12
        /*02f6*/ 	.short	(.L_138 - .L_137)
	.align		4
.L_137:
        /*02f8*/ 	.word	index@(_ZN5flash44flash_bwd_dq_dk_dv_loop_seqk_parallel_kernelI23Flash_bwd_kernel_traitsILi96ELi64ELi128ELi8ELi2ELi4ELi4ELb1ELb0EN7cutlass6half_tE19Flash_kernel_traitsILi96ELi64ELi128ELi8ES3_EELb1ELb1ELb0ELb1ELb0ELb0ELb0EEEvNS_16Flash_bwd_paramsE)
        /*02fc*/ 	.word	0x00000070


	//----- nvinfo : EIATTR_MIN_STACK_SIZE
	.align		4
.L_138:
        /*0300*/ 	.byte	0x04, 0x12
        /*0302*/ 	.short	(.L_140 - .L_139)
	.align		4
.L_139:
        /*0304*/ 	.word	index@(_ZN5flash44flash_bwd_dq_dk_dv_loop_seqk_parallel_kernelI23Flash_bwd_kernel_traitsILi96ELi64ELi128ELi8ELi2ELi4ELi4ELb1ELb0EN7cutlass6half_tE19Flash_kernel_traitsILi96ELi64ELi128ELi8ES3_EELb0ELb1ELb0ELb1ELb0ELb0ELb1EEEvNS_16Flash_bwd_paramsE)
        /*0308*/ 	.word	0x000000e8


	//----- nvinfo : EIATTR_MIN_STACK_SIZE
	.align		4
.L_140:
        /*030c*/ 	.byte	0x04, 0x12
        /*030e*/ 	.short	(.L_142 - .L_141)
	.align		4
.L_141:
        /*0310*/ 	.word	index@(_ZN5flash25flash_bwd_dot_do_o_kernelILb0E23Flash_bwd_kernel_traitsILi96ELi64ELi128ELi8ELi2ELi4ELi4ELb1ELb0EN7cutlass6half_tE19Flash_kernel_traitsILi96ELi64ELi128ELi8ES3_EEEEvNS_16Flash_bwd_paramsE)
        /*0314*/ 	.word	0x00000000


	//----- nvinfo : EIATTR_MIN_STACK_SIZE
	.align		4
.L_142:
        /*0318*/ 	.byte	0x04, 0x12
        /*031a*/ 	.short	(.L_144 - .L_143)
	.align		4
.L_143:
        /*031c*/ 	.word	index@(_ZN5flash25flash_bwd_dot_do_o_kernelILb1E23Flash_bwd_kernel_traitsILi96ELi64ELi128ELi8ELi2ELi4ELi4ELb1ELb0EN7cutlass6half_tE19Flash_kernel_traitsILi96ELi64ELi128ELi8ES3_EEEEvNS_16Flash_bwd_paramsE)
        /*0320*/ 	.word	0x00000000


	//----- nvinfo : EIATTR_MIN_STACK_SIZE
	.align		4
.L_144:
        /*0324*/ 	.byte	0x04, 0x12
        /*0326*/ 	.short	(.L_146 - .L_145)
	.align		4
.L_145:
        /*0328*/ 	.word	index@(_ZN5flash27flash_bwd_convert_dq_kernelI23Flash_bwd_kernel_traitsILi96ELi64ELi128ELi8ELi2ELi4ELi4ELb0ELb0EN7cutlass6half_tE19Flash_kernel_traitsILi96ELi64ELi128ELi8ES3_EEEEvNS_16Flash_bwd_paramsEi)
        /*032c*/ 	.word	0x00000000


	//----- nvinfo : EIATTR_MIN_STACK_SIZE
	.align		4
.L_146:
        /*0330*/ 	.byte	0x04, 0x12
        /*0332*/ 	.short	(.L_148 - .L_147)
	.align		4
.L_147:
        /*0334*/ 	.word	index@(_ZN5flash44flash_bwd_dq_dk_dv_loop_seqk_parallel_kernelI23Flash_bwd_kernel_traitsILi96ELi64ELi128ELi8ELi2ELi4ELi4ELb0ELb0EN7cutlass6half_tE19Flash_kernel_traitsILi96ELi64ELi128ELi8ES3_EELb1ELb1ELb0ELb0ELb0ELb0ELb0EEEvNS_16Flash_bwd_paramsE)
        /*0338*/ 	.word	0x00000000


	//----- nvinfo : EIATTR_MIN_STACK_SIZE
	.align		4
.L_148:
        /*033c*/ 	.byte	0x04, 0x12
        /*033e*/ 	.short	(.L_150 - .L_149)
	.align		4
.L_149:
        /*0340*/ 	.word	index@(_ZN5flash44flash_bwd_dq_dk_dv_loop_seqk_parallel_kernelI23Flash_bwd_kernel_traitsILi96ELi64ELi128ELi8ELi2ELi4ELi4ELb0ELb0EN7cutlass6half_tE19Flash_kernel_traitsILi96ELi64ELi128ELi8ES3_EELb0ELb1ELb0ELb0ELb0ELb0ELb1EEEvNS_16Flash_bwd_paramsE)
        /*0344*/ 	.word	0x00000008


	//----- nvinfo : EIATTR_MIN_STACK_SIZE
	.align		4
.L_150:
        /*0348*/ 	.byte	0x04, 0x12
        /*034a*/ 	.short	(.L_152 - .L_151)
	.align		4
.L_151:
        /*034c*/ 	.word	index@(_ZN5flash44flash_bwd_dq_dk_dv_loop_seqk_parallel_kernelI23Flash_bwd_kernel_traitsILi96ELi64ELi128ELi8ELi2ELi4ELi4ELb0ELb0EN7cutlass6half_tE19Flash_kernel_traitsILi96ELi64ELi128ELi8ES3_EELb1ELb1ELb0ELb0ELb1ELb1ELb0EEEvNS_16Flash_bwd_paramsE)
        /*0350*/ 	.word	0x00000000


	//----- nvinfo : EIATTR_MIN_STACK_SIZE
	.align		4
.L_152:
        /*0354*/ 	.byte	0x04, 0x12
        /*0356*/ 	.short	(.L_154 - .L_153)
	.align		4
.L_153:
        /*0358*/ 	.word	index@(_ZN5flash44flash_bwd_dq_dk_dv_loop_seqk_parallel_kernelI23Flash_bwd_kernel_traitsILi96ELi64ELi128ELi8ELi2ELi4ELi4ELb0ELb0EN7cutlass6half_tE19Flash_kernel_traitsILi96ELi64ELi128ELi8ES3_EELb0ELb1ELb0ELb0ELb1ELb1ELb1EEEvNS_16Flash_bwd_paramsE)
        /*035c*/ 	.word	0x00000000


	//----- nvinfo : EIATTR_MIN_STACK_SIZE
	.align		4
.L_154:
        /*0360*/ 	.byte	0x04, 0x12
        /*0362*/ 	.short	(.L_156 - .L_155)
	.align		4
.L_155:
        /*0364*/ 	.word	index@(_ZN5flash44flash_bwd_dq_dk_dv_loop_seqk_parallel_kernelI23Flash_bwd_kernel_traitsILi96ELi64ELi128ELi8ELi2ELi4ELi4ELb0ELb0EN7cutlass6half_tE19Flash_kernel_traitsILi96ELi64ELi128ELi8ES3_EELb1ELb1ELb0ELb0ELb0ELb1ELb0EEEvNS_16Flash_bwd_paramsE)
        /*0368*/ 	.word	0x00000000


	//----- nvinfo : EIATTR_MIN_STACK_SIZE
	.align		4
.L_156:
        /*036c*/ 	.byte	0x04, 0x12
        /*036e*/ 	.short	(.L_158 - .L_157)
	.align		4
.L_157:
        /*0370*/ 	.word	index@(_ZN5flash44flash_bwd_dq_dk_dv_loop_seqk_parallel_kernelI23Flash_bwd_kernel_traitsILi96ELi64ELi128ELi8ELi2ELi4ELi4ELb0ELb0EN7cutlass6half_tE19Flash_kernel_traitsILi96ELi64ELi128ELi8ES3_EELb0ELb1ELb0ELb0ELb0ELb1ELb1EEEvNS_16Flash_bwd_paramsE)
        /*0374*/ 	.word	0x00000008


	//----- nvinfo : EIATTR_MIN_STACK_SIZE
	.align		4
.L_158:
        /*0378*/ 	.byte	0x04, 0x12
        /*037a*/ 	.short	(.L_160 - .L_159)
	.align		4
.L_159:
        /*037c*/ 	.word	index@(_ZN5flash44flash_bwd_dq_dk_dv_loop_seqk_parallel_kernelI23Flash_bwd_kernel_traitsILi96ELi64ELi128ELi8ELi2ELi4ELi4ELb0ELb0EN7cutlass6half_tE19Flash_kernel_traitsILi96ELi64ELi128ELi8ES3_EELb1ELb1ELb0ELb1ELb0ELb0ELb0EEEvNS_16Flash_bwd_paramsE)
        /*0380*/ 	.word	0x00000000


	//----- nvinfo : EIATTR_MIN_STACK_SIZE
	.align		4
.L_160:
        /*0384*/ 	.byte	0x04, 0x12
        /*0386*/ 	.short	(.L_162 - .L_161)
	.align		4
.L_161:
        /*0388*/ 	.word	index@(_ZN5flash44flash_bwd_dq_dk_dv_loop_seqk_parallel_kernelI23Flash_bwd_kernel_traitsILi96ELi64ELi128ELi8ELi2ELi4ELi4ELb0ELb0EN7cutlass6half_tE19Flash_kernel_traitsILi96ELi64ELi128ELi8ES3_EELb0ELb1ELb0ELb1ELb0ELb0ELb1EEEvNS_16Flash_bwd_paramsE)
        /*038c*/ 	.word	0x00000028


	//----- nvinfo : EIATTR_MIN_STACK_SIZE
	.align		4
.L_162:
        /*0390*/ 	.byte	0x04, 0x12
        /*0392*/ 	.short	(.L_164 - .L_163)
	.align		4
.L_163:
        /*0394*/ 	.word	index@(_ZN5flash25flash_bwd_dot_do_o_kernelILb0E23Flash_bwd_kernel_traitsILi96ELi64ELi128ELi8ELi2ELi4ELi4ELb0ELb0EN7cutlass6half_tE19Flash_kernel_traitsILi96ELi64ELi128ELi8ES3_EEEEvNS_16Flash_bwd_paramsE)
        /*0398*/ 	.word	0x00000000


	//----- nvinfo : EIATTR_MIN_STACK_SIZE
	.align		4
.L_164:
        /*039c*/ 	.byte	0x04, 0x12
        /*039e*/ 	.short	(.L_166 - .L_165)
	.align		4
.L_165:
        /*03a0*/ 	.word	index@(_ZN5flash25flash_bwd_dot_do_o_kernelILb1E23Flash_bwd_kernel_traitsILi96ELi64ELi128ELi8ELi2ELi4ELi4ELb0ELb0EN7cutlass6half_tE19Flash_kernel_traitsILi96ELi64ELi128ELi8ES3_EEEEvNS_16Flash_bwd_paramsE)
        /*03a4*/ 	.word	0x00000000
.L_166:


//--------------------- .nv.compat                --------------------------
	.section	.nv.compat,"",@"SHT_CUDA_COMPAT_INFO"
	.align	4
        /*0000*/ 	.byte	0x02, 0x09, 0x01, 0x00, 0x02, 0x02, 0x01, 0x00, 0x02, 0x05, 0x05, 0x00, 0x03, 0x07, 0x01, 0x01
        /*0010*/ 	.byte	0x02, 0x03, 0x00, 0x00, 0x02, 0x06, 0x01, 0x00, 0x04, 0x0b, 0x08, 0x00, 0x00, 0x00, 0x00, 0x00
        /*0020*/ 	.byte	0x00, 0x00, 0x00, 0x00


//--------------------- .nv.info._ZN5flash44flash_bwd_dq_dk_dv_loop_seqk_parallel_kernelI23Flash_bwd_kernel_traitsILi96ELi64ELi128ELi8ELi2ELi4ELi4ELb1ELb0EN7cutlass6half_tE19Flash_kernel_traitsILi96ELi64ELi128ELi8ES3_EELb0ELb1ELb0ELb0ELb0ELb0ELb0EEEvNS_16Flash_bwd_paramsE --------------------------
	.section	.nv.info._ZN5flash44flash_bwd_dq_dk_dv_loop_seqk_parallel_kernelI23Flash_bwd_kernel_traitsILi96ELi64ELi128ELi8ELi2ELi4ELi4ELb1ELb0EN7cutlass6half_tE19Flash_kernel_traitsILi96ELi64ELi128ELi8ES3_EELb0ELb1ELb0ELb0ELb0ELb0ELb0EEEvNS_16Flash_bwd_paramsE,"",@"SHT_CUDA_INFO"
	.sectionflags	@""
	.align	4


	//----- nvinfo : EIATTR_CUDA_API_VERSION
	.align		4
        /*0000*/ 	.byte	0x04, 0x37
        /*0002*/ 	.short	(.L_168 - .L_167)
.L_167:
        /*0004*/ 	.word	0x00000082


	//----- nvinfo : EIATTR_KPARAM_INFO
	.align		4
.L_168:
        /*0008*/ 	.byte	0x04, 0x17
        /*000a*/ 	.short	(.L_170 - .L_169)
.L_169:
        /*000c*/ 	.word	0x00000000
        /*0010*/ 	.short	0x0000
        /*0012*/ 	.short	0x0000
        /*0014*/ 	.byte	0x00, 0xf0, 0x01, 0x0a


	//----- nvinfo : EIATTR_SPARSE_MMA_MASK
	.align		4
.L_170:
        /*0018*/ 	.byte	0x03, 0x50
        /*001a*/ 	.short	0x0000


	//----- nvinfo : EIATTR_MAXREG_COUNT
	.align		4
        /*001c*/ 	.byte	0x03, 0x1b
        /*001e*/ 	.short	0x00ff


	//----- nvinfo : EIATTR_NUM_BARRIERS
	.align		4
        /*0020*/ 	.byte	0x02, 0x4c
        /*0022*/ 	.byte	0x01
	.zero		1


	//----- nvinfo : EIATTR_ANNOTATIONS
	.align		4
        /*0024*/ 	.byte	0x04, 0x55
        /*0026*/ 	.short	(.L_172 - .L_171)


	//   ....[0]....
.L_171:
        /*0028*/ 	.word	0x00000001
        /*002c*/ 	.byte	0xa0, 0x00, 0x00, 0x00, 0x01, 0x00, 0x00, 0x00, 0xf0, 0x04, 0x00, 0x00, 0x01, 0x00, 0x00, 0x00
        /* <DEDUP_REMOVED lines=25> */
        /*01cc*/ 	.byte	0x40, 0x91, 0x00, 0x00


	//----- nvinfo : EIATTR_MERCURY_ISA_VERSION
	.align		4
.L_172:
        /*01d0*/ 	.byte	0x03, 0x5f
        /*01d2*/ 	.short	0x0101


	//----- nvinfo : EIATTR_EXIT_INSTR_OFFSETS
	.align		4
        /*01d4*/ 	.byte	0x04, 0x1c
        /*01d6*/ 	.short	(.L_174 - .L_173)


	//   ....[0]....
.L_173:
        /*01d8*/ 	.word	0x000000c0


	//   ....[1]....
        /*01dc*/ 	.word	0x000091c0


	//----- nvinfo : EIATTR_CRS_STACK_SIZE
	.align		4
.L_174:
        /*01e0*/ 	.byte	0x04, 0x1e
        /*01e2*/ 	.short	(.L_176 - .L_175)
.L_175:
        /*01e4*/ 	.word	0x00000000


	//----- nvinfo : EIATTR_CBANK_PARAM_SIZE
	.align		4
.L_176:
        /*01e8*/ 	.byte	0x03, 0x19
        /*01ea*/ 	.short	0x0280


	//----- nvinfo : EIATTR_PARAM_CBANK
	.align		4
        /*01ec*/ 	.byte	0x04, 0x0a
        /*01ee*/ 	.short	(.L_178 - .L_177)
	.align		4
.L_177:
        /*01f0*/ 	.word	index@(.nv.constant0._ZN5flash44flash_bwd_dq_dk_dv_loop_seqk_parallel_kernelI23Flash_bwd_kernel_traitsILi96ELi64ELi128ELi8ELi2ELi4ELi4ELb1ELb0EN7cutlass6half_tE19Flash_kernel_traitsILi96ELi64ELi128ELi8ES3_EELb0ELb1ELb0ELb0ELb0ELb0ELb0EEEvNS_16Flash_bwd_paramsE)
        /*01f4*/ 	.short	0x0210
        /*01f6*/ 	.short	0x0280


	//----- nvinfo : EIATTR_SW_WAR
	.align		4
.L_178:
        /*01f8*/ 	.byte	0x04, 0x36
        /*01fa*/ 	.short	(.L_180 - .L_179)
.L_179:
        /*01fc*/ 	.word	0x00000008
.L_180:


//--------------------- .nv.info._ZN5flash44flash_bwd_dq_dk_dv_loop_seqk_parallel_kernelI23Flash_bwd_kernel_traitsILi96ELi64ELi128ELi8ELi2ELi4ELi4ELb1ELb0EN7cutlass6half_tE19Flash_kernel_traitsILi96ELi64ELi128ELi8ES3_EELb0ELb1ELb0ELb0ELb1ELb1ELb0EEEvNS_16Flash_bwd_paramsE --------------------------
	.section	.nv.info._ZN5flash44flash_bwd_dq_dk_dv_loop_seqk_parallel_kernelI23Flash_bwd_kernel_traitsILi96ELi64ELi128ELi8ELi2ELi4ELi4ELb1ELb0EN7cutlass6half_tE19Flash_kernel_traitsILi96ELi64ELi128ELi8ES3_EELb0ELb1ELb0ELb0ELb1ELb1ELb0EEEvNS_16Flash_bwd_paramsE,"",@"SHT_CUDA_INFO"
	.sectionflags	@""
	.align	4


	//----- nvinfo : EIATTR_CUDA_API_VERSION
	.align		4
        /*0000*/ 	.byte	0x04, 0x37
        /*0002*/ 	.short	(.L_182 - .L_181)
.L_181:
        /*0004*/ 	.word	0x00000082


	//----- nvinfo : EIATTR_KPARAM_INFO
	.align		4
.L_182:
        /*0008*/ 	.byte	0x04, 0x17
        /*000a*/ 	.short	(.L_184 - .L_183)
.L_183:
        /*000c*/ 	.word	0x00000000
        /*0010*/ 	.short	0x0000
        /*0012*/ 	.short	0x0000
        /*0014*/ 	.byte	0x00, 0xf0, 0x01, 0x0a


	//----- nvinfo : EIATTR_SPARSE_MMA_MASK
	.align		4
.L_184:
        /*0018*/ 	.byte	0x03, 0x50
        /*001a*/ 	.short	0x0000


	//----- nvinfo : EIATTR_MAXREG_COUNT
	.align		4
        /*001c*/ 	.byte	0x03, 0x1b
        /*001e*/ 	.short	0x00ff


	//----- nvinfo : EIATTR_NUM_BARRIERS
	.align		4
        /*0020*/ 	.byte	0x02, 0x4c
        /*0022*/ 	.byte	0x01
	.zero		1


	//----- nvinfo : EIATTR_ANNOTATIONS
	.align		4
        /*0024*/ 	.byte	0x04, 0x55
        /*0026*/ 	.short	(.L_186 - .L_185)


	//   ....[0]....
.L_185:
        /* <DEDUP_REMOVED lines=13> */


	//----- nvinfo : EIATTR_MERCURY_ISA_VERSION
	.align		4
.L_186:
        /*00e0*/ 	.byte	0x03, 0x5f
        /*00e2*/ 	.short	0x0101


	//----- nvinfo : EIATTR_EXIT_INSTR_OFFSETS
	.align		4
        /*00e4*/ 	.byte	0x04, 0x1c
        /*00e6*/ 	.short	(.L_188 - .L_187)


	//   ....[0]....
.L_187:
        /*00e8*/ 	.word	0x000000a0


	//   ....[1]....
        /*00ec*/ 	.word	0x000068b0


	//----- nvinfo : EIATTR_CBANK_PARAM_SIZE
	.align		4
.L_188:
        /*00f0*/ 	.byte	0x03, 0x19
        /*00f2*/ 	.short	0x0280


	//----- nvinfo : EIATTR_PARAM_CBANK
	.align		4
        /*00f4*/ 	.byte	0x04, 0x0a
        /*00f6*/ 	.short	(.L_190 - .L_189)
	.align		4
.L_189:
        /*00f8*/ 	.word	index@(.nv.constant0._ZN5flash44flash_bwd_dq_dk_dv_loop_seqk_parallel_kernelI23Flash_bwd_kernel_traitsILi96ELi64ELi128ELi8ELi2ELi4ELi4ELb1ELb0EN7cutlass6half_tE19Flash_kernel_traitsILi96ELi64ELi128ELi8ES3_EELb0ELb1ELb0ELb0ELb1ELb1ELb0EEEvNS_16Flash_bwd_paramsE)
        /*00fc*/ 	.short	0x0210
        /*00fe*/ 	.short	0x0280


	//----- nvinfo : EIATTR_SW_WAR
	.align		4
.L_190:
        /*0100*/ 	.byte	0x04, 0x36
        /*0102*/ 	.short	(.L_192 - .L_191)
.L_191:
        /*0104*/ 	.word	0x00000008
.L_192:


//--------------------- .nv.info._ZN5flash44flash_bwd_dq_dk_dv_loop_seqk_parallel_kernelI23Flash_bwd_kernel_traitsILi96ELi64ELi128ELi8ELi2ELi4ELi4ELb1ELb0EN7cutlass6half_tE19Flash_kernel_traitsILi96ELi64ELi128ELi8ES3_EELb0ELb1ELb0ELb0ELb0ELb1ELb0EEEvNS_16Flash_bwd_paramsE --------------------------
	.section	.nv.info._ZN5flash44flash_bwd_dq_dk_dv_loop_seqk_parallel_kernelI23Flash_bwd_kernel_traitsILi96ELi64ELi128ELi8ELi2ELi4ELi4ELb1ELb0EN7cutlass6half_tE19Flash_kernel_traitsILi96ELi64ELi128ELi8ES3_EELb0ELb1ELb0ELb0ELb0ELb1ELb0EEEvNS_16Flash_bwd_paramsE,"",@"SHT_CUDA_INFO"
	.sectionflags	@""
	.align	4


	//----- nvinfo : EIATTR_CUDA_API_VERSION
	.align		4
        /*0000*/ 	.byte	0x04, 0x37
        /*0002*/ 	.short	(.L_194 - .L_193)
.L_193:
        /*0004*/ 	.word	0x00000082


	//----- nvinfo : EIATTR_KPARAM_INFO
	.align		4
.L_194:
        /*0008*/ 	.byte	0x04, 0x17
        /*000a*/ 	.short	(.L_196 - .L_195)
.L_195:
        /*000c*/ 	.word	0x00000000
        /*0010*/ 	.short	0x0000
        /*0012*/ 	.short	0x0000
        /*0014*/ 	.byte	0x00, 0xf0, 0x01, 0x0a


	//----- nvinfo : EIATTR_SPARSE_MMA_MASK
	.align		4
.L_196:
        /*0018*/ 	.byte	0x03, 0x50
        /*001a*/ 	.short	0x0000


	//----- nvinfo : EIATTR_MAXREG_COUNT
	.align		4
        /*001c*/ 	.byte	0x03, 0x1b
        /*001e*/ 	.short	0x00ff


	//----- nvinfo : EIATTR_NUM_BARRIERS
	.align		4
        /*0020*/ 	.byte	0x02, 0x4c
        /*0022*/ 	.byte	0x01
	.zero		1


	//----- nvinfo : EIATTR_ANNOTATIONS
	.align		4
        /*0024*/ 	.byte	0x04, 0x55
        /*0026*/ 	.short	(.L_198 - .L_197)


	//   ....[0]....
.L_197:
        /* <DEDUP_REMOVED lines=16> */


	//----- nvinfo : EIATTR_MERCURY_ISA_VERSION
	.align		4
.L_198:
        /*0110*/ 	.byte	0x03, 0x5f
        /*0112*/ 	.short	0x0101


	//----- nvinfo : EIATTR_EXIT_INSTR_OFFSETS
	.align		4
        /*0114*/ 	.byte	0x04, 0x1c
        /*0116*/ 	.short	(.L_200 - .L_199)


	//   ....[0]....
.L_199:
        /*0118*/ 	.word	0x000000c0


	//   ....[1]....
        /*011c*/ 	.word	0x00008130


	//----- nvinfo : EIATTR_CRS_STACK_SIZE
	.align		4
.L_200:
        /*0120*/ 	.byte	0x04, 0x1e
        /*0122*/ 	.short	(.L_202 - .L_201)
.L_201:
        /*0124*/ 	.word	0x00000000


	//----- nvinfo : EIATTR_CBANK_PARAM_SIZE
	.align		4
.L_202:
        /*0128*/ 	.byte	0x03, 0x19
        /*012a*/ 	.short	0x0280


	//----- nvinfo : EIATTR_PARAM_CBANK
	.align		4
        /*012c*/ 	.byte	0x04, 0x0a
        /*012e*/ 	.short	(.L_204 - .L_203)
	.align		4
.L_203:
        /*0130*/ 	.word	index@(.nv.constant0._ZN5flash44flash_bwd_dq_dk_dv_loop_seqk_parallel_kernelI23Flash_bwd_kernel_traitsILi96ELi64ELi128ELi8ELi2ELi4ELi4ELb1ELb0EN7cutlass6half_tE19Flash_kernel_traitsILi96ELi64ELi128ELi8ES3_EELb0ELb1ELb0ELb0ELb0ELb1ELb0EEEvNS_16Flash_bwd_paramsE)
        /*0134*/ 	.short	0x0210
        /*0136*/ 	.short	0x0280


	//----- nvinfo : EIATTR_SW_WAR
	.align		4
.L_204:
        /*0138*/ 	.byte	0x04, 0x36
        /*013a*/ 	.short	(.L_206 - .L_205)
.L_205:
        /*013c*/ 	.word	0x00000008
.L_206:


//--------------------- .nv.info._ZN5flash44flash_bwd_dq_dk_dv_loop_seqk_parallel_kernelI23Flash_bwd_kernel_traitsILi96ELi64ELi128ELi8ELi2ELi4ELi4ELb1ELb0EN7cutlass6half_tE19Flash_kernel_traitsILi96ELi64ELi128ELi8ES3_EELb0ELb1ELb0ELb1ELb0ELb0ELb0EEEvNS_16Flash_bwd_paramsE --------------------------
	.section	.nv.info._ZN5flash44flash_bwd_dq_dk_dv_loop_seqk_parallel_kernelI23Flash_bwd_kernel_traitsILi96ELi64ELi128ELi8ELi2ELi4ELi4ELb1ELb0EN7cutlass6half_tE19Flash_kernel_traitsILi96ELi64ELi128ELi8ES3_EELb0ELb1ELb0ELb1ELb0ELb0ELb0EEEvNS_16Flash_bwd_paramsE,"",@"SHT_CUDA_INFO"
	.sectionflags	@""
	.align	4


	//----- nvinfo : EIATTR_CUDA_API_VERSION
	.align		4
        /*0000*/ 	.byte	0x04, 0x37
        /*0002*/ 	.short	(.L_208 - .L_207)
.L_207:
        /*0004*/ 	.word	0x00000082


	//----- nvinfo : EIATTR_KPARAM_INFO
	.align		4
.L_208:
        /*0008*/ 	.byte	0x04, 0x17
        /*000a*/ 	.short	(.L_210 - .L_209)
.L_209:
        /*000c*/ 	.word	0x00000000
        /*0010*/ 	.short	0x0000
        /*0012*/ 	.short	0x0000
        /*0014*/ 	.byte	0x00, 0xf0, 0x01, 0x0a


	//----- nvinfo : EIATTR_SPARSE_MMA_MASK
	.align		4
.L_210:
        /*0018*/ 	.byte	0x03, 0x50
        /*001a*/ 	.short	0x0000


	//----- nvinfo : EIATTR_MAXREG_COUNT
	.align		4
        /*001c*/ 	.byte	0x03, 0x1b
        /*001e*/ 	.short	0x00ff


	//----- nvinfo : EIATTR_NUM_BARRIERS
	.align		4
        /*0020*/ 	.byte	0x02, 0x4c
        /*0022*/ 	.byte	0x01
	.zero		1


	//----- nvinfo : EIATTR_ANNOTATIONS
	.align		4
        /*0024*/ 	.byte	0x04, 0x55
        /*0026*/ 	.short	(.L_212 - .L_211)


	//   ....[0]....
.L_211:
        /* <DEDUP_REMOVED lines=36> */


	//----- nvinfo : EIATTR_MERCURY_ISA_VERSION
	.align		4
.L_212:
        /*0250*/ 	.byte	0x03, 0x5f
        /*0252*/ 	.short	0x0101


	//----- nvinfo : EIATTR_EXIT_INSTR_OFFSETS
	.align		4
        /*0254*/ 	.byte	0x04, 0x1c
        /*0256*/ 	.short	(.L_214 - .L_213)


	//   ....[0]....
.L_213:
        /*0258*/ 	.word	0x000000c0


	//   ....[1]....
        /*025c*/ 	.word	0x00009900


	//----- nvinfo : EIATTR_CRS_STACK_SIZE
	.align		4
.L_214:
        /*0260*/ 	.byte	0x04, 0x1e
        /*0262*/ 	.short	(.L_216 - .L_215)
.L_215:
        /*0264*/ 	.word	0x00000000


	//----- nvinfo : EIATTR_CBANK_PARAM_SIZE
	.align		4
.L_216:
        /*0268*/ 	.byte	0x03, 0x19
        /*026a*/ 	.short	0x0280


	//----- nvinfo : EIATTR_PARAM_CBANK
	.align		4
        /*026c*/ 	.byte	0x04, 0x0a
        /*026e*/ 	.short	(.L_218 - .L_217)
	.align		4
.L_217:
        /*0270*/ 	.word	index@(.nv.constant0._ZN5flash44flash_bwd_dq_dk_dv_loop_seqk_parallel_kernelI23Flash_bwd_kernel_traitsILi96ELi64ELi128ELi8ELi2ELi4ELi4ELb1ELb0EN7cutlass6half_tE19Flash_kernel_traitsILi96ELi64ELi128ELi8ES3_EELb0ELb1ELb0ELb1ELb0ELb0ELb0EEEvNS_16Flash_bwd_paramsE)
        /*0274*/ 	.short	0x0210
        /*0276*/ 	.short	0x0280


	//----- nvinfo : EIATTR_SW_WAR
	.align		4
.L_218:
        /*0278*/ 	.byte	0x04, 0x36
        /*027a*/ 	.short	(.L_220 - .L_219)
.L_219:
        /*027c*/ 	.word	0x00000008
.L_220:


//--------------------- .nv.info._ZN5flash27flash_bwd_convert_dq_kernelI23Flash_bwd_kernel_traitsILi96ELi64ELi128ELi8ELi2ELi4ELi4ELb1ELb0EN7cutlass6half_tE19Flash_kernel_traitsILi96ELi64ELi128ELi8ES3_EEEEvNS_16Flash_bwd_paramsEi --------------------------
	.section	.nv.info._ZN5flash27flash_bwd_convert_dq_kernelI23Flash_bwd_kernel_traitsILi96ELi64ELi128ELi8ELi2ELi4ELi4ELb1ELb0EN7cutlass6half_tE19Flash_kernel_traitsILi96ELi64ELi128ELi8ES3_EEEEvNS_16Flash_bwd_paramsEi,"",@"SHT_CUDA_INFO"
	.sectionflags	@""
	.align	4


	//----- nvinfo : EIATTR_CUDA_API_VERSION
	.align		4
        /*0000*/ 	.byte	0x04, 0x37
        /*0002*/ 	.short	(.L_222 - .L_221)
.L_221:
        /*0004*/ 	.word	0x00000082


	//----- nvinfo : EIATTR_KPARAM_INFO
	.align		4
.L_222:
        /*0008*/ 	.byte	0x04, 0x17
        /*000a*/ 	.short	(.L_224 - .L_223)
.L_223:
        /*000c*/ 	.word	0x00000000
        /*0010*/ 	.short	0x0001
        /*0012*/ 	.short	0x0280
        /*0014*/ 	.byte	0x00, 0xf0, 0x11, 0x00


	//----- nvinfo : EIATTR_KPARAM_INFO
	.align		4
.L_224:
        /*0018*/ 	.byte	0x04, 0x17
        /*001a*/ 	.short	(.L_226 - .L_225)
.L_225:
        /*001c*/ 	.word	0x00000000
        /*0020*/ 	.short	0x0000
        /*0022*/ 	.short	0x0000
        /*0024*/ 	.byte	0x00, 0xf0, 0x01, 0x0a


	//----- nvinfo : EIATTR_SPARSE_MMA_MASK
	.align		4
.L_226:
        /*0028*/ 	.byte	0x03, 0x50
        /*002a*/ 	.short	0x0000


	//----- nvinfo : EIATTR_MAXREG_COUNT
	.align		4
        /*002c*/ 	.byte	0x03, 0x1b
        /*002e*/ 	.short	0x00ff


	//----- nvinfo : EIATTR_NUM_BARRIERS
	.align		4
        /*0030*/ 	.byte	0x02, 0x4c
        /*0032*/ 	.byte	0x01
	.zero		1


	//----- nvinfo : EIATTR_MERCURY_ISA_VERSION
	.align		4
        /*0034*/ 	.byte	0x03, 0x5f
        /*0036*/ 	.short	0x0101


	//----- nvinfo : EIATTR_EXIT_INSTR_OFFSETS
	.align		4
        /*0038*/ 	.byte	0x04, 0x1c
        /*003a*/ 	.short	(.L_228 - .L_227)


	//   ....[0]....
.L_227:
        /*003c*/ 	.word	0x00000160


	//   ....[1]....
        /*0040*/ 	.word	0x00001550


	//   ....[2]....
        /*0044*/ 	.word	0x000017b0


	//   ....[3]....
        /*0048*/ 	.word	0x000017e0


	//----- nvinfo : EIATTR_CBANK_PARAM_SIZE
	.align		4
.L_228:
        /*004c*/ 	.byte	0x03, 0x19
        /*004e*/ 	.short	0x0284


	//----- nvinfo : EIATTR_PARAM_CBANK
	.align		4
        /*0050*/ 	.byte	0x04, 0x0a
        /*0052*/ 	.short	(.L_230 - .L_229)
	.align		4
.L_229:
        /*0054*/ 	.word	index@(.nv.constant0._ZN5flash27flash_bwd_convert_dq_kernelI23Flash_bwd_kernel_traitsILi96ELi64ELi128ELi8ELi2ELi4ELi4ELb1ELb0EN7cutlass6half_tE19Flash_kernel_traitsILi96ELi64ELi128ELi8ES3_EEEEvNS_16Flash_bwd_paramsEi)
        /*0058*/ 	.short	0x0210
        /*005a*/ 	.short	0x0284


	//----- nvinfo : EIATTR_SW_WAR
	.align		4
.L_230:
        /*005c*/ 	.byte	0x04, 0x36
        /*005e*/ 	.short	(.L_232 - .L_231)
.L_231:
        /*0060*/ 	.word	0x00000008
.L_232:


//--------------------- .nv.info._ZN5flash44flash_bwd_dq_dk_dv_loop_seqk_parallel_kernelI23Flash_bwd_kernel_traitsILi96ELi64ELi128ELi8ELi2ELi4ELi4ELb1ELb0EN7cutlass6half_tE19Flash_kernel_traitsILi96ELi64ELi128ELi8ES3_EELb1ELb1ELb0ELb0ELb0ELb0ELb0EEEvNS_16Flash_bwd_paramsE --------------------------
	.section	.nv.info._ZN5flash44flash_bwd_dq_dk_dv_loop_seqk_parallel_kernelI23Flash_bwd_kernel_traitsILi96ELi64ELi128ELi8ELi2ELi4ELi4ELb1ELb0EN7cutlass6half_tE19Flash_kernel_traitsILi96ELi64ELi128ELi8ES3_EELb1ELb1ELb0ELb0ELb0ELb0ELb0EEEvNS_16Flash_bwd_paramsE,"",@"SHT_CUDA_INFO"
	.sectionflags	@""
	.align	4


	//----- nvinfo : EIATTR_CUDA_API_VERSION
	.align		4
        /*0000*/ 	.byte	0x04, 0x37
        /*0002*/ 	.short	(.L_234 - .L_233)
.L_233:
        /*0004*/ 	.word	0x00000082


	//----- nvinfo : EIATTR_KPARAM_INFO
	.align		4
.L_234:
        /*0008*/ 	.byte	0x04, 0x17
        /*000a*/ 	.short	(.L_236 - .L_235)
.L_235:
        /*000c*/ 	.word	0x00000000
        /*0010*/ 	.short	0x0000
        /*0012*/ 	.short	0x0000
        /*0014*/ 	.byte	0x00, 0xf0, 0x01, 0x0a


	//----- nvinfo : EIATTR_SPARSE_MMA_MASK
	.align		4
.L_236:
        /*0018*/ 	.byte	0x03, 0x50
        /*001a*/ 	.short	0x0000


	//----- nvinfo : EIATTR_MAXREG_COUNT
	.align		4
        /*001c*/ 	.byte	0x03, 0x1b
        /*001e*/ 	.short	0x00ff


	//----- nvinfo : EIATTR_NUM_BARRIERS
	.align		4
        /*0020*/ 	.byte	0x02, 0x4c
        /*0022*/ 	.byte	0x01
	.zero		1


	//----- nvinfo : EIATTR_ANNOTATIONS
	.align		4
        /*0024*/ 	.byte	0x04, 0x55
        /*0026*/ 	.short	(.L_238 - .L_237)


	//   ....[0]....
.L_237:
        /* <DEDUP_REMOVED lines=25> */


	//----- nvinfo : EIATTR_MERCURY_ISA_VERSION
	.align		4
.L_238:
        /*01a0*/ 	.byte	0x03, 0x5f
        /*01a2*/ 	.short	0x0101


	//----- nvinfo : EIATTR_EXIT_INSTR_OFFSETS
	.align		4
        /*01a4*/ 	.byte	0x04, 0x1c
        /*01a6*/ 	.short	(.L_240 - .L_239)


	//   ....[0]....
.L_239:
        /*01a8*/ 	.word	0x000000c0


	//   ....[1]....
        /*01ac*/ 	.word	0x0000a560


	//----- nvinfo : EIATTR_CRS_STACK_SIZE
	.align		4
.L_240:
        /*01b0*/ 	.byte	0x04, 0x1e
        /*01b2*/ 	.short	(.L_242 - .L_241)
.L_241:
        /*01b4*/ 	.word	0x00000000


	//----- nvinfo : EIATTR_CBANK_PARAM_SIZE
	.align		4
.L_242:
        /*01b8*/ 	.byte	0x03, 0x19
        /*01ba*/ 	.short	0x0280


	//----- nvinfo : EIATTR_PARAM_CBANK
	.align		4
        /*01bc*/ 	.byte	0x04, 0x0a
        /*01be*/ 	.short	(.L_244 - .L_243)
	.align		4
.L_243:
        /*01c0*/ 	.word	index@(.nv.constant0._ZN5flash44flash_bwd_dq_dk_dv_loop_seqk_parallel_kernelI23Flash_bwd_kernel_traitsILi96ELi64ELi128ELi8ELi2ELi4ELi4ELb1ELb0EN7cutlass6half_tE19Flash_kernel_traitsILi96ELi64ELi128ELi8ES3_EELb1ELb1ELb0ELb0ELb0ELb0ELb0EEEvNS_16Flash_bwd_paramsE)
        /*01c4*/ 	.short	0x0210
        /*01c6*/ 	.short	0x0280


	//----- nvinfo : EIATTR_SW_WAR
	.align		4
.L_244:
        /*01c8*/ 	.byte	0x04, 0x36
        /*01ca*/ 	.short	(.L_246 - .L_245)
.L_245:
        /*01cc*/ 	.word	0x00000008
.L_246:


//--------------------- .nv.info._ZN5flash44flash_bwd_dq_dk_dv_loop_seqk_parallel_kernelI23Flash_bwd_kernel_traitsILi96ELi64ELi128ELi8ELi2ELi4ELi4ELb1ELb0EN7cutlass6half_tE19Flash_kernel_traitsILi96ELi64ELi128ELi8ES3_EELb0ELb1ELb0ELb0ELb0ELb0ELb1EEEvNS_16Flash_bwd_paramsE --------------------------
	.section	.nv.info._ZN5flash44flash_bwd_dq_dk_dv_loop_seqk_parallel_kernelI23Flash_bwd_kernel_traitsILi96ELi64ELi128ELi8ELi2ELi4ELi4ELb1ELb0EN7cutlass6half_tE19Flash_kernel_traitsILi96ELi64ELi128ELi8ES3_EELb0ELb1ELb0ELb0ELb0ELb0ELb1EEEvNS_16Flash_bwd_paramsE,"",@"SHT_CUDA_INFO"
	.sectionflags	@""
	.align	4


	//----- nvinfo : EIATTR_CUDA_API_VERSION
	.align		4
        /*0000*/ 	.byte	0x04, 0x37
        /*0002*/ 	.short	(.L_248 - .L_247)
.L_247:
        /*0004*/ 	.word	0x00000082


	//----- nvinfo : EIATTR_KPARAM_INFO
	.align		4
.L_248:
        /*0008*/ 	.byte	0x04, 0x17
        /*000a*/ 	.short	(.L_250 - .L_249)
.L_249:
        /*000c*/ 	.word	0x00000000
        /*0010*/ 	.short	0x0000
        /*0012*/ 	.short	0x0000
        /*0014*/ 	.byte	0x00, 0xf0, 0x01, 0x0a


	//----- nvinfo : EIATTR_SPARSE_MMA_MASK
	.align		4
.L_250:
        /*0018*/ 	.byte	0x03, 0x50
        /*001a*/ 	.short	0x0000


	//----- nvinfo : EIATTR_MAXREG_COUNT
	.align		4
        /*001c*/ 	.byte	0x03, 0x1b
        /*001e*/ 	.short	0x00ff


	//----- nvinfo : EIATTR_NUM_BARRIERS
	.align		4
        /*0020*/ 	.byte	0x02, 0x4c
        /*0022*/ 	.byte	0x01
	.zero		1


	//----- nvinfo : EIATTR_ANNOTATIONS
	.align		4
        /*0024*/ 	.byte	0x04, 0x55
        /*0026*/ 	.short	(.L_252 - .L_251)


	//   ....[0]....
.L_251:
        /* <DEDUP_REMOVED lines=64> */


	//----- nvinfo : EIATTR_MERCURY_ISA_VERSION
	.align		4
.L_252:
        /*0410*/ 	.byte	0x03, 0x5f
        /*0412*/ 	.short	0x0101


	//----- nvinfo : EIATTR_EXIT_INSTR_OFFSETS
	.align		4
        /*0414*/ 	.byte	0x04, 0x1c
        /*0416*/ 	.short	(.L_254 - .L_253)


	//   ....[0]....
.L_253:
        /*0418*/ 	.word	0x000000c0


	//   ....[1]....
        /*041c*/ 	.word	0x0000a220


	//----- nvinfo : EIATTR_CRS_STACK_SIZE
	.align		4
.L_254:
        /*0420*/ 	.byte	0x04, 0x1e
        /*0422*/ 	.short	(.L_256 - .L_255)
.L_255:
        /*0424*/ 	.word	0x00000000


	//----- nvinfo : EIATTR_CBANK_PARAM_SIZE
	.align		4
.L_256:
        /*0428*/ 	.byte	0x03, 0x19
        /*042a*/ 	.short	0x0280


	//----- nvinfo : EIATTR_PARAM_CBANK
	.align		4
        /*042c*/ 	.byte	0x04, 0x0a
        /*042e*/ 	.short	(.L_258 - .L_257)
	.align		4
.L_257:
        /*0430*/ 	.word	index@(.nv.constant0._ZN5flash44flash_bwd_dq_dk_dv_loop_seqk_parallel_kernelI23Flash_bwd_kernel_traitsILi96ELi64ELi128ELi8ELi2ELi4ELi4ELb1ELb0EN7cutlass6half_tE19Flash_kernel_traitsILi96ELi64ELi128ELi8ES3_EELb0ELb1ELb0ELb0ELb0ELb0ELb1EEEvNS_16Flash_bwd_paramsE)
        /*0434*/ 	.short	0x0210
        /*0436*/ 	.short	0x0280


	//----- nvinfo : EIATTR_SW_WAR
	.align		4
.L_258:
        /*0438*/ 	.byte	0x04, 0x36
        /*043a*/ 	.short	(.L_260 - .L_259)
.L_259:
        /*043c*/ 	.word	0x00000008
.L_260:


//--------------------- .nv.info._ZN5flash44flash_bwd_dq_dk_dv_loop_seqk_parallel_kernelI23Flash_bwd_kernel_traitsILi96ELi64ELi128ELi8ELi2ELi4ELi4ELb1ELb0EN7cutlass6half_tE19Flash_kernel_traitsILi96ELi64ELi128ELi8ES3_EELb1ELb1ELb0ELb0ELb1ELb1ELb0EEEvNS_16Flash_bwd_paramsE --------------------------
	.section	.nv.info._ZN5flash44flash_bwd_dq_dk_dv_loop_seqk_parallel_kernelI23Flash_bwd_kernel_traitsILi96ELi64ELi128ELi8ELi2ELi4ELi4ELb1ELb0EN7cutlass6half_tE19Flash_kernel_traitsILi96ELi64ELi128ELi8ES3_EELb1ELb1ELb0ELb0ELb1ELb1ELb0EEEvNS_16Flash_bwd_paramsE,"",@"SHT_CUDA_INFO"
	.sectionflags	@""
	.align	4


	//----- nvinfo : EIATTR_CUDA_API_VERSION
	.align		4
        /*0000*/ 	.byte	0x04, 0x37
        /*0002*/ 	.short	(.L_262 - .L_261)
.L_261:
        /*0004*/ 	.word	0x00000082


	//----- nvinfo : EIATTR_KPARAM_INFO
	.align		4
.L_262:
        /*0008*/ 	.byte	0x04, 0x17
        /*000a*/ 	.short	(.L_264 - .L_263)
.L_263:
        /*000c*/ 	.word	0x00000000
        /*0010*/ 	.short	0x0000
        /*0012*/ 	.short	0x0000
        /*0014*/ 	.byte	0x00, 0xf0, 0x01, 0x0a


	//----- nvinfo : EIATTR_SPARSE_MMA_MASK
	.align		4
.L_264:
        /*0018*/ 	.byte	0x03, 0x50
        /*001a*/ 	.short	0x0000


	//----- nvinfo : EIATTR_MAXREG_COUNT
	.align		4
        /*001c*/ 	.byte	0x03, 0x1b
        /*001e*/ 	.short	0x00ff


	//----- nvinfo : EIATTR_NUM_BARRIERS
	.align		4
        /*0020*/ 	.byte	0x02, 0x4c
        /*0022*/ 	.byte	0x01
	.zero		1


	//----- nvinfo : EIATTR_ANNOTATIONS
	.align		4
        /*0024*/ 	.byte	0x04, 0x55
        /*0026*/ 	.short	(.L_266 - .L_265)


	//   ....[0]....
.L_265:
        /* <DEDUP_REMOVED lines=11> */


	//----- nvinfo : EIATTR_MERCURY_ISA_VERSION
	.align		4
.L_266:
        /*00c0*/ 	.byte	0x03, 0x5f
        /*00c2*/ 	.short	0x0101


	//----- nvinfo : EIATTR_EXIT_INSTR_OFFSETS
	.align		4
        /*00c4*/ 	.byte	0x04, 0x1c
        /*00c6*/ 	.short	(.L_268 - .L_267)


	//   ....[0]....
.L_267:
        /*00c8*/ 	.word	0x000000a0


	//   ....[1]....
        /*00cc*/ 	.word	0x00007ce0


	//----- nvinfo : EIATTR_CBANK_PARAM_SIZE
	.align		4
.L_268:
        /*00d0*/ 	.byte	0x03, 0x19
        /*00d2*/ 	.short	0x0280


	//----- nvinfo : EIATTR_PARAM_CBANK
	.align		4
        /*00d4*/ 	.byte	0x04, 0x0a
        /*00d6*/ 	.short	(.L_270 - .L_269)
	.align		4
.L_269:
        /*00d8*/ 	.word	index@(.nv.constant0._ZN5flash44flash_bwd_dq_dk_dv_loop_seqk_parallel_kernelI23Flash_bwd_kernel_traitsILi96ELi64ELi128ELi8ELi2ELi4ELi4ELb1ELb0EN7cutlass6half_tE19Flash_kernel_traitsILi96ELi64ELi128ELi8ES3_EELb1ELb1ELb0ELb0ELb1ELb1ELb0EEEvNS_16Flash_bwd_paramsE)
        /*00dc*/ 	.short	0x0210
        /*00de*/ 	.short	0x0280


	//----- nvinfo : EIATTR_SW_WAR
	.align		4
.L_270:
        /*00e0*/ 	.byte	0x04, 0x36
        /*00e2*/ 	.short	(.L_272 - .L_271)
.L_271:
        /*00e4*/ 	.word	0x00000008
.L_272:


//--------------------- .nv.info._ZN5flash44flash_bwd_dq_dk_dv_loop_seqk_parallel_kernelI23Flash_bwd_kernel_traitsILi96ELi64ELi128ELi8ELi2ELi4ELi4ELb1ELb0EN7cutlass6half_tE19Flash_kernel_traitsILi96ELi64ELi128ELi8ES3_EELb0ELb1ELb0ELb0ELb1ELb1ELb1EEEvNS_16Flash_bwd_paramsE --------------------------
	.section	.nv.info._ZN5flash44flash_bwd_dq_dk_dv_loop_seqk_parallel_kernelI23Flash_bwd_kernel_traitsILi96ELi64ELi128ELi8ELi2ELi4ELi4ELb1ELb0EN7cutlass6half_tE19Flash_kernel_traitsILi96ELi64ELi128ELi8ES3_EELb0ELb1ELb0ELb0ELb1ELb1ELb1EEEvNS_16Flash_bwd_paramsE,"",@"SHT_CUDA_INFO"
	.sectionflags	@""
	.align	4


	//----- nvinfo : EIATTR_CUDA_API_VERSION
	.align		4
        /*0000*/ 	.byte	0x04, 0x37
        /*0002*/ 	.short	(.L_274 - .L_273)
.L_273:
        /*0004*/ 	.word	0x00000082


	//----- nvinfo : EIATTR_KPARAM_INFO
	.align		4
.L_274:
        /*0008*/ 	.byte	0x04, 0x17
        /*000a*/ 	.short	(.L_276 - .L_275)
.L_275:
        /*000c*/ 	.word	0x00000000
        /*0010*/ 	.short	0x0000
        /*0012*/ 	.short	0x0000
        /*0014*/ 	.byte	0x00, 0xf0, 0x01, 0x0a


	//----- nvinfo : EIATTR_SPARSE_MMA_MASK
	.align		4
.L_276:
        /*0018*/ 	.byte	0x03, 0x50
        /*001a*/ 	.short	0x0000


	//----- nvinfo : EIATTR_MAXREG_COUNT
	.align		4
        /*001c*/ 	.byte	0x03, 0x1b
        /*001e*/ 	.short	0x00ff


	//----- nvinfo : EIATTR_NUM_BARRIERS
	.align		4
        /*0020*/ 	.byte	0x02, 0x4c
        /*0022*/ 	.byte	0x01
	.zero		1


	//----- nvinfo : EIATTR_ANNOTATIONS
	.align		4
        /*0024*/ 	.byte	0x04, 0x55
        /*0026*/ 	.short	(.L_278 - .L_277)


	//   ....[0]....
.L_277:
        /* <DEDUP_REMOVED lines=49> */
        /*032c*/ 	.byte	0x20, 0x6a, 0x00, 0x00, 0x01, 0x00, 0x00, 0x00, 0x30, 0x6a, 0x00, 0x00


	//----- nvinfo : EIATTR_MERCURY_ISA_VERSION
	.align		4
.L_278:
        /*0338*/ 	.byte	0x03, 0x5f
        /*033a*/ 	.short	0x0101


	//----- nvinfo : EIATTR_EXIT_INSTR_OFFSETS
	.align		4
        /*033c*/ 	.byte	0x04, 0x1c
        /*033e*/ 	.short	(.L_280 - .L_279)


	//   ....[0]....
.L_279:
        /*0340*/ 	.word	0x000000a0


	//   ....[1]....
        /*0344*/ 	.word	0x00007920


	//----- nvinfo : EIATTR_CBANK_PARAM_SIZE
	.align		4
.L_280:
        /*0348*/ 	.byte	0x03, 0x19
        /*034a*/ 	.short	0x0280


	//----- nvinfo : EIATTR_PARAM_CBANK
	.align		4
        /*034c*/ 	.byte	0x04, 0x0a
        /*034e*/ 	.short	(.L_282 - .L_281)
	.align		4
.L_281:
        /*0350*/ 	.word	index@(.nv.constant0._ZN5flash44flash_bwd_dq_dk_dv_loop_seqk_parallel_kernelI23Flash_bwd_kernel_traitsILi96ELi64ELi128ELi8ELi2ELi4ELi4ELb1ELb0EN7cutlass6half_tE19Flash_kernel_traitsILi96ELi64ELi128ELi8ES3_EELb0ELb1ELb0ELb0ELb1ELb1ELb1EEEvNS_16Flash_bwd_paramsE)
        /*0354*/ 	.short	0x0210
        /*0356*/ 	.short	0x0280


	//----- nvinfo : EIATTR_SW_WAR
	.align		4
.L_282:
        /*0358*/ 	.byte	0x04, 0x36
        /*035a*/ 	.short	(.L_284 - .L_283)
.L_283:
        /*035c*/ 	.word	0x00000008
.L_284:


//--------------------- .nv.info._ZN5flash44flash_bwd_dq_dk_dv_loop_seqk_parallel_kernelI23Flash_bwd_kernel_traitsILi96ELi64ELi128ELi8ELi2ELi4ELi4ELb1ELb0EN7cutlass6half_tE19Flash_kernel_traitsILi96ELi64ELi128ELi8ES3_EELb1ELb1ELb0ELb0ELb0ELb1ELb0EEEvNS_16Flash_bwd_paramsE --------------------------
	.section	.nv.info._ZN5flash44flash_bwd_dq_dk_dv_loop_seqk_parallel_kernelI23Flash_bwd_kernel_traitsILi96ELi64ELi128ELi8ELi2ELi4ELi4ELb1ELb0EN7cutlass6half_tE19Flash_kernel_traitsILi96ELi64ELi128ELi8ES3_EELb1ELb1ELb0ELb0ELb0ELb1ELb0EEEvNS_16Flash_bwd_paramsE,"",@"SHT_CUDA_INFO"
	.sectionflags	@""
	.align	4


	//----- nvinfo : EIATTR_CUDA_API_VERSION
	.align		4
        /*0000*/ 	.byte	0x04, 0x37
        /*0002*/ 	.short	(.L_286 - .L_285)
.L_285:
        /*0004*/ 	.word	0x00000082


	//----- nvinfo : EIATTR_KPARAM_INFO
	.align		4
.L_286:
        /*0008*/ 	.byte	0x04, 0x17
        /*000a*/ 	.short	(.L_288 - .L_287)
.L_287:
        /*000c*/ 	.word	0x00000000
        /*0010*/ 	.short	0x0000
        /*0012*/ 	.short	0x0000
        /*0014*/ 	.byte	0x00, 0xf0, 0x01, 0x0a


	//----- nvinfo : EIATTR_SPARSE_MMA_MASK
	.align		4
.L_288:
        /*0018*/ 	.byte	0x03, 0x50
        /*001a*/ 	.short	0x0000


	//----- nvinfo : EIATTR_MAXREG_COUNT
	.align		4
        /*001c*/ 	.byte	0x03, 0x1b
        /*001e*/ 	.short	0x00ff


	//----- nvinfo : EIATTR_NUM_BARRIERS
	.align		4
        /*0020*/ 	.byte	0x02, 0x4c
        /*0022*/ 	.byte	0x01
	.zero		1


	//----- nvinfo : EIATTR_ANNOTATIONS
	.align		4
        /*0024*/ 	.byte	0x04, 0x55
        /*0026*/ 	.short	(.L_290 - .L_289)


	//   ....[0]....
.L_289:
        /* <DEDUP_REMOVED lines=13> */


	//----- nvinfo : EIATTR_MERCURY_ISA_VERSION
	.align		4
.L_290:
        /*00e8*/ 	.byte	0x03, 0x5f
        /*00ea*/ 	.short	0x0101


	//----- nvinfo : EIATTR_EXIT_INSTR_OFFSETS
	.align		4
        /*00ec*/ 	.byte	0x04, 0x1c
        /*00ee*/ 	.short	(.L_292 - .L_291)


	//   ....[0]....
.L_291:
        /*00f0*/ 	.word	0x000000c0


	//   ....[1]....
        /*00f4*/ 	.word	0x00009430


	//----- nvinfo : EIATTR_CRS_STACK_SIZE
	.align		4
.L_292:
        /*00f8*/ 	.byte	0x04, 0x1e
        /*00fa*/ 	.short	(.L_294 - .L_293)
.L_293:
        /*00fc*/ 	.word	0x00000000


	//----- nvinfo : EIATTR_CBANK_PARAM_SIZE
	.align		4
.L_294:
        /*0100*/ 	.byte	0x03, 0x19
        /*0102*/ 	.short	0x0280


	//----- nvinfo : EIATTR_PARAM_CBANK
	.align		4
        /*0104*/ 	.byte	0x04, 0x0a
        /*0106*/ 	.short	(.L_296 - .L_295)
	.align		4
.L_295:
        /*0108*/ 	.word	index@(.nv.constant0._ZN5flash44flash_bwd_dq_dk_dv_loop_seqk_parallel_kernelI23Flash_bwd_kernel_traitsILi96ELi64ELi128ELi8ELi2ELi4ELi4ELb1ELb0EN7cutlass6half_tE19Flash_kernel_traitsILi96ELi64ELi128ELi8ES3_EELb1ELb1ELb0ELb0ELb0ELb1ELb0EEEvNS_16Flash_bwd_paramsE)
        /*010c*/ 	.short	0x0210
        /*010e*/ 	.short	0x0280


	//----- nvinfo : EIATTR_SW_WAR
	.align		4
.L_296:
        /*0110*/ 	.byte	0x04, 0x36
        /*0112*/ 	.short	(.L_298 - .L_297)
.L_297:
        /*0114*/ 	.word	0x00000008
.L_298:


//--------------------- .nv.info._ZN5flash44flash_bwd_dq_dk_dv_loop_seqk_parallel_kernelI23Flash_bwd_kernel_traitsILi96ELi64ELi128ELi8ELi2ELi4ELi4ELb1ELb0EN7cutlass6half_tE19Flash_kernel_traitsILi96ELi64ELi128ELi8ES3_EELb0ELb1ELb0ELb0ELb0ELb1ELb1EEEvNS_16Flash_bwd_paramsE --------------------------
	.section	.nv.info._ZN5flash44flash_bwd_dq_dk_dv_loop_seqk_parallel_kernelI23Flash_bwd_kernel_traitsILi96ELi64ELi128ELi8ELi2ELi4ELi4ELb1ELb0EN7cutlass6half_tE19Flash_kernel_traitsILi96ELi64ELi128ELi8ES3_EELb0ELb1ELb0ELb0ELb0ELb1ELb1EEEvNS_16Flash_bwd_paramsE,"",@"SHT_CUDA_INFO"
	.sectionflags	@""
	.align	4


	//----- nvinfo : EIATTR_CUDA_API_VERSION
	.align		4
        /*0000*/ 	.byte	0x04, 0x37
        /*0002*/ 	.short	(.L_300 - .L_299)
.L_299:
        /*0004*/ 	.word	0x00000082


	//----- nvinfo : EIATTR_KPARAM_INFO
	.align		4
.L_300:
        /*0008*/ 	.byte	0x04, 0x17
        /*000a*/ 	.short	(.L_302 - .L_301)
.L_301:
        /*000c*/ 	.word	0x00000000
        /*0010*/ 	.short	0x0000
        /*0012*/ 	.short	0x0000
        /*0014*/ 	.byte	0x00, 0xf0, 0x01, 0x0a


	//----- nvinfo : EIATTR_SPARSE_MMA_MASK
	.align		4
.L_302:
        /*0018*/ 	.byte	0x03, 0x50
        /*001a*/ 	.short	0x0000


	//----- nvinfo : EIATTR_MAXREG_COUNT
	.align		4
        /*001c*/ 	.byte	0x03, 0x1b
        /*001e*/ 	.short	0x00ff


	//----- nvinfo : EIATTR_NUM_BARRIERS
	.align		4
        /*0020*/ 	.byte	0x02, 0x4c
        /*0022*/ 	.byte	0x01
	.zero		1


	//----- nvinfo : EIATTR_ANNOTATIONS
	.align		4
        /*0024*/ 	.byte	0x04, 0x55
        /*0026*/ 	.short	(.L_304 - .L_303)


	//   ....[0]....
.L_303:
        /* <DEDUP_REMOVED lines=53> */


	//----- nvinfo : EIATTR_MERCURY_ISA_VERSION
	.align		4
.L_304:
        /*0368*/ 	.byte	0x03, 0x5f
        /*036a*/ 	.short	0x0101


	//----- nvinfo : EIATTR_EXIT_INSTR_OFFSETS
	.align		4
        /*036c*/ 	.byte	0x04, 0x1c
        /*036e*/ 	.short	(.L_306 - .L_305)


	//   ....[0]....
.L_305:
        /*0370*/ 	.word	0x000000c0


	//   ....[1]....
        /*0374*/ 	.word	0x000091b0


	//----- nvinfo : EIATTR_CRS_STACK_SIZE
	.align		4
.L_306:
        /*0378*/ 	.byte	0x04, 0x1e
        /*037a*/ 	.short	(.L_308 - .L_307)
.L_307:
        /*037c*/ 	.word	0x00000000


	//----- nvinfo : EIATTR_CBANK_PARAM_SIZE
	.align		4
.L_308:
        /*0380*/ 	.byte	0x03, 0x19
        /*0382*/ 	.short	0x0280


	//----- nvinfo : EIATTR_PARAM_CBANK
	.align		4
        /*0384*/ 	.byte	0x04, 0x0a
        /*0386*/ 	.short	(.L_310 - .L_309)
	.align		4
.L_309:
        /*0388*/ 	.word	index@(.nv.constant0._ZN5flash44flash_bwd_dq_dk_dv_loop_seqk_parallel_kernelI23Flash_bwd_kernel_traitsILi96ELi64ELi128ELi8ELi2ELi4ELi4ELb1ELb0EN7cutlass6half_tE19Flash_kernel_traitsILi96ELi64ELi128ELi8ES3_EELb0ELb1ELb0ELb0ELb0ELb1ELb1EEEvNS_16Flash_bwd_paramsE)
        /*038c*/ 	.short	0x0210
        /*038e*/ 	.short	0x0280


	//----- nvinfo : EIATTR_SW_WAR
	.align		4
.L_310:
        /*0390*/ 	.byte	0x04, 0x36
        /*0392*/ 	.short	(.L_312 - .L_311)
.L_311:
        /*0394*/ 	.word	0x00000008
.L_312:


//--------------------- .nv.info._ZN5flash44flash_bwd_dq_dk_dv_loop_seqk_parallel_kernelI23Flash_bwd_kernel_traitsILi96ELi64ELi128ELi8ELi2ELi4ELi4ELb1ELb0EN7cutlass6half_tE19Flash_kernel_traitsILi96ELi64ELi128ELi8ES3_EELb1ELb1ELb0ELb1ELb0ELb0ELb0EEEvNS_16Flash_bwd_paramsE --------------------------
	.section	.nv.info._ZN5flash44flash_bwd_dq_dk_dv_loop_seqk_parallel_kernelI23Flash_bwd_kernel_traitsILi96ELi64ELi128ELi8ELi2ELi4ELi4ELb1ELb0EN7cutlass6half_tE19Flash_kernel_traitsILi96ELi64ELi128ELi8ES3_EELb1ELb1ELb0ELb1ELb0ELb0ELb0EEEvNS_16Flash_bwd_paramsE,"",@"SHT_CUDA_INFO"
	.sectionflags	@""
	.align	4


	//----- nvinfo : EIATTR_CUDA_API_VERSION
	.align		4
        /*0000*/ 	.byte	0x04, 0x37
        /*0002*/ 	.short	(.L_314 - .L_313)
.L_313:
        /*0004*/ 	.word	0x00000082


	//----- nvinfo : EIATTR_KPARAM_INFO
	.align		4
.L_314:
        /*0008*/ 	.byte	0x04, 0x17
        /*000a*/ 	.short	(.L_316 - .L_315)
.L_315:
        /*000c*/ 	.word	0x00000000
        /*0010*/ 	.short	0x0000
        /*0012*/ 	.short	0x0000
        /*0014*/ 	.byte	0x00, 0xf0, 0x01, 0x0a


	//----- nvinfo : EIATTR_SPARSE_MMA_MASK
	.align		4
.L_316:
        /*0018*/ 	.byte	0x03, 0x50
        /*001a*/ 	.short	0x0000


	//----- nvinfo : EIATTR_MAXREG_COUNT
	.align		4
        /*001c*/ 	.byte	0x03, 0x1b
        /*001e*/ 	.short	0x00ff


	//----- nvinfo : EIATTR_NUM_BARRIERS
	.align		4
        /*0020*/ 	.byte	0x02, 0x4c
        /*0022*/ 	.byte	0x01
	.zero		1


	//----- nvinfo : EIATTR_ANNOTATIONS
	.align		4
        /*0024*/ 	.byte	0x04, 0x55
        /*0026*/ 	.short	(.L_318 - .L_317)


	//   ....[0]....
.L_317:
        /* <DEDUP_REMOVED lines=39> */


	//----- nvinfo : EIATTR_MERCURY_ISA_VERSION
	.align		4
.L_318:
        /*0280*/ 	.byte	0x03, 0x5f
        /*0282*/ 	.short	0x0101


	//----- nvinfo : EIATTR_EXIT_INSTR_OFFSETS
	.align		4
        /*0284*/ 	.byte	0x04, 0x1c
        /*0286*/ 	.short	(.L_320 - .L_319)


	//   ....[0]....
.L_319:
        /*0288*/ 	.word	0x000000c0


	//   ....[1]....
        /*028c*/ 	.word	0x0000ac40


	//----- nvinfo : EIATTR_CRS_STACK_SIZE
	.align		4
.L_320:
        /*0290*/ 	.byte	0x04, 0x1e
        /*0292*/ 	.short	(.L_322 - .L_321)
.L_321:
        /*0294*/ 	.word	0x00000000


	//----- nvinfo : EIATTR_CBANK_PARAM_SIZE
	.align		4
.L_322:
        /*0298*/ 	.byte	0x03, 0x19
        /*029a*/ 	.short	0x0280


	//----- nvinfo : EIATTR_PARAM_CBANK
	.align		4
        /*029c*/ 	.byte	0x04, 0x0a
        /*029e*/ 	.short	(.L_324 - .L_323)
	.align		4
.L_323:
        /*02a0*/ 	.word	index@(.nv.constant0._ZN5flash44flash_bwd_dq_dk_dv_loop_seqk_parallel_kernelI23Flash_bwd_kernel_traitsILi96ELi64ELi128ELi8ELi2ELi4ELi4ELb1ELb0EN7cutlass6half_tE19Flash_kernel_traitsILi96ELi64ELi128ELi8ES3_EELb1ELb1ELb0ELb1ELb0ELb0ELb0EEEvNS_16Flash_bwd_paramsE)
        /*02a4*/ 	.short	0x0210
        /*02a6*/ 	.short	0x0280


	//----- nvinfo : EIATTR_SW_WAR
	.align		4
.L_324:
        /*02a8*/ 	.byte	0x04, 0x36
        /*02aa*/ 	.short	(.L_326 - .L_325)
.L_325:
        /*02ac*/ 	.word	0x00000008
.L_326:


//--------------------- .nv.info._ZN5flash44flash_bwd_dq_dk_dv_loop_seqk_parallel_kernelI23Flash_bwd_kernel_traitsILi96ELi64ELi128ELi8ELi2ELi4ELi4ELb1ELb0EN7cutlass6half_tE19Flash_kernel_traitsILi96ELi64ELi128ELi8ES3_EELb0ELb1ELb0ELb1ELb0ELb0ELb1EEEvNS_16Flash_bwd_paramsE --------------------------
	.section	.nv.info._ZN5flash44flash_bwd_dq_dk_dv_loop_seqk_parallel_kernelI23Flash_bwd_kernel_traitsILi96ELi64ELi128ELi8ELi2ELi4ELi4ELb1ELb0EN7cutlass6half_tE19Flash_kernel_traitsILi96ELi64ELi128ELi8ES3_EELb0ELb1ELb0ELb1ELb0ELb0ELb1EEEvNS_16Flash_bwd_paramsE,"",@"SHT_CUDA_INFO"
	.sectionflags	@""
	.align	4


	//----- nvinfo : EIATTR_CUDA_API_VERSION
	.align		4
        /*0000*/ 	.byte	0x04, 0x37
        /*0002*/ 	.short	(.L_328 - .L_327)
.L_327:
        /*0004*/ 	.word	0x00000082


	//----- nvinfo : EIATTR_KPARAM_INFO
	.align		4
.L_328:
        /*0008*/ 	.byte	0x04, 0x17
        /*000a*/ 	.short	(.L_330 - .L_329)
.L_329:
        /*000c*/ 	.word	0x00000000
        /*0010*/ 	.short	0x0000
        /*0012*/ 	.short	0x0000
        /*0014*/ 	.byte	0x00, 0xf0, 0x01, 0x0a


	//----- nvinfo : EIATTR_SPARSE_MMA_MASK
	.align		4
.L_330:
        /*0018*/ 	.byte	0x03, 0x50
        /*001a*/ 	.short	0x0000


	//----- nvinfo : EIATTR_MAXREG_COUNT
	.align		4
        /*001c*/ 	.byte	0x03, 0x1b
        /*001e*/ 	.short	0x00ff


	//----- nvinfo : EIATTR_NUM_BARRIERS
	.align		4
        /*0020*/ 	.byte	0x02, 0x4c
        /*0022*/ 	.byte	0x01
	.zero		1


	//----- nvinfo : EIATTR_ANNOTATIONS
	.align		4
        /*0024*/ 	.byte	0x04, 0x55
        /*0026*/ 	.short	(.L_332 - .L_331)


	//   ....[0]....
.L_331:
        /* <DEDUP_REMOVED lines=72> */


	//----- nvinfo : EIATTR_MERCURY_ISA_VERSION
	.align		4
.L_332:
        /*0490*/ 	.byte	0x03, 0x5f
        /*0492*/ 	.short	0x0101


	//----- nvinfo : EIATTR_EXIT_INSTR_OFFSETS
	.align		4
        /*0494*/ 	.byte	0x04, 0x1c
        /*0496*/ 	.short	(.L_334 - .L_333)


	//   ....[0]....
.L_333:
        /*0498*/ 	.word	0x000000c0


	//   ....[1]....
        /*049c*/ 	.word	0x0000a630


	//----- nvinfo : EIATTR_CRS_STACK_SIZE
	.align		4
.L_334:
        /*04a0*/ 	.byte	0x04, 0x1e
        /*04a2*/ 	.short	(.L_336 - .L_335)
.L_335:
        /*04a4*/ 	.word	0x00000000


	//----- nvinfo : EIATTR_CBANK_PARAM_SIZE
	.align		4
.L_336:
        /*04a8*/ 	.byte	0x03, 0x19
        /*04aa*/ 	.short	0x0280


	//----- nvinfo : EIATTR_PARAM_CBANK
	.align		4
        /*04ac*/ 	.byte	0x04, 0x0a
        /*04ae*/ 	.short	(.L_338 - .L_337)
	.align		4
.L_337:
        /*04b0*/ 	.word	index@(.nv.constant0._ZN5flash44flash_bwd_dq_dk_dv_loop_seqk_parallel_kernelI23Flash_bwd_kernel_traitsILi96ELi64ELi128ELi8ELi2ELi4ELi4ELb1ELb0EN7cutlass6half_tE19Flash_kernel_traitsILi96ELi64ELi128ELi8ES3_EELb0ELb1ELb0ELb1ELb0ELb0ELb1EEEvNS_16Flash_bwd_paramsE)
        /*04b4*/ 	.short	0x0210
        /*04b6*/ 	.short	0x0280


	//----- nvinfo : EIATTR_SW_WAR
	.align		4
.L_338:
        /*04b8*/ 	.byte	0x04, 0x36
        /*04ba*/ 	.short	(.L_340 - .L_339)
.L_339:
        /*04bc*/ 	.word	0x00000008
.L_340:


//--------------------- .nv.info._ZN5flash25flash_bwd_dot_do_o_kernelILb0E23Flash_bwd_kernel_traitsILi96ELi64ELi128ELi8ELi2ELi4ELi4ELb1ELb0EN7cutlass6half_tE19Flash_kernel_traitsILi96ELi64ELi128ELi8ES3_EEEEvNS_16Flash_bwd_paramsE --------------------------
	.section	.nv.info._ZN5flash25flash_bwd_dot_do_o_kernelILb0E23Flash_bwd_kernel_traitsILi96ELi64ELi128ELi8ELi2ELi4ELi4ELb1ELb0EN7cutlass6half_tE19Flash_kernel_traitsILi96ELi64ELi128ELi8ES3_EEEEvNS_16Flash_bwd_paramsE,"",@"SHT_CUDA_INFO"
	.sectionflags	@""
	.align	4


	//----- nvinfo : EIATTR_CUDA_API_VERSION
	.align		4
        /*0000*/ 	.byte	0x04, 0x37
        /*0002*/ 	.short	(.L_342 - .L_341)
.L_341:
        /*0004*/ 	.word	0x00000082


	//----- nvinfo : EIATTR_KPARAM_INFO
	.align		4
.L_342:
        /*0008*/ 	.byte	0x04, 0x17
        /*000a*/ 	.short	(.L_344 - .L_343)
.L_343:
        /*000c*/ 	.word	0x00000000
        /*0010*/ 	.short	0x0000
        /*0012*/ 	.short	0x0000
        /*0014*/ 	.byte	0x00, 0xf0, 0x01, 0x0a


	//----- nvinfo : EIATTR_SPARSE_MMA_MASK
	.align		4
.L_344:
        /*0018*/ 	.byte	0x03, 0x50
        /*001a*/ 	.short	0x0000


	//----- nvinfo : EIATTR_MAXREG_COUNT
	.align		4
        /*001c*/ 	.byte	0x03, 0x1b
        /*001e*/ 	.short	0x00ff


	//----- nvinfo : EIATTR_MERCURY_ISA_VERSION
	.align		4
        /*0020*/ 	.byte	0x03, 0x5f
        /*0022*/ 	.short	0x0101


	//----- nvinfo : EIATTR_COOP_GROUP_MASK_REGIDS
	.align		4
        /*0024*/ 	.byte	0x04, 0x29
        /*0026*/ 	.short	(.L_346 - .L_345)


	//   ....[0]....
.L_345:
        /*0028*/ 	.word	0xffffffff


	//   ....[1]....
        /*002c*/ 	.word	0xffffffff


	//----- nvinfo : EIATTR_COOP_GROUP_INSTR_OFFSETS
	.align		4
.L_346:
        /*0030*/ 	.byte	0x04, 0x28
        /*0032*/ 	.short	(.L_348 - .L_347)


	//   ....[0]....
.L_347:
        /*0034*/ 	.word	0x00000e40


	//   ....[1]....
        /*0038*/ 	.word	0x00000e60


	//----- nvinfo : EIATTR_EXIT_INSTR_OFFSETS
	.align		4
.L_348:
        /*003c*/ 	.byte	0x04, 0x1c
        /*003e*/ 	.short	(.L_350 - .L_349)


	//   ....[0]....
.L_349:
        /*0040*/ 	.word	0x00000100


	//   ....[1]....
        /*0044*/ 	.word	0x00000e90


	//   ....[2]....
        /*0048*/ 	.word	0x00000f00


	//----- nvinfo : EIATTR_CRS_STACK_SIZE
	.align		4
.L_350:
        /*004c*/ 	.byte	0x04, 0x1e
        /*004e*/ 	.short	(.L_352 - .L_351)
.L_351:
        /*0050*/ 	.word	0x00000000


	//----- nvinfo : EIATTR_CBANK_PARAM_SIZE
	.align		4
.L_352:
        /*0054*/ 	.byte	0x03, 0x19
        /*0056*/ 	.short	0x0280


	//----- nvinfo : EIATTR_PARAM_CBANK
	.align		4
        /*0058*/ 	.byte	0x04, 0x0a
        /*005a*/ 	.short	(.L_354 - .L_353)
	.align		4
.L_353:
        /*005c*/ 	.word	index@(.nv.constant0._ZN5flash25flash_bwd_dot_do_o_kernelILb0E23Flash_bwd_kernel_traitsILi96ELi64ELi128ELi8ELi2ELi4ELi4ELb1ELb0EN7cutlass6half_tE19Flash_kernel_traitsILi96ELi64ELi128ELi8ES3_EEEEvNS_16Flash_bwd_paramsE)
        /*0060*/ 	.short	0x0210
        /*0062*/ 	.short	0x0280


	//----- nvinfo : EIATTR_SW_WAR
	.align		4
.L_354:
        /*0064*/ 	.byte	0x04, 0x36
        /*0066*/ 	.short	(.L_356 - .L_355)
.L_355:
        /*0068*/ 	.word	0x00000008
.L_356:


//--------------------- .nv.info._ZN5flash25flash_bwd_dot_do_o_kernelILb1E23Flash_bwd_kernel_traitsILi96ELi64ELi128ELi8ELi2ELi4ELi4ELb1ELb0EN7cutlass6half_tE19Flash_kernel_traitsILi96ELi64ELi128ELi8ES3_EEEEvNS_16Flash_bwd_paramsE --------------------------
	.section	.nv.info._ZN5flash25flash_bwd_dot_do_o_kernelILb1E23Flash_bwd_kernel_traitsILi96ELi64ELi128ELi8ELi2ELi4ELi4ELb1ELb0EN7cutlass6half_tE19Flash_kernel_traitsILi96ELi64ELi128ELi8ES3_EEEEvNS_16Flash_bwd_paramsE,"",@"SHT_CUDA_INFO"
	.sectionflags	@""
	.align	4


	//----- nvinfo : EIATTR_CUDA_API_VERSION
	.align		4
        /*0000*/ 	.byte	0x04, 0x37
        /*0002*/ 	.short	(.L_358 - .L_357)
.L_357:
        /*0004*/ 	.word	0x00000082


	//----- nvinfo : EIATTR_KPARAM_INFO
	.align		4
.L_358:
        /*0008*/ 	.byte	0x04, 0x17
        /*000a*/ 	.short	(.L_360 - .L_359)
.L_359:
        /*000c*/ 	.word	0x00000000
        /*0010*/ 	.short	0x0000
        /*0012*/ 	.short	0x0000
        /*0014*/ 	.byte	0x00, 0xf0, 0x01, 0x0a


	//----- nvinfo : EIATTR_SPARSE_MMA_MASK
	.align		4
.L_360:
        /*0018*/ 	.byte	0x03, 0x50
        /*001a*/ 	.short	0x0000


	//----- nvinfo : EIATTR_MAXREG_COUNT
	.align		4
        /*001c*/ 	.byte	0x03, 0x1b
        /*001e*/ 	.short	0x00ff


	//----- nvinfo : EIATTR_MERCURY_ISA_VERSION
	.align		4
        /*0020*/ 	.byte	0x03, 0x5f
        /*0022*/ 	.short	0x0101


	//----- nvinfo : EIATTR_COOP_GROUP_MASK_REGIDS
	.align		4
        /*0024*/ 	.byte	0x04, 0x29
        /*0026*/ 	.short	(.L_362 - .L_361)


	//   ....[0]....
.L_361:
        /*0028*/ 	.word	0xffffffff


	//   ....[1]....
        /*002c*/ 	.word	0xffffffff


	//----- nvinfo : EIATTR_COOP_GROUP_INSTR_OFFSETS
	.align		4
.L_362:
        /*0030*/ 	.byte	0x04, 0x28
        /*0032*/ 	.short	(.L_364 - .L_363)


	//   ....[0]....
.L_363:
        /*0034*/ 	.word	0x00001110


	//   ....[1]....
        /*0038*/ 	.word	0x00001150


	//----- nvinfo : EIATTR_EXIT_INSTR_OFFSETS
	.align		4
.L_364:
        /*003c*/ 	.byte	0x04, 0x1c
        /*003e*/ 	.short	(.L_366 - .L_365)


	//   ....[0]....
.L_365:
        /*0040*/ 	.word	0x00000100


	//   ....[1]....
        /*0044*/ 	.word	0x00001200


	//----- nvinfo : EIATTR_CRS_STACK_SIZE
	.align		4
.L_366:
        /*0048*/ 	.byte	0x04, 0x1e
        /*004a*/ 	.short	(.L_368 - .L_367)
.L_367:
        /*004c*/ 	.word	0x00000000


	//----- nvinfo : EIATTR_CBANK_PARAM_SIZE
	.align		4
.L_368:
        /*0050*/ 	.byte	0x03, 0x19
        /*0052*/ 	.short	0x0280


	//----- nvinfo : EIATTR_PARAM_CBANK
	.align		4
        /*0054*/ 	.byte	0x04, 0x0a
        /*0056*/ 	.short	(.L_370 - .L_369)
	.align		4
.L_369:
        /*0058*/ 	.word	index@(.nv.constant0._ZN5flash25flash_bwd_dot_do_o_kernelILb1E23Flash_bwd_kernel_traitsILi96ELi64ELi128ELi8ELi2ELi4ELi4ELb1ELb0EN7cutlass6half_tE19Flash_kernel_traitsILi96ELi64ELi128ELi8ES3_EEEEvNS_16Flash_bwd_paramsE)
        /*005c*/ 	.short	0x0210
        /*005e*/ 	.short	0x0280


	//----- nvinfo : EIATTR_SW_WAR
	.align		4
.L_370:
        /*0060*/ 	.byte	0x04, 0x36
        /*0062*/ 	.short	(.L_372 - .L_371)
.L_371:
        /*0064*/ 	.word	0x00000008
.L_372:


//--------------------- .nv.info._ZN5flash27flash_bwd_convert_dq_kernelI23Flash_bwd_kernel_traitsILi96ELi64ELi128ELi8ELi2ELi4ELi4ELb0ELb0EN7cutlass6half_tE19Flash_kernel_traitsILi96ELi64ELi128ELi8ES3_EEEEvNS_16Flash_bwd_paramsEi --------------------------
	.section	.nv.info._ZN5flash27flash_bwd_convert_dq_kernelI23Flash_bwd_kernel_traitsILi96ELi64ELi128ELi8ELi2ELi4ELi4ELb0ELb0EN7cutlass6half_tE19Flash_kernel_traitsILi96ELi64ELi128ELi8ES3_EEEEvNS_16Flash_bwd_paramsEi,"",@"SHT_CUDA_INFO"
	.sectionflags	@""
	.align	4


	//----- nvinfo : EIATTR_CUDA_API_VERSION
	.align		4
        /*0000*/ 	.byte	0x04, 0x37
        /*0002*/ 	.short	(.L_374 - .L_373)
.L_373:
        /*0004*/ 	.word	0x00000082


	//----- nvinfo : EIATTR_KPARAM_INFO
	.align		4
.L_374:
        /*0008*/ 	.byte	0x04, 0x17
        /*000a*/ 	.short	(.L_376 - .L_375)
.L_375:
        /*000c*/ 	.word	0x00000000
        /*0010*/ 	.short	0x0001
        /*0012*/ 	.short	0x0280
        /*0014*/ 	.byte	0x00, 0xf0, 0x11, 0x00


	//----- nvinfo : EIATTR_KPARAM_INFO
	.align		4
.L_376:
        /*0018*/ 	.byte	0x04, 0x17
        /*001a*/ 	.short	(.L_378 - .L_377)
.L_377:
        /*001c*/ 	.word	0x00000000
        /*0020*/ 	.short	0x0000
        /*0022*/ 	.short	0x0000
        /*0024*/ 	.byte	0x00, 0xf0, 0x01, 0x0a


	//----- nvinfo : EIATTR_SPARSE_MMA_MASK
	.align		4
.L_378:
        /*0028*/ 	.byte	0x03, 0x50
        /*002a*/ 	.short	0x0000


	//----- nvinfo : EIATTR_MAXREG_COUNT
	.align		4
        /*002c*/ 	.byte	0x03, 0x1b
        /*002e*/ 	.short	0x00ff


	//----- nvinfo : EIATTR_NUM_BARRIERS
	.align		4
        /*0030*/ 	.byte	0x02, 0x4c
        /*0032*/ 	.byte	0x01
	.zero		1


	//----- nvinfo : EIATTR_MERCURY_ISA_VERSION
	.align		4
        /*0034*/ 	.byte	0x03, 0x5f
        /*0036*/ 	.short	0x0101


	//----- nvinfo : EIATTR_EXIT_INSTR_OFFSETS
	.align		4
        /*0038*/ 	.byte	0x04, 0x1c
        /*003a*/ 	.short	(.L_380 - .L_379)


	//   ....[0]....
.L_379:
        /*003c*/ 	.word	0x00000160


	//   ....[1]....
        /*0040*/ 	.word	0x00001550


	//   ....[2]....
        /*0044*/ 	.word	0x000017b0


	//   ....[3]....
        /*0048*/ 	.word	0x000017e0


	//----- nvinfo : EIATTR_CBANK_PARAM_SIZE
	.align		4
.L_380:
        /*004c*/ 	.byte	0x03, 0x19
        /*004e*/ 	.short	0x0284


	//----- nvinfo : EIATTR_PARAM_CBANK
	.align		4
        /*0050*/ 	.byte	0x04, 0x0a
        /*0052*/ 	.short	(.L_382 - .L_381)
	.align		4
.L_381:
        /*0054*/ 	.word	index@(.nv.constant0._ZN5flash27flash_bwd_convert_dq_kernelI23Flash_bwd_kernel_traitsILi96ELi64ELi128ELi8ELi2ELi4ELi4ELb0ELb0EN7cutlass6half_tE19Flash_kernel_traitsILi96ELi64ELi128ELi8ES3_EEEEvNS_16Flash_bwd_paramsEi)
        /*0058*/ 	.short	0x0210
        /*005a*/ 	.short	0x0284


	//----- nvinfo : EIATTR_SW_WAR
	.align		4
.L_382:
        /*005c*/ 	.byte	0x04, 0x36
        /*005e*/ 	.short	(.L_384 - .L_383)
.L_383:
        /*0060*/ 	.word	0x00000008
.L_384:


//--------------------- .nv.info._ZN5flash44flash_bwd_dq_dk_dv_loop_seqk_parallel_kernelI23Flash_bwd_kernel_traitsILi96ELi64ELi128ELi8ELi2ELi4ELi4ELb0ELb0EN7cutlass6half_tE19Flash_kernel_traitsILi96ELi64ELi128ELi8ES3_EELb1ELb1ELb0ELb0ELb0ELb0ELb0EEEvNS_16Flash_bwd_paramsE --------------------------
	.section	.nv.info._ZN5flash44flash_bwd_dq_dk_dv_loop_seqk_parallel_kernelI23Flash_bwd_kernel_traitsILi96ELi64ELi128ELi8ELi2ELi4ELi4ELb0ELb0EN7cutlass6half_tE19Flash_kernel_traitsILi96ELi64ELi128ELi8ES3_EELb1ELb1ELb0ELb0ELb0ELb0ELb0EEEvNS_16Flash_bwd_paramsE,"",@"SHT_CUDA_INFO"
	.sectionflags	@""
	.align	4


	//----- nvinfo : EIATTR_CUDA_API_VERSION
	.align		4
        /*0000*/ 	.byte	0x04, 0x37
        /*0002*/ 	.short	(.L_386 - .L_385)
.L_385:
        /*0004*/ 	.word	0x00000082


	//----- nvinfo : EIATTR_KPARAM_INFO
	.align		4
.L_386:
        /*0008*/ 	.byte	0x04, 0x17
        /*000a*/ 	.short	(.L_388 - .L_387)
.L_387:
        /*000c*/ 	.word	0x00000000
        /*0010*/ 	.short	0x0000
        /*0012*/ 	.short	0x0000
        /*0014*/ 	.byte	0x00, 0xf0, 0x01, 0x0a


	//----- nvinfo : EIATTR_SPARSE_MMA_MASK
	.align		4
.L_388:
        /*0018*/ 	.byte	0x03, 0x50
        /*001a*/ 	.short	0x0000


	//----- nvinfo : EIATTR_MAXREG_COUNT
	.align		4
        /*001c*/ 	.byte	0x03, 0x1b
        /*001e*/ 	.short	0x00ff


	//----- nvinfo : EIATTR_NUM_BARRIERS
	.align		4
        /*0020*/ 	.byte	0x02, 0x4c
        /*0022*/ 	.byte	0x01
	.zero		1


	//----- nvinfo : EIATTR_MERCURY_ISA_VERSION
	.align		4
        /*0024*/ 	.byte	0x03, 0x5f
        /*0026*/ 	.short	0x0101


	//----- nvinfo : EIATTR_EXIT_INSTR_OFFSETS
	.align		4
        /*0028*/ 	.byte	0x04, 0x1c
        /*002a*/ 	.short	(.L_390 - .L_389)


	//   ....[0]....
.L_389:
        /*002c*/ 	.word	0x000000a0


	//   ....[1]....
        /*0030*/ 	.word	0x0000a1c0


	//----- nvinfo : EIATTR_CRS_STACK_SIZE
	.align		4
.L_390:
        /*0034*/ 	.byte	0x04, 0x1e
        /*0036*/ 	.short	(.L_392 - .L_391)
.L_391:
        /*0038*/ 	.word	0x00000000


	//----- nvinfo : EIATTR_CBANK_PARAM_SIZE
	.align		4
.L_392:
        /*003c*/ 	.byte	0x03, 0x19
        /*003e*/ 	.short	0x0280


	//----- nvinfo : EIATTR_PARAM_CBANK
	.align		4
        /*0040*/ 	.byte	0x04, 0x0a
        /*0042*/ 	.short	(.L_394 - .L_393)
	.align		4
.L_393:
        /*0044*/ 	.word	index@(.nv.constant0._ZN5flash44flash_bwd_dq_dk_dv_loop_seqk_parallel_kernelI23Flash_bwd_kernel_traitsILi96ELi64ELi128ELi8ELi2ELi4ELi4ELb0ELb0EN7cutlass6half_tE19Flash_kernel_traitsILi96ELi64ELi128ELi8ES3_EELb1ELb1ELb0ELb0ELb0ELb0ELb0EEEvNS_16Flash_bwd_paramsE)
        /*0048*/ 	.short	0x0210
        /*004a*/ 	.short	0x0280


	//----- nvinfo : EIATTR_SW_WAR
	.align		4
.L_394:
        /*004c*/ 	.byte	0x04, 0x36
        /*004e*/ 	.short	(.L_396 - .L_395)
.L_395:
        /*0050*/ 	.word	0x00000008
.L_396:


//--------------------- .nv.info._ZN5flash44flash_bwd_dq_dk_dv_loop_seqk_parallel_kernelI23Flash_bwd_kernel_traitsILi96ELi64ELi128ELi8ELi2ELi4ELi4ELb0ELb0EN7cutlass6half_tE19Flash_kernel_traitsILi96ELi64ELi128ELi8ES3_EELb0ELb1ELb0ELb0ELb0ELb0ELb1EEEvNS_16Flash_bwd_paramsE --------------------------
	.section	.nv.info._ZN5flash44flash_bwd_dq_dk_dv_loop_seqk_parallel_kernelI23Flash_bwd_kernel_traitsILi96ELi64ELi128ELi8ELi2ELi4ELi4ELb0ELb0EN7cutlass6half_tE19Flash_kernel_traitsILi96ELi64ELi128ELi8ES3_EELb0ELb1ELb0ELb0ELb0ELb0ELb1EEEvNS_16Flash_bwd_paramsE,"",@"SHT_CUDA_INFO"
	.sectionflags	@""
	.align	4


	//----- nvinfo : EIATTR_CUDA_API_VERSION
	.align		4
        /*0000*/ 	.byte	0x04, 0x37
        /*0002*/ 	.short	(.L_398 - .L_397)
.L_397:
        /*0004*/ 	.word	0x00000082


	//----- nvinfo : EIATTR_KPARAM_INFO
	.align		4
.L_398:
        /*0008*/ 	.byte	0x04, 0x17
        /*000a*/ 	.short	(.L_400 - .L_399)
.L_399:
        /*000c*/ 	.word	0x00000000
        /*0010*/ 	.short	0x0000
        /*0012*/ 	.short	0x0000
        /*0014*/ 	.byte	0x00, 0xf0, 0x01, 0x0a


	//----- nvinfo : EIATTR_SPARSE_MMA_MASK
	.align		4
.L_400:
        /*0018*/ 	.byte	0x03, 0x50
        /*001a*/ 	.short	0x0000


	//----- nvinfo : EIATTR_MAXREG_COUNT
	.align		4
        /*001c*/ 	.byte	0x03, 0x1b
        /*001e*/ 	.short	0x00ff


	//----- nvinfo : EIATTR_NUM_BARRIERS
	.align		4
        /*0020*/ 	.byte	0x02, 0x4c
        /*0022*/ 	.byte	0x01
	.zero		1


	//----- nvinfo : EIATTR_ANNOTATIONS
	.align		4
        /*0024*/ 	.byte	0x04, 0x55
        /*0026*/ 	.short	(.L_402 - .L_401)


	//   ....[0]....
.L_401:
        /*0028*/ 	.word	0x00000001
        /*002c*/ 	.byte	0xa0, 0x00, 0x00, 0x00, 0x01, 0x00, 0x00, 0x00, 0xc0, 0x9a, 0x00, 0x00


	//----- nvinfo : EIATTR_MERCURY_ISA_VERSION
	.align		4
.L_402:
        /*0038*/ 	.byte	0x03, 0x5f
        /*003a*/ 	.short	0x0101


	//----- nvinfo : EIATTR_EXIT_INSTR_OFFSETS
	.align		4
        /*003c*/ 	.byte	0x04, 0x1c
        /*003e*/ 	.short	(.L_404 - .L_403)


	//   ....[0]....
.L_403:
        /*0040*/ 	.word	0x000000c0


	//   ....[1]....
        /*0044*/ 	.word	0x00009b40


	//----- nvinfo : EIATTR_CRS_STACK_SIZE
	.align		4
.L_404:
        /*0048*/ 	.byte	0x04, 0x1e
        /*004a*/ 	.short	(.L_406 - .L_405)
.L_405:
        /*004c*/ 	.word	0x00000000


	//----- nvinfo : EIATTR_CBANK_PARAM_SIZE
	.align		4
.L_406:
        /*0050*/ 	.byte	0x03, 0x19
        /*0052*/ 	.short	0x0280


	//----- nvinfo : EIATTR_PARAM_CBANK
	.align		4
        /*0054*/ 	.byte	0x04, 0x0a
        /*0056*/ 	.short	(.L_408 - .L_407)
	.align		4
.L_407:
        /*0058*/ 	.word	index@(.nv.constant0._ZN5flash44flash_bwd_dq_dk_dv_loop_seqk_parallel_kernelI23Flash_bwd_kernel_traitsILi96ELi64ELi128ELi8ELi2ELi4ELi4ELb0ELb0EN7cutlass6half_tE19Flash_kernel_traitsILi96ELi64ELi128ELi8ES3_EELb0ELb1ELb0ELb0ELb0ELb0ELb1EEEvNS_16Flash_bwd_paramsE)
        /*005c*/ 	.short	0x0210
        /*005e*/ 	.short	0x0280


	//----- nvinfo : EIATTR_SW_WAR
	.align		4
.L_408:
        /*0060*/ 	.byte	0x04, 0x36
        /*0062*/ 	.short	(.L_410 - .L_409)
.L_409:
        /*0064*/ 	.word	0x00000008
.L_410:


//--------------------- .nv.info._ZN5flash44flash_bwd_dq_dk_dv_loop_seqk_parallel_kernelI23Flash_bwd_kernel_traitsILi96ELi64ELi128ELi8ELi2ELi4ELi4ELb0ELb0EN7cutlass6half_tE19Flash_kernel_traitsILi96ELi64ELi128ELi8ES3_EELb1ELb1ELb0ELb0ELb1ELb1ELb0EEEvNS_16Flash_bwd_paramsE --------------------------
	.section	.nv.info._ZN5flash44flash_bwd_dq_dk_dv_loop_seqk_parallel_kernelI23Flash_bwd_kernel_traitsILi96ELi64ELi128ELi8ELi2ELi4ELi4ELb0ELb0EN7cutlass6half_tE19Flash_kernel_traitsILi96ELi64ELi128ELi8ES3_EELb1ELb1ELb0ELb0ELb1ELb1ELb0EEEvNS_16Flash_bwd_paramsE,"",@"SHT_CUDA_INFO"
	.sectionflags	@""
	.align	4


	//----- nvinfo : EIATTR_CUDA_API_VERSION
	.align		4
        /*0000*/ 	.byte	0x04, 0x37
        /*0002*/ 	.short	(.L_412 - .L_411)
.L_411:
        /*0004*/ 	.word	0x00000082


	//----- nvinfo : EIATTR_KPARAM_INFO
	.align		4
.L_412:
        /*0008*/ 	.byte	0x04, 0x17
        /*000a*/ 	.short	(.L_414 - .L_413)
.L_413:
        /*000c*/ 	.word	0x00000000
        /*0010*/ 	.short	0x0000
        /*0012*/ 	.short	0x0000
        /*0014*/ 	.byte	0x00, 0xf0, 0x01, 0x0a


	//----- nvinfo : EIATTR_SPARSE_MMA_MASK
	.align		4
.L_414:
        /*0018*/ 	.byte	0x03, 0x50
        /*001a*/ 	.short	0x0000


	//----- nvinfo : EIATTR_MAXREG_COUNT
	.align		4
        /*001c*/ 	.byte	0x03, 0x1b
        /*001e*/ 	.short	0x00ff


	//----- nvinfo : EIATTR_NUM_BARRIERS
	.align		4
        /*0020*/ 	.byte	0x02, 0x4c
        /*0022*/ 	.byte	0x01
	.zero		1


	//----- nvinfo : EIATTR_MERCURY_ISA_VERSION
	.align		4
        /*0024*/ 	.byte	0x03, 0x5f
        /*0026*/ 	.short	0x0101


	//----- nvinfo : EIATTR_EXIT_INSTR_OFFSETS
	.align		4
        /*0028*/ 	.byte	0x04, 0x1c
        /*002a*/ 	.short	(.L_416 - .L_415)


	//   ....[0]....
.L_415:
        /*002c*/ 	.word	0x00000090


	//   ....[1]....
        /*0030*/ 	.word	0x000079d0


	//----- nvinfo : EIATTR_CBANK_PARAM_SIZE
	.align		4
.L_416:
        /*0034*/ 	.byte	0x03, 0x19
        /*0036*/ 	.short	0x0280


	//----- nvinfo : EIATTR_PARAM_CBANK
	.align		4
        /*0038*/ 	.byte	0x04, 0x0a
        /*003a*/ 	.short	(.L_418 - .L_417)
	.align		4
.L_417:
        /*003c*/ 	.word	index@(.nv.constant0._ZN5flash44flash_bwd_dq_dk_dv_loop_seqk_parallel_kernelI23Flash_bwd_kernel_traitsILi96ELi64ELi128ELi8ELi2ELi4ELi4ELb0ELb0EN7cutlass6half_tE19Flash_kernel_traitsILi96ELi64ELi128ELi8ES3_EELb1ELb1ELb0ELb0ELb1ELb1ELb0EEEvNS_16Flash_bwd_paramsE)
        /*0040*/ 	.short	0x0210
        /*0042*/ 	.short	0x0280


	//----- nvinfo : EIATTR_SW_WAR
	.align		4
.L_418:
        /*0044*/ 	.byte	0x04, 0x36
        /*0046*/ 	.short	(.L_420 - .L_419)
.L_419:
        /*0048*/ 	.word	0x00000008
.L_420:


//--------------------- .nv.info._ZN5flash44flash_bwd_dq_dk_dv_loop_seqk_parallel_kernelI23Flash_bwd_kernel_traitsILi96ELi64ELi128ELi8ELi2ELi4ELi4ELb0ELb0EN7cutlass6half_tE19Flash_kernel_traitsILi96ELi64ELi128ELi8ES3_EELb0ELb1ELb0ELb0ELb1ELb1ELb1EEEvNS_16Flash_bwd_paramsE --------------------------
	.section	.nv.info._ZN5flash44flash_bwd_dq_dk_dv_loop_seqk_parallel_kernelI23Flash_bwd_kernel_traitsILi96ELi64ELi128ELi8ELi2ELi4ELi4ELb0ELb0EN7cutlass6half_tE19Flash_kernel_traitsILi96ELi64ELi128ELi8ES3_EELb0ELb1ELb0ELb0ELb1ELb1ELb1EEEvNS_16Flash_bwd_paramsE,"",@"SHT_CUDA_INFO"
	.sectionflags	@""
	.align	4


	//----- nvinfo : EIATTR_CUDA_API_VERSION
	.align		4
        /*0000*/ 	.byte	0x04, 0x37
        /*0002*/ 	.short	(.L_422 - .L_421)
.L_421:
        /*0004*/ 	.word	0x00000082


	//----- nvinfo : EIATTR_KPARAM_INFO
	.align		4
.L_422:
        /*0008*/ 	.byte	0x04, 0x17
        /*000a*/ 	.short	(.L_424 - .L_423)
.L_423:
        /*000c*/ 	.word	0x00000000
        /*0010*/ 	.short	0x0000
        /*0012*/ 	.short	0x0000
        /*0014*/ 	.byte	0x00, 0xf0, 0x01, 0x0a


	//----- nvinfo : EIATTR_SPARSE_MMA_MASK
	.align		4
.L_424:
        /*0018*/ 	.byte	0x03, 0x50
        /*001a*/ 	.short	0x0000


	//----- nvinfo : EIATTR_MAXREG_COUNT
	.align		4
        /*001c*/ 	.byte	0x03, 0x1b
        /*001e*/ 	.short	0x00ff


	//----- nvinfo : EIATTR_NUM_BARRIERS
	.align		4
        /*0020*/ 	.byte	0x02, 0x4c
        /*0022*/ 	.byte	0x01
	.zero		1


	//----- nvinfo : EIATTR_MERCURY_ISA_VERSION
	.align		4
        /*0024*/ 	.byte	0x03, 0x5f
        /*0026*/ 	.short	0x0101


	//----- nvinfo : EIATTR_EXIT_INSTR_OFFSETS
	.align		4
        /*0028*/ 	.byte	0x04, 0x1c
        /*002a*/ 	.short	(.L_426 - .L_425)


	//   ....[0]....
.L_425:
        /*002c*/ 	.word	0x00000090


	//   ....[1]....
        /*0030*/ 	.word	0x000071f0


	//----- nvinfo : EIATTR_CBANK_PARAM_SIZE
	.align		4
.L_426:
        /*0034*/ 	.byte	0x03, 0x19
        /*0036*/ 	.short	0x0280


	//----- nvinfo : EIATTR_PARAM_CBANK
	.align		4
        /*0038*/ 	.byte	0x04, 0x0a
        /*003a*/ 	.short	(.L_428 - .L_427)
	.align		4
.L_427:
        /*003c*/ 	.word	index@(.nv.constant0._ZN5flash44flash_bwd_dq_dk_dv_loop_seqk_parallel_kernelI23Flash_bwd_kernel_traitsILi96ELi64ELi128ELi8ELi2ELi4ELi4ELb0ELb0EN7cutlass6half_tE19Flash_kernel_traitsILi96ELi64ELi128ELi8ES3_EELb0ELb1ELb0ELb0ELb1ELb1ELb1EEEvNS_16Flash_bwd_paramsE)
        /*0040*/ 	.short	0x0210
        /*0042*/ 	.short	0x0280


	//----- nvinfo : EIATTR_SW_WAR
	.align		4
.L_428:
        /*0044*/ 	.byte	0x04, 0x36
        /*0046*/ 	.short	(.L_430 - .L_429)
.L_429:
        /*0048*/ 	.word	0x00000008
.L_430:


//--------------------- .nv.info._ZN5flash44flash_bwd_dq_dk_dv_loop_seqk_parallel_kernelI23Flash_bwd_kernel_traitsILi96ELi64ELi128ELi8ELi2ELi4ELi4ELb0ELb0EN7cutlass6half_tE19Flash_kernel_traitsILi96ELi64ELi128ELi8ES3_EELb1ELb1ELb0ELb0ELb0ELb1ELb0EEEvNS_16Flash_bwd_paramsE --------------------------
	.section	.nv.info._ZN5flash44flash_bwd_dq_dk_dv_loop_seqk_parallel_kernelI23Flash_bwd_kernel_traitsILi96ELi64ELi128ELi8ELi2ELi4ELi4ELb0ELb0EN7cutlass6half_tE19Flash_kernel_traitsILi96ELi64ELi128ELi8ES3_EELb1ELb1ELb0ELb0ELb0ELb1ELb0EEEvNS_16Flash_bwd_paramsE,"",@"SHT_CUDA_INFO"
	.sectionflags	@""
	.align	4


	//----- nvinfo : EIATTR_CUDA_API_VERSION
	.align		4
        /*0000*/ 	.byte	0x04, 0x37
        /*0002*/ 	.short	(.L_432 - .L_431)
.L_431:
        /*0004*/ 	.word	0x00000082


	//----- nvinfo : EIATTR_KPARAM_INFO
	.align		4
.L_432:
        /*0008*/ 	.byte	0x04, 0x17
        /*000a*/ 	.short	(.L_434 - .L_433)
.L_433:
        /*000c*/ 	.word	0x00000000
        /*0010*/ 	.short	0x0000
        /*0012*/ 	.short	0x0000
        /*0014*/ 	.byte	0x00, 0xf0, 0x01, 0x0a


	//----- nvinfo : EIATTR_SPARSE_MMA_MASK
	.align		4
.L_434:
        /*0018*/ 	.byte	0x03, 0x50
        /*001a*/ 	.short	0x0000


	//----- nvinfo : EIATTR_MAXREG_COUNT
	.align		4
        /*001c*/ 	.byte	0x03, 0x1b
        /*001e*/ 	.short	0x00ff


	//----- nvinfo : EIATTR_NUM_BARRIERS
	.align		4
        /*0020*/ 	.byte	0x02, 0x4c
        /*0022*/ 	.byte	0x01
	.zero		1


	//----- nvinfo : EIATTR_MERCURY_ISA_VERSION
	.align		4
        /*0024*/ 	.byte	0x03, 0x5f
        /*0026*/ 	.short	0x0101


	//----- nvinfo : EIATTR_EXIT_INSTR_OFFSETS
	.align		4
        /*0028*/ 	.byte	0x04, 0x1c
        /*002a*/ 	.short	(.L_436 - .L_435)


	//   ....[0]....
.L_435:
        /*002c*/ 	.word	0x000000a0


	//   ....[1]....
        /*0030*/ 	.word	0x000091a0


	//----- nvinfo : EIATTR_CRS_STACK_SIZE
	.align		4
.L_436:
        /*0034*/ 	.byte	0x04, 0x1e
        /*0036*/ 	.short	(.L_438 - .L_437)
.L_437:
        /*0038*/ 	.word	0x00000000


	//----- nvinfo : EIATTR_CBANK_PARAM_SIZE
	.align		4
.L_438:
        /*003c*/ 	.byte	0x03, 0x19
        /*003e*/ 	.short	0x0280


	//----- nvinfo : EIATTR_PARAM_CBANK
	.align		4
        /*0040*/ 	.byte	0x04, 0x0a
        /*0042*/ 	.short	(.L_440 - .L_439)
	.align		4
.L_439:
        /*0044*/ 	.word	index@(.nv.constant0._ZN5flash44flash_bwd_dq_dk_dv_loop_seqk_parallel_kernelI23Flash_bwd_kernel_traitsILi96ELi64ELi128ELi8ELi2ELi4ELi4ELb0ELb0EN7cutlass6half_tE19Flash_kernel_traitsILi96ELi64ELi128ELi8ES3_EELb1ELb1ELb0ELb0ELb0ELb1ELb0EEEvNS_16Flash_bwd_paramsE)
        /*0048*/ 	.short	0x0210
        /*004a*/ 	.short	0x0280


	//----- nvinfo : EIATTR_SW_WAR
	.align		4
.L_440:
        /*004c*/ 	.byte	0x04, 0x36
        /*004e*/ 	.short	(.L_442 - .L_441)
.L_441:
        /*0050*/ 	.word	0x00000008
.L_442:


//--------------------- .nv.info._ZN5flash44flash_bwd_dq_dk_dv_loop_seqk_parallel_kernelI23Flash_bwd_kernel_traitsILi96ELi64ELi128ELi8ELi2ELi4ELi4ELb0ELb0EN7cutlass6half_tE19Flash_kernel_traitsILi96ELi64ELi128ELi8ES3_EELb0ELb1ELb0ELb0ELb0ELb1ELb1EEEvNS_16Flash_bwd_paramsE --------------------------
	.section	.nv.info._ZN5flash44flash_bwd_dq_dk_dv_loop_seqk_parallel_kernelI23Flash_bwd_kernel_traitsILi96ELi64ELi128ELi8ELi2ELi4ELi4ELb0ELb0EN7cutlass6half_tE19Flash_kernel_traitsILi96ELi64ELi128ELi8ES3_EELb0ELb1ELb0ELb0ELb0ELb1ELb1EEEvNS_16Flash_bwd_paramsE,"",@"SHT_CUDA_INFO"
	.sectionflags	@""
	.align	4


	//----- nvinfo : EIATTR_CUDA_API_VERSION
	.align		4
        /*0000*/ 	.byte	0x04, 0x37
        /*0002*/ 	.short	(.L_444 - .L_443)
.L_443:
        /*0004*/ 	.word	0x00000082


	//----- nvinfo : EIATTR_KPARAM_INFO
	.align		4
.L_444:
        /*0008*/ 	.byte	0x04, 0x17
        /*000a*/ 	.short	(.L_446 - .L_445)
.L_445:
        /*000c*/ 	.word	0x00000000
        /*0010*/ 	.short	0x0000
        /*0012*/ 	.short	0x0000
        /*0014*/ 	.byte	0x00, 0xf0, 0x01, 0x0a


	//----- nvinfo : EIATTR_SPARSE_MMA_MASK
	.align		4
.L_446:
        /*0018*/ 	.byte	0x03, 0x50
        /*001a*/ 	.short	0x0000


	//----- nvinfo : EIATTR_MAXREG_COUNT
	.align		4
        /*001c*/ 	.byte	0x03, 0x1b
        /*001e*/ 	.short	0x00ff


	//----- nvinfo : EIATTR_NUM_BARRIERS
	.align		4
        /*0020*/ 	.byte	0x02, 0x4c
        /*0022*/ 	.byte	0x01
	.zero		1


	//----- nvinfo : EIATTR_ANNOTATIONS
	.align		4
        /*0024*/ 	.byte	0x04, 0x55
        /*0026*/ 	.short	(.L_448 - .L_447)


	//   ....[0]....
.L_447:
        /*0028*/ 	.word	0x00000001
        /*002c*/ 	.byte	0xa0, 0x00, 0x00, 0x00, 0x01, 0x00, 0x00, 0x00, 0x60, 0x05, 0x00, 0x00, 0x01, 0x00, 0x00, 0x00
        /*003c*/ 	.byte	0x50, 0x1a, 0x00, 0x00, 0x01, 0x00, 0x00, 0x00, 0x20, 0x8a, 0x00, 0x00


	//----- nvinfo : EIATTR_MERCURY_ISA_VERSION
	.align		4
.L_448:
        /*0048*/ 	.byte	0x03, 0x5f
        /*004a*/ 	.short	0x0101


	//----- nvinfo : EIATTR_EXIT_INSTR_OFFSETS
	.align		4
        /*004c*/ 	.byte	0x04, 0x1c
        /*004e*/ 	.short	(.L_450 - .L_449)


	//   ....[0]....
.L_449:
        /*0050*/ 	.word	0x000000c0


	//   ....[1]....
        /*0054*/ 	.word	0x00008aa0


	//----- nvinfo : EIATTR_CRS_STACK_SIZE
	.align		4
.L_450:
        /*0058*/ 	.byte	0x04, 0x1e
        /*005a*/ 	.short	(.L_452 - .L_451)
.L_451:
        /*005c*/ 	.word	0x00000000


	//----- nvinfo : EIATTR_CBANK_PARAM_SIZE
	.align		4
.L_452:
        /*0060*/ 	.byte	0x03, 0x19
        /*0062*/ 	.short	0x0280


	//----- nvinfo : EIATTR_PARAM_CBANK
	.align		4
        /*0064*/ 	.byte	0x04, 0x0a
        /*0066*/ 	.short	(.L_454 - .L_453)
	.align		4
.L_453:
        /*0068*/ 	.word	index@(.nv.constant0._ZN5flash44flash_bwd_dq_dk_dv_loop_seqk_parallel_kernelI23Flash_bwd_kernel_traitsILi96ELi64ELi128ELi8ELi2ELi4ELi4ELb0ELb0EN7cutlass6half_tE19Flash_kernel_traitsILi96ELi64ELi128ELi8ES3_EELb0ELb1ELb0ELb0ELb0ELb1ELb1EEEvNS_16Flash_bwd_paramsE)
        /*006c*/ 	.short	0x0210
        /*006e*/ 	.short	0x0280


	//----- nvinfo : EIATTR_SW_WAR
	.align		4
.L_454:
        /*0070*/ 	.byte	0x04, 0x36
        /*0072*/ 	.short	(.L_456 - .L_455)
.L_455:
        /*0074*/ 	.word	0x00000008
.L_456:


//--------------------- .nv.info._ZN5flash44flash_bwd_dq_dk_dv_loop_seqk_parallel_kernelI23Flash_bwd_kernel_traitsILi96ELi64ELi128ELi8ELi2ELi4ELi4ELb0ELb0EN7cutlass6half_tE19Flash_kernel_traitsILi96ELi64ELi128ELi8ES3_EELb1ELb1ELb0ELb1ELb0ELb0ELb0EEEvNS_16Flash_bwd_paramsE --------------------------
	.section	.nv.info._ZN5flash44flash_bwd_dq_dk_dv_loop_seqk_parallel_kernelI23Flash_bwd_kernel_traitsILi96ELi64ELi128ELi8ELi2ELi4ELi4ELb0ELb0EN7cutlass6half_tE19Flash_kernel_traitsILi96ELi64ELi128ELi8ES3_EELb1ELb1ELb0ELb1ELb0ELb0ELb0EEEvNS_16Flash_bwd_paramsE,"",@"SHT_CUDA_INFO"
	.sectionflags	@""
	.align	4


	//----- nvinfo : EIATTR_CUDA_API_VERSION
	.align		4
        /*0000*/ 	.byte	0x04, 0x37
        /*0002*/ 	.short	(.L_458 - .L_457)
.L_457:
        /*0004*/ 	.word	0x00000082


	//----- nvinfo : EIATTR_KPARAM_INFO
	.align		4
.L_458:
        /*0008*/ 	.byte	0x04, 0x17
        /*000a*/ 	.short	(.L_460 - .L_459)
.L_459:
        /*000c*/ 	.word	0x00000000
        /*0010*/ 	.short	0x0000
        /*0012*/ 	.short	0x0000
        /*0014*/ 	.byte	0x00, 0xf0, 0x01, 0x0a


	//----- nvinfo : EIATTR_SPARSE_MMA_MASK
	.align		4
.L_460:
        /*0018*/ 	.byte	0x03, 0x50
        /*001a*/ 	.short	0x0000


	//----- nvinfo : EIATTR_MAXREG_COUNT
	.align		4
        /*001c*/ 	.byte	0x03, 0x1b
        /*001e*/ 	.short	0x00ff


	//----- nvinfo : EIATTR_NUM_BARRIERS
	.align		4
        /*0020*/ 	.byte	0x02, 0x4c
        /*0022*/ 	.byte	0x01
	.zero		1


	//----- nvinfo : EIATTR_MERCURY_ISA_VERSION
	.align		4
        /*0024*/ 	.byte	0x03, 0x5f
        /*0026*/ 	.short	0x0101


	//----- nvinfo : EIATTR_EXIT_INSTR_OFFSETS
	.align		4
        /*0028*/ 	.byte	0x04, 0x1c
        /*002a*/ 	.short	(.L_462 - .L_461)


	//   ....[0]....
.L_461:
        /*002c*/ 	.word	0x000000a0


	//   ....[1]....
        /*0030*/ 	.word	0x0000a5d0


	//----- nvinfo : EIATTR_CRS_STACK_SIZE
	.align		4
.L_462:
        /*0034*/ 	.byte	0x04, 0x1e
        /*0036*/ 	.short	(.L_464 - .L_463)
.L_463:
        /*0038*/ 	.word	0x00000000


	//----- nvinfo : EIATTR_CBANK_PARAM_SIZE
	.align		4
.L_464:
        /*003c*/ 	.byte	0x03, 0x19
        /*003e*/ 	.short	0x0280


	//----- nvinfo : EIATTR_PARAM_CBANK
	.align		4
        /*0040*/ 	.byte	0x04, 0x0a
        /*0042*/ 	.short	(.L_466 - .L_465)
	.align		4
.L_465:
        /*0044*/ 	.word	index@(.nv.constant0._ZN5flash44flash_bwd_dq_dk_dv_loop_seqk_parallel_kernelI23Flash_bwd_kernel_traitsILi96ELi64ELi128ELi8ELi2ELi4ELi4ELb0ELb0EN7cutlass6half_tE19Flash_kernel_traitsILi96ELi64ELi128ELi8ES3_EELb1ELb1ELb0ELb1ELb0ELb0ELb0EEEvNS_16Flash_bwd_paramsE)
        /*0048*/ 	.short	0x0210
        /*004a*/ 	.short	0x0280


	//----- nvinfo : EIATTR_SW_WAR
	.align		4
.L_466:
        /*004c*/ 	.byte	0x04, 0x36
        /*004e*/ 	.short	(.L_468 - .L_467)
.L_467:
        /*0050*/ 	.word	0x00000008
.L_468:


//--------------------- .nv.info._ZN5flash44flash_bwd_dq_dk_dv_loop_seqk_parallel_kernelI23Flash_bwd_kernel_traitsILi96ELi64ELi128ELi8ELi2ELi4ELi4ELb0ELb0EN7cutlass6half_tE19Flash_kernel_traitsILi96ELi64ELi128ELi8ES3_EELb0ELb1ELb0ELb1ELb0ELb0ELb1EEEvNS_16Flash_bwd_paramsE --------------------------
	.section	.nv.info._ZN5flash44flash_bwd_dq_dk_dv_loop_seqk_parallel_kernelI23Flash_bwd_kernel_traitsILi96ELi64ELi128ELi8ELi2ELi4ELi4ELb0ELb0EN7cutlass6half_tE19Flash_kernel_traitsILi96ELi64ELi128ELi8ES3_EELb0ELb1ELb0ELb1ELb0ELb0ELb1EEEvNS_16Flash_bwd_paramsE,"",@"SHT_CUDA_INFO"
	.sectionflags	@""
	.align	4


	//----- nvinfo : EIATTR_CUDA_API_VERSION
	.align		4
        /*0000*/ 	.byte	0x04, 0x37
        /*0002*/ 	.short	(.L_470 - .L_469)
.L_469:
        /*0004*/ 	.word	0x00000082


	//----- nvinfo : EIATTR_KPARAM_INFO
	.align		4
.L_470:
        /*0008*/ 	.byte	0x04, 0x17
        /*000a*/ 	.short	(.L_472 - .L_471)
.L_471:
        /*000c*/ 	.word	0x00000000
        /*0010*/ 	.short	0x0000
        /*0012*/ 	.short	0x0000
        /*0014*/ 	.byte	0x00, 0xf0, 0x01, 0x0a


	//----- nvinfo : EIATTR_SPARSE_MMA_MASK
	.align		4
.L_472:
        /*0018*/ 	.byte	0x03, 0x50
        /*001a*/ 	.short	0x0000


	//----- nvinfo : EIATTR_MAXREG_COUNT
	.align		4
        /*001c*/ 	.byte	0x03, 0x1b
        /*001e*/ 	.short	0x00ff


	//----- nvinfo : EIATTR_NUM_BARRIERS
	.align		4
        /*0020*/ 	.byte	0x02, 0x4c
        /*0022*/ 	.byte	0x01
	.zero		1


	//----- nvinfo : EIATTR_ANNOTATIONS
	.align		4
        /*0024*/ 	.byte	0x04, 0x55
        /*0026*/ 	.short	(.L_474 - .L_473)


	//   ....[0]....
.L_473:
        /* <DEDUP_REMOVED lines=12> */


	//----- nvinfo : EIATTR_MERCURY_ISA_VERSION
	.align		4
.L_474:
        /*00d0*/ 	.byte	0x03, 0x5f
        /*00d2*/ 	.short	0x0101


	//----- nvinfo : EIATTR_EXIT_INSTR_OFFSETS
	.align		4
        /*00d4*/ 	.byte	0x04, 0x1c
        /*00d6*/ 	.short	(.L_476 - .L_475)


	//   ....[0]....
.L_475:
        /*00d8*/ 	.word	0x000000c0


	//   ....[1]....
        /*00dc*/ 	.word	0x00009e30


	//----- nvinfo : EIATTR_CRS_STACK_SIZE
	.align		4
.L_476:
        /*00e0*/ 	.byte	0x04, 0x1e
        /*00e2*/ 	.short	(.L_478 - .L_477)
.L_477:
        /*00e4*/ 	.word	0x00000000


	//----- nvinfo : EIATTR_CBANK_PARAM_SIZE
	.align		4
.L_478:
        /*00e8*/ 	.byte	0x03, 0x19
        /*00ea*/ 	.short	0x0280


	//----- nvinfo : EIATTR_PARAM_CBANK
	.align		4
        /*00ec*/ 	.byte	0x04, 0x0a
        /*00ee*/ 	.short	(.L_480 - .L_479)
	.align		4
.L_479:
        /*00f0*/ 	.word	index@(.nv.constant0._ZN5flash44flash_bwd_dq_dk_dv_loop_seqk_parallel_kernelI23Flash_bwd_kernel_traitsILi96ELi64ELi128ELi8ELi2ELi4ELi4ELb0ELb0EN7cutlass6half_tE19Flash_kernel_traitsILi96ELi64ELi128ELi8ES3_EELb0ELb1ELb0ELb1ELb0ELb0ELb1EEEvNS_16Flash_bwd_paramsE)
        /*00f4*/ 	.short	0x0210
        /*00f6*/ 	.short	0x0280


	//----- nvinfo : EIATTR_SW_WAR
	.align		4
.L_480:
        /*00f8*/ 	.byte	0x04, 0x36
        /*00fa*/ 	.short	(.L_482 - .L_481)
.L_481:
        /*00fc*/ 	.word	0x00000008
.L_482:


//--------------------- .nv.info._ZN5flash25flash_bwd_dot_do_o_kernelILb0E23Flash_bwd_kernel_traitsILi96ELi64ELi128ELi8ELi2ELi4ELi4ELb0ELb0EN7cutlass6half_tE19Flash_kernel_traitsILi96ELi64ELi128ELi8ES3_EEEEvNS_16Flash_bwd_paramsE --------------------------
	.section	.nv.info._ZN5flash25flash_bwd_dot_do_o_kernelILb0E23Flash_bwd_kernel_traitsILi96ELi64ELi128ELi8ELi2ELi4ELi4ELb0ELb0EN7cutlass6half_tE19Flash_kernel_traitsILi96ELi64ELi128ELi8ES3_EEEEvNS_16Flash_bwd_paramsE,"",@"SHT_CUDA_INFO"
	.sectionflags	@""
	.align	4


	//----- nvinfo : EIATTR_CUDA_API_VERSION
	.align		4
        /*0000*/ 	.byte	0x04, 0x37
        /*0002*/ 	.short	(.L_484 - .L_483)
.L_483:
        /*0004*/ 	.word	0x00000082


	//----- nvinfo : EIATTR_KPARAM_INFO
	.align		4
.L_484:
        /*0008*/ 	.byte	0x04, 0x17
        /*000a*/ 	.short	(.L_486 - .L_485)
.L_485:
        /*000c*/ 	.word	0x00000000
        /*0010*/ 	.short	0x0000
        /*0012*/ 	.short	0x0000
        /*0014*/ 	.byte	0x00, 0xf0, 0x01, 0x0a


	//----- nvinfo : EIATTR_SPARSE_MMA_MASK
	.align		4
.L_486:
        /*0018*/ 	.byte	0x03, 0x50
        /*001a*/ 	.short	0x0000


	//----- nvinfo : EIATTR_MAXREG_COUNT
	.align		4
        /*001c*/ 	.byte	0x03, 0x1b
        /*001e*/ 	.short	0x00ff


	//----- nvinfo : EIATTR_MERCURY_ISA_VERSION
	.align		4
        /*0020*/ 	.byte	0x03, 0x5f
        /*0022*/ 	.short	0x0101


	//----- nvinfo : EIATTR_COOP_GROUP_MASK_REGIDS
	.align		4
        /*0024*/ 	.byte	0x04, 0x29
        /*0026*/ 	.short	(.L_488 - .L_487)


	//   ....[0]....
.L_487:
        /*0028*/ 	.word	0xffffffff


	//   ....[1]....
        /*002c*/ 	.word	0xffffffff


	//----- nvinfo : EIATTR_COOP_GROUP_INSTR_OFFSETS
	.align		4
.L_488:
        /*0030*/ 	.byte	0x04, 0x28
        /*0032*/ 	.short	(.L_490 - .L_489)


	//   ....[0]....
.L_489:
        /*0034*/ 	.word	0x00000e40


	//   ....[1]....
        /*0038*/ 	.word	0x00000e60


	//----- nvinfo : EIATTR_EXIT_INSTR_OFFSETS
	.align		4
.L_490:
        /*003c*/ 	.byte	0x04, 0x1c
        /*003e*/ 	.short	(.L_492 - .L_491)


	//   ....[0]....
.L_491:
        /*0040*/ 	.word	0x00000100


	//   ....[1]....
        /*0044*/ 	.word	0x00000e90


	//   ....[2]....
        /*0048*/ 	.word	0x00000f00


	//----- nvinfo : EIATTR_CRS_STACK_SIZE
	.align		4
.L_492:
        /*004c*/ 	.byte	0x04, 0x1e
        /*004e*/ 	.short	(.L_494 - .L_493)
.L_493:
        /*0050*/ 	.word	0x00000000


	//----- nvinfo : EIATTR_CBANK_PARAM_SIZE
	.align		4
.L_494:
        /*0054*/ 	.byte	0x03, 0x19
        /*0056*/ 	.short	0x0280


	//----- nvinfo : EIATTR_PARAM_CBANK
	.align		4
        /*0058*/ 	.byte	0x04, 0x0a
        /*005a*/ 	.short	(.L_496 - .L_495)
	.align		4
.L_495:
        /*005c*/ 	.word	index@(.nv.constant0._ZN5flash25flash_bwd_dot_do_o_kernelILb0E23Flash_bwd_kernel_traitsILi96ELi64ELi128ELi8ELi2ELi4ELi4ELb0ELb0EN7cutlass6half_tE19Flash_kernel_traitsILi96ELi64ELi128ELi8ES3_EEEEvNS_16Flash_bwd_paramsE)
        /*0060*/ 	.short	0x0210
        /*0062*/ 	.short	0x0280


	//----- nvinfo : EIATTR_SW_WAR
	.align		4
.L_496:
        /*0064*/ 	.byte	0x04, 0x36
        /*0066*/ 	.short	(.L_498 - .L_497)
.L_497:
        /*0068*/ 	.word	0x00000008
.L_498:


//--------------------- .nv.info._ZN5flash25flash_bwd_dot_do_o_kernelILb1E23Flash_bwd_kernel_traitsILi96ELi64ELi128ELi8ELi2ELi4ELi4ELb0ELb0EN7cutlass6half_tE19Flash_kernel_traitsILi96ELi64ELi128ELi8ES3_EEEEvNS_16Flash_bwd_paramsE --------------------------
	.section	.nv.info._ZN5flash25flash_bwd_dot_do_o_kernelILb1E23Flash_bwd_kernel_traitsILi96ELi64ELi128ELi8ELi2ELi4ELi4ELb0ELb0EN7cutlass6half_tE19Flash_kernel_traitsILi96ELi64ELi128ELi8ES3_EEEEvNS_16Flash_bwd_paramsE,"",@"SHT_CUDA_INFO"
	.sectionflags	@""
	.align	4


	//----- nvinfo : EIATTR_CUDA_API_VERSION
	.align		4
        /*0000*/ 	.byte	0x04, 0x37
        /*0002*/ 	.short	(.L_500 - .L_499)
.L_499:
        /*0004*/ 	.word	0x00000082


	//----- nvinfo : EIATTR_KPARAM_INFO
	.align		4
.L_500:
        /*0008*/ 	.byte	0x04, 0x17
        /*000a*/ 	.short	(.L_502 - .L_501)
.L_501:
        /*000c*/ 	.word	0x00000000
        /*0010*/ 	.short	0x0000
        /*0012*/ 	.short	0x0000
        /*0014*/ 	.byte	0x00, 0xf0, 0x01, 0x0a


	//----- nvinfo : EIATTR_SPARSE_MMA_MASK
	.align		4
.L_502:
        /*0018*/ 	.byte	0x03, 0x50
        /*001a*/ 	.short	0x0000


	//----- nvinfo : EIATTR_MAXREG_COUNT
	.align		4
        /*001c*/ 	.byte	0x03, 0x1b
        /*001e*/ 	.short	0x00ff


	//----- nvinfo : EIATTR_MERCURY_ISA_VERSION
	.align		4
        /*0020*/ 	.byte	0x03, 0x5f
        /*0022*/ 	.short	0x0101


	//----- nvinfo : EIATTR_COOP_GROUP_MASK_REGIDS
	.align		4
        /*0024*/ 	.byte	0x04, 0x29
        /*0026*/ 	.short	(.L_504 - .L_503)


	//   ....[0]....
.L_503:
        /*0028*/ 	.word	0xffffffff


	//   ....[1]....
        /*002c*/ 	.word	0xffffffff


	//----- nvinfo : EIATTR_COOP_GROUP_INSTR_OFFSETS
	.align		4
.L_504:
        /*0030*/ 	.byte	0x04, 0x28
        /*0032*/ 	.short	(.L_506 - .L_505)


	//   ....[0]....
.L_505:
        /*0034*/ 	.word	0x00001110


	//   ....[1]....
        /*0038*/ 	.word	0x00001150


	//----- nvinfo : EIATTR_EXIT_INSTR_OFFSETS
	.align		4
.L_506:
        /*003c*/ 	.byte	0x04, 0x1c
        /*003e*/ 	.short	(.L_508 - .L_507)


	//   ....[0]....
.L_507:
        /*0040*/ 	.word	0x00000100


	//   ....[1]....
        /*0044*/ 	.word	0x00001200


	//----- nvinfo : EIATTR_CRS_STACK_SIZE
	.align		4
.L_508:
        /*0048*/ 	.byte	0x04, 0x1e
        /*004a*/ 	.short	(.L_510 - .L_509)
.L_509:
        /*004c*/ 	.word	0x00000000


	//----- nvinfo : EIATTR_CBANK_PARAM_SIZE
	.align		4
.L_510:
        /*0050*/ 	.byte	0x03, 0x19
        /*0052*/ 	.short	0x0280


	//----- nvinfo : EIATTR_PARAM_CBANK
	.align		4
        /*0054*/ 	.byte	0x04, 0x0a
        /*0056*/ 	.short	(.L_512 - .L_511)
	.align		4
.L_511:
        /*0058*/ 	.word	index@(.nv.constant0._ZN5flash25flash_bwd_dot_do_o_kernelILb1E23Flash_bwd_kernel_traitsILi96ELi64ELi128ELi8ELi2ELi4ELi4ELb0ELb0EN7cutlass6half_tE19Flash_kernel_traitsILi96ELi64ELi128ELi8ES3_EEEEvNS_16Flash_bwd_paramsE)
        /*005c*/ 	.short	0x0210
        /*005e*/ 	.short	0x0280


	//----- nvinfo : EIATTR_SW_WAR
	.align		4
.L_512:
        /*0060*/ 	.byte	0x04, 0x36
        /*0062*/ 	.short	(.L_514 - .L_513)
.L_513:
        /*0064*/ 	.word	0x00000008
.L_514:


//--------------------- .nv.callgraph             --------------------------
	.section	.nv.callgraph,"",@"SHT_CUDA_CALLGRAPH"
	.align	4
	.sectionentsize	8
	.align		4
        /*0000*/ 	.word	0x00000000
	.align		4
        /*0004*/ 	.word	0xffffffff
	.align		4
        /*0008*/ 	.word	0x00000000
	.align		4
        /*000c*/ 	.word	0xfffffffe
	.align		4
        /*0010*/ 	.word	0x00000000
	.align		4
        /*0014*/ 	.word	0xfffffffd
	.align		4
        /*0018*/ 	.word	0x00000000
	.align		4
        /*001c*/ 	.word	0xfffffffc


//--------------------- .nv.constant4             --------------------------
	.section	.nv.constant4,"a",@progbits
	.align	8
	.align		8
.nv.constant4:
        /*0000*/ 	.dword	_ZN72_INTERNAL_63872949_36_flash_bwd_hdim96_fp16_causal_sm80_cu_21e1f8cb_30404cuda3std3__45__cpo5beginE
	.align		8
        /*0008*/ 	.dword	_ZN72_INTERNAL_63872949_36_flash_bwd_hdim96_fp16_causal_sm80_cu_21e1f8cb_30404cuda3std3__45__cpo3endE
	.align		8
        /*0010*/ 	.dword	_ZN72_INTERNAL_63872949_36_flash_bwd_hdim96_fp16_causal_sm80_cu_21e1f8cb_30404cuda3std3__45__cpo6cbeginE
	.align		8
        /*0018*/ 	.dword	_ZN72_INTERNAL_63872949_36_flash_bwd_hdim96_fp16_causal_sm80_cu_21e1f8cb_30404cuda3std3__45__cpo4cendE
	.align		8
        /*0020*/ 	.dword	_ZN72_INTERNAL_63872949_36_flash_bwd_hdim96_fp16_causal_sm80_cu_21e1f8cb_30404cuda3std3__474_GLOBAL__N__63872949_36_flash_bwd_hdim96_fp16_causal_sm80_cu_21e1f8cb_30406ignoreE
	.align		8
        /*0028*/ 	.dword	_ZN72_INTERNAL_63872949_36_flash_bwd_hdim96_fp16_causal_sm80_cu_21e1f8cb_30404cuda3std3__419piecewise_constructE
	.align		8
        /*0030*/ 	.dword	_ZN72_INTERNAL_63872949_36_flash_bwd_hdim96_fp16_causal_sm80_cu_21e1f8cb_30404cuda3std3__48in_placeE
	.align		8
        /*0038*/ 	.dword	_ZN72_INTERNAL_63872949_36_flash_bwd_hdim96_fp16_causal_sm80_cu_21e1f8cb_30404cuda3std6ranges3__45__cpo4swapE
	.align		8
        /*0040*/ 	.dword	_ZN72_INTERNAL_63872949_36_flash_bwd_hdim96_fp16_causal_sm80_cu_21e1f8cb_30404cuda3std6ranges3__45__cpo9iter_moveE
	.align		8
        /*0048*/ 	.dword	_ZN72_INTERNAL_63872949_36_flash_bwd_hdim96_fp16_causal_sm80_cu_21e1f8cb_30404cute7productE
	.align		8
        /*0050*/ 	.dword	_ZN72_INTERNAL_63872949_36_flash_bwd_hdim96_fp16_causal_sm80_cu_21e1f8cb_30404cute1_E


//--------------------- .text._ZN5flash44flash_bwd_dq_dk_dv_loop_seqk_parallel_kernelI23Flash_bwd_kernel_traitsILi96ELi64ELi128ELi8ELi2ELi4ELi4ELb1ELb0EN7cutlass6half_tE19Flash_kernel_traitsILi96ELi64ELi128ELi8ES3_EELb0ELb1ELb0ELb0ELb0ELb0ELb0EEEvNS_16Flash_bwd_paramsE --------------------------
	.section	.text._ZN5flash44flash_bwd_dq_dk_dv_loop_seqk_parallel_kernelI23Flash_bwd_kernel_traitsILi96ELi64ELi128ELi8ELi2ELi4ELi4ELb1ELb0EN7cutlass6half_tE19Flash_kernel_traitsILi96ELi64ELi128ELi8ES3_EELb0ELb1ELb0ELb0ELb0ELb0ELb0EEEvNS_16Flash_bwd_paramsE,"ax",@progbits
	.align	128
        .global         _ZN5flash44flash_bwd_dq_dk_dv_loop_seqk_parallel_kernelI23Flash_bwd_kernel_traitsILi96ELi64ELi128ELi8ELi2ELi4ELi4ELb1ELb0EN7cutlass6half_tE19Flash_kernel_traitsILi96ELi64ELi128ELi8ES3_EELb0ELb1ELb0ELb0ELb0ELb0ELb0EEEvNS_16Flash_bwd_paramsE
        .type           _ZN5flash44flash_bwd_dq_dk_dv_loop_seqk_parallel_kernelI23Flash_bwd_kernel_traitsILi96ELi64ELi128ELi8ELi2ELi4ELi4ELb1ELb0EN7cutlass6half_tE19Flash_kernel_traitsILi96ELi64ELi128ELi8ES3_EELb0ELb1ELb0ELb0ELb0ELb0ELb0EEEvNS_16Flash_bwd_paramsE,@function
        .size           _ZN5flash44flash_bwd_dq_dk_dv_loop_seqk_parallel_kernelI23Flash_bwd_kernel_traitsILi96ELi64ELi128ELi8ELi2ELi4ELi4ELb1ELb0EN7cutlass6half_tE19Flash_kernel_traitsILi96ELi64ELi128ELi8ES3_EELb0ELb1ELb0ELb0ELb0ELb0ELb0EEEvNS_16Flash_bwd_paramsE,(.L_x_668 - _ZN5flash44flash_bwd_dq_dk_dv_loop_seqk_parallel_kernelI23Flash_bwd_kernel_traitsILi96ELi64ELi128ELi8ELi2ELi4ELi4ELb1ELb0EN7cutlass6half_tE19Flash_kernel_traitsILi96ELi64ELi128ELi8ES3_EELb0ELb1ELb0ELb0ELb0ELb0ELb0EEEvNS_16Flash_bwd_paramsE)
        .other          _ZN5flash44flash_bwd_dq_dk_dv_loop_seqk_parallel_kernelI23Flash_bwd_kernel_traitsILi96ELi64ELi128ELi8ELi2ELi4ELi4ELb1ELb0EN7cutlass6half_tE19Flash_kernel_traitsILi96ELi64ELi128ELi8ES3_EELb0ELb1ELb0ELb0ELb0ELb0ELb0EEEvNS_16Flash_bwd_paramsE,@"STO_CUDA_ENTRY STV_DEFAULT"
_ZN5flash44flash_bwd_dq_dk_dv_loop_seqk_parallel_kernelI23Flash_bwd_kernel_traitsILi96ELi64ELi128ELi8ELi2ELi4ELi4ELb1ELb0EN7cutlass6half_tE19Flash_kernel_traitsILi96ELi64ELi128ELi8ES3_EELb0ELb1ELb0ELb0ELb0ELb0ELb0EEEvNS_16Flash_bwd_paramsE:
.text._ZN5flash44flash_bwd_dq_dk_dv_loop_seqk_parallel_kernelI23Flash_bwd_kernel_traitsILi96ELi64ELi128ELi8ELi2ELi4ELi4ELb1ELb0EN7cutlass6half_tE19Flash_kernel_traitsILi96ELi64ELi128ELi8ES3_EELb0ELb1ELb0ELb0ELb0ELb0ELb0EEEvNS_16Flash_bwd_paramsE:
[----:B------:R-:W1:Y:S08]  /*0000*/  LDC R1, c[0x0][0x28] ;  /* 0x00000a00ff017b82 */ /* 0x000e700000000800 */
[----:B------:R-:W2:Y:S01]  /*0010*/  S2UR UR38, SR_CTAID.X ;  /* 0x00000000002679c3 */ /* 0x000ea20000002500 */
[----:B------:R-:W-:Y:S01]  /*0020*/  ULDC UR4, c[0x0][0x2c8] ;  /* 0x0000b20000047ab9 */ /* 0x000fe20000000800 */
[----:B-1----:R-:W-:Y:S01]  /*0030*/  VIADD R1, R1, 0xffffffb8 ;  /* 0xffffffb801017836 */ /* 0x002fe20000000000 */
[----:B------:R-:W-:-:S04]  /*0040*/  UIADD3 UR5, UR4, 0x7f, URZ ;  /* 0x0000007f04057890 */ /* 0x000fc8000fffe03f */
[----:B------:R-:W-:-:S04]  /*0050*/  USHF.R.S32.HI UR4, URZ, 0x1f, UR5 ;  /* 0x0000001f3f047899 */ /* 0x000fc80008011405 */
[----:B------:R-:W-:-:S04]  /*0060*/  ULEA.HI UR4, UR4, UR5, URZ, 0x7 ;  /* 0x0000000504047291 */ /* 0x000fc8000f8f383f */
[----:B------:R-:W-:-:S06]  /*0070*/  USHF.R.S32.HI UR6, URZ, 0x7, UR4 ;  /* 0x000000073f067899 */ /* 0x000fcc0008011404 */
[----:B------:R-:W-:Y:S01]  /*0080*/  MOV R0, UR6 ;  /* 0x0000000600007c02 */ /* 0x000fe20008000f00 */
[----:B--2---:R-:W-:-:S04]  /*0090*/  UISETP.GE.AND UP0, UPT, UR38, UR6, UPT ;  /* 0x000000062600728c */ /* 0x004fc8000bf06270 */
[----:B------:R1:W-:Y:S02]  /*00a0*/  STL [R1+0x40], R0 ;  /* 0x0000400001007387 */ /* 0x0003e40000100800 */
[----:B------:R-:W-:-:S13]  /*00b0*/  PLOP3.LUT P0, PT, PT, PT, UP0, 0x80, 0x0 ;  /* 0x000000000000781c */ /* 0x000fda0003f0f008 */
[----:B------:R-:W-:Y:S05]  /*00c0*/  @P0 EXIT ;  /* 0x000000000000094d */ /* 0x000fea0003800000 */
[----:B------:R-:W2:Y:S01]  /*00d0*/  S2R R20, SR_TID.X ;  /* 0x0000000000147919 */ /* 0x000ea20000002100 */
[----:B------:R-:W3:Y:S01]  /*00e0*/  S2UR UR4, SR_CgaCtaId ;  /* 0x00000000000479c3 */ /* 0x000ee20000008800 */
[----:B------:R-:W-:Y:S01]  /*00f0*/  UMOV UR5, 0x400 ;  /* 0x0000040000057882 */ /* 0x000fe20000000000 */
[----:B------:R-:W-:Y:S01]  /*0100*/  IMAD.MOV.U32 R228, RZ, RZ, 0x20 ;  /* 0x00000020ffe47424 */ /* 0x000fe200078e00ff */
[----:B------:R-:W-:Y:S01]  /*0110*/  UMOV UR60, 0xffffd000 ;  /* 0xffffd000003c7882 */ /* 0x000fe20000000000 */
[----:B------:R-:W-:Y:S02]  /*0120*/  IMAD.MOV.U32 R232, RZ, RZ, -0x10 ;  /* 0xfffffff0ffe87424 */ /* 0x000fe400078e00ff */
[----:B------:R-:W-:Y:S02]  /*0130*/  IMAD.MOV.U32 R226, RZ, RZ, -0x40 ;  /* 0xffffffc0ffe27424 */ /* 0x000fe400078e00ff */
[----:B------:R-:W4:Y:S08]  /*0140*/  S2UR UR56, SR_CTAID.Z ;  /* 0x00000000003879c3 */ /* 0x000f300000002700 */
[----:B------:R-:W5:Y:S01]  /*0150*/  S2UR UR46, SR_CTAID.Y ;  /* 0x00000000002e79c3 */ /* 0x000f620000002600 */
[----:B---3--:R-:W-:Y:S01]  /*0160*/  ULEA UR4, UR4, UR5, 0x18 ;  /* 0x0000000504047291 */ /* 0x008fe2000f8ec03f */
[----:B--2---:R-:W-:Y:S01]  /*0170*/  SHF.R.S32.HI R21, RZ, 0x1f, R20 ;  /* 0x0000001fff157819 */ /* 0x004fe20000011414 */
[----:B----4-:R-:W-:-:S03]  /*0180*/  USHF.R.S32.HI UR5, URZ, 0x1f, UR56 ;  /* 0x0000001f3f057899 */ /* 0x010fc60008011438 */
[CC--:B------:R-:W-:Y:S02]  /*0190*/  LEA.HI R10, R21.reuse, R20.reuse, RZ, 0x4 ;  /* 0x00000014150a7211 */ /* 0x0c0fe400078f20ff */
[CC--:B------:R-:W-:Y:S02]  /*01a0*/  LEA.HI R4, R21.reuse, R20.reuse, RZ, 0x2 ;  /* 0x0000001415047211 */ /* 0x0c0fe400078f10ff */
[----:B------:R-:W-:Y:S01]  /*01b0*/  LEA.HI R17, R21, R20, RZ, 0x3 ;  /* 0x0000001415117211 */ /* 0x000fe200078f18ff */
[----:B-----5:R-:W-:Y:S01]  /*01c0*/  USHF.L.U32 UR6, UR46, 0x7, URZ ;  /* 0x000000072e067899 */ /* 0x020fe2000800063f */
[----:B------:R-:W-:Y:S02]  /*01d0*/  SHF.R.S32.HI R8, RZ, 0x4, R10 ;  /* 0x00000004ff087819 */ /* 0x000fe4000001140a */
[----:B------:R-:W-:Y:S02]  /*01e0*/  LOP3.LUT R5, R4, 0xfffffffc, RZ, 0xc0, !PT ;  /* 0xfffffffc04057812 */ /* 0x000fe400078ec0ff */
[----:B------:R-:W-:-:S02]  /*01f0*/  SHF.R.S32.HI R3, RZ, 0x3, R17 ;  /* 0x00000003ff037819 */ /* 0x000fc40000011411 */
[----:B------:R-:W-:Y:S01]  /*0200*/  LEA.HI R7, R10, R8, RZ, 0x1 ;  /* 0x000000080a077211 */ /* 0x000fe200078f08ff */
[----:B------:R-:W-:Y:S01]  /*0210*/  IMAD.IADD R18, R20, 0x1, -R5 ;  /* 0x0000000114127824 */ /* 0x000fe200078e0a05 */
[--C-:B-1----:R-:W-:Y:S01]  /*0220*/  SHF.R.S32.HI R0, RZ, 0x2, R4.reuse ;  /* 0x00000002ff007819 */ /* 0x102fe20000011404 */
[----:B------:R-:W-:Y:S01]  /*0230*/  IMAD.SHL.U32 R3, R3, 0x40, RZ ;  /* 0x0000004003037824 */ /* 0x000fe200078e00ff */
[----:B------:R-:W-:Y:S01]  /*0240*/  SHF.R.S32.HI R2, RZ, 0x1f, R4 ;  /* 0x0000001fff027819 */ /* 0x000fe20000011404 */
[----:B------:R-:W-:Y:S01]  /*0250*/  IMAD.SHL.U32 R250, R18, 0x8, RZ ;  /* 0x0000000812fa7824 */ /* 0x000fe200078e00ff */
[----:B------:R-:W-:Y:S02]  /*0260*/  LOP3.LUT R5, R7, 0xfffffffe, RZ, 0xc0, !PT ;  /* 0xfffffffe07057812 */ /* 0x000fe400078ec0ff */
[-C--:B------:R-:W-:Y:S02]  /*0270*/  LEA.HI R6, R4, R0.reuse, RZ, 0x1 ;  /* 0x0000000004067211 */ /* 0x080fe400078f08ff */
[----:B------:R-:W-:Y:S01]  /*0280*/  LEA.HI R4, R2, R0, RZ, 0x3 ;  /* 0x0000000002047211 */ /* 0x000fe200078f18ff */
[----:B------:R-:W-:Y:S01]  /*0290*/  IMAD.IADD R15, R8, 0x1, -R5 ;  /* 0x00000001080f7824 */ /* 0x000fe200078e0a05 */
[----:B------:R-:W-:-:S02]  /*02a0*/  LOP3.LUT R2, R3, 0xc0, RZ, 0xc0, !PT ;  /* 0x000000c003027812 */ /* 0x000fc400078ec0ff */
[----:B------:R-:W-:Y:S02]  /*02b0*/  LOP3.LUT R5, R6, 0x7fffffe, RZ, 0xc0, !PT ;  /* 0x07fffffe06057812 */ /* 0x000fe400078ec0ff */
[----:B------:R-:W-:Y:S02]  /*02c0*/  LOP3.LUT R3, R4, 0xfffffff8, RZ, 0xc0, !PT ;  /* 0xfffffff804037812 */ /* 0x000fe400078ec0ff */
[----:B------:R-:W-:Y:S01]  /*02d0*/  LOP3.LUT R4, R2, 0x18, R250, 0xf8, !PT ;  /* 0x0000001802047812 */ /* 0x000fe200078ef8fa */
[C---:B------:R-:W-:Y:S01]  /*02e0*/  IMAD.IADD R11, R0.reuse, 0x1, -R5 ;  /* 0x00000001000b7824 */ /* 0x040fe200078e0a05 */
[----:B------:R-:W-:Y:S01]  /*02f0*/  SHF.R.U32.HI R2, RZ, 0x3, R2 ;  /* 0x00000003ff027819 */ /* 0x000fe20000011602 */
[----:B------:R-:W-:Y:S01]  /*0300*/  IMAD.IADD R9, R0, 0x1, -R3 ;  /* 0x0000000100097824 */ /* 0x000fe200078e0a03 */
[----:B------:R-:W-:Y:S02]  /*0310*/  LOP3.LUT R0, R10, 0xfffffff0, RZ, 0xc0, !PT ;  /* 0xfffffff00a007812 */ /* 0x000fe400078ec0ff */
[----:B------:R-:W-:-:S02]  /*0320*/  LOP3.LUT R5, R17, 0xfffffff8, RZ, 0xc0, !PT ;  /* 0xfffffff811057812 */ /* 0x000fc400078ec0ff */
[----:B------:R-:W-:Y:S01]  /*0330*/  LOP3.LUT R10, R4, R2, RZ, 0x3c, !PT ;  /* 0x00000002040a7212 */ /* 0x000fe200078e3cff */
[C---:B------:R-:W-:Y:S01]  /*0340*/  IMAD.IADD R0, R20.reuse, 0x1, -R0 ;  /* 0x0000000114007824 */ /* 0x040fe200078e0a00 */
[CC--:B------:R-:W-:Y:S01]  /*0350*/  LEA.HI R3, R21.reuse, R20.reuse, RZ, 0x6 ;  /* 0x0000001415037211 */ /* 0x0c0fe200078f30ff */
[----:B------:R-:W-:Y:S01]  /*0360*/  IMAD.IADD R2, R20, 0x1, -R5 ;  /* 0x0000000114027824 */ /* 0x000fe200078e0a05 */
[----:B------:R-:W-:Y:S02]  /*0370*/  LEA.HI R19, R21, R20, RZ, 0x5 ;  /* 0x0000001415137211 */ /* 0x000fe400078f28ff */
[----:B------:R-:W-:Y:S02]  /*0380*/  SHF.R.S32.HI R5, RZ, 0x1f, R0 ;  /* 0x0000001fff057819 */ /* 0x000fe40000011400 */
[----:B------:R-:W-:Y:S02]  /*0390*/  SHF.R.S32.HI R12, RZ, 0x6, R3 ;  /* 0x00000006ff0c7819 */ /* 0x000fe40000011403 */
[----:B------:R-:W-:-:S02]  /*03a0*/  LEA.HI R4, R2, R2, RZ, 0x1 ;  /* 0x0000000202047211 */ /* 0x000fc400078f08ff */
[-C--:B------:R-:W-:Y:S02]  /*03b0*/  LEA.HI R3, R0, R0.reuse, RZ, 0x1 ;  /* 0x0000000000037211 */ /* 0x080fe400078f08ff */
[----:B------:R-:W-:Y:S02]  /*03c0*/  LEA.HI R13, R5, R0, RZ, 0x3 ;  /* 0x00000000050d7211 */ /* 0x000fe400078f18ff */
[----:B------:R-:W-:Y:S02]  /*03d0*/  LOP3.LUT R5, R4, 0x3fffffe, RZ, 0xc0, !PT ;  /* 0x03fffffe04057812 */ /* 0x000fe400078ec0ff */
[----:B------:R-:W-:Y:S02]  /*03e0*/  LOP3.LUT R6, R3, 0x7fffffe, RZ, 0xc0, !PT ;  /* 0x07fffffe03067812 */ /* 0x000fe400078ec0ff */
[----:B------:R-:W-:Y:S01]  /*03f0*/  SHF.R.S32.HI R24, RZ, 0x5, R19 ;  /* 0x00000005ff187819 */ /* 0x000fe20000011413 */
[----:B------:R-:W-:Y:S01]  /*0400*/  IMAD.IADD R8, R2, 0x1, -R5 ;  /* 0x0000000102087824 */ /* 0x000fe200078e0a05 */
[----:B------:R-:W-:Y:S01]  /*0410*/  LOP3.LUT R7, R13, 0xfffffff8, RZ, 0xc0, !PT ;  /* 0xfffffff80d077812 */ /* 0x000fe200078ec0ff */
[----:B------:R-:W-:Y:S01]  /*0420*/  IMAD.IADD R22, R0, 0x1, -R6 ;  /* 0x0000000100167824 */ /* 0x000fe200078e0a06 */
[----:B------:R-:W-:Y:S01]  /*0430*/  SHF.R.S32.HI R14, RZ, 0x1f, R19 ;  /* 0x0000001fff0e7819 */ /* 0x000fe20000011413 */
[----:B------:R-:W-:Y:S01]  /*0440*/  IMAD R5, R12, 0x4, R15 ;  /* 0x000000040c057824 */ /* 0x000fe200078e020f */
[----:B------:R-:W-:Y:S01]  /*0450*/  LOP3.LUT P2, RZ, R9, 0x2, RZ, 0xc0, !PT ;  /* 0x0000000209ff7812 */ /* 0x000fe2000784c0ff */
[----:B------:R-:W-:Y:S01]  /*0460*/  IMAD.IADD R16, R0, 0x1, -R7 ;  /* 0x0000000100107824 */ /* 0x000fe200078e0a07 */
[----:B------:R-:W-:Y:S01]  /*0470*/  LEA.HI R0, R14, R24, RZ, 0x2 ;  /* 0x000000180e007211 */ /* 0x000fe200078f10ff */
[----:B------:R-:W-:-:S02]  /*0480*/  IMAD R6, R24, 0x8, R11 ;  /* 0x0000000818067824 */ /* 0x000fc400078e020b */
[----:B------:R-:W-:Y:S01]  /*0490*/  IMAD R23, R5, 0x8, R8 ;  /* 0x0000000805177824 */ /* 0x000fe200078e0208 */
[----:B------:R-:W-:Y:S01]  /*04a0*/  LOP3.LUT R5, R0, 0xfffffffc, RZ, 0xc0, !PT ;  /* 0xfffffffc00057812 */ /* 0x000fe200078ec0ff */
[----:B------:R-:W-:Y:S01]  /*04b0*/  IMAD.U32 R6, R6, 0x20, R10 ;  /* 0x0000002006067824 */ /* 0x000fe200078e000a */
[----:B------:R-:W-:Y:S01]  /*04c0*/  SHF.R.S32.HI R0, RZ, 0x1, R4 ;  /* 0x00000001ff007819 */ /* 0x000fe20000011404 */
[----:B------:R-:W-:Y:S01]  /*04d0*/  IMAD.SHL.U32 R2, R2, 0x40, RZ ;  /* 0x0000004002027824 */ /* 0x000fe200078e00ff */
[----:B------:R-:W-:Y:S02]  /*04e0*/  SHF.R.S32.HI R4, RZ, 0x1f, R3 ;  /* 0x0000001fff047819 */ /* 0x000fe40000011403 */
[----:B------:R1:W-:Y:S01]  /*04f0*/  STL [R1+0x14], R6 ;  /* 0x0000140601007387 */ /* 0x0003e20000100800 */
[C---:B------:R-:W-:Y:S01]  /*0500*/  LOP3.LUT P4, RZ, R0.reuse, 0x2, RZ, 0xc0, !PT ;  /* 0x0000000200ff7812 */ /* 0x040fe2000788c0ff */
[----:B------:R-:W-:Y:S01]  /*0510*/  IMAD.SHL.U32 R0, R0, 0x40, RZ ;  /* 0x0000004000007824 */ /* 0x000fe200078e00ff */
[----:B------:R-:W-:-:S02]  /*0520*/  LOP3.LUT R8, R2, 0x1c0, RZ, 0xc0, !PT ;  /* 0x000001c002087812 */ /* 0x000fc400078ec0ff */
[C---:B------:R-:W-:Y:S02]  /*0530*/  LOP3.LUT R2, R9.reuse, 0x1, RZ, 0xc0, !PT ;  /* 0x0000000109027812 */ /* 0x040fe400078ec0ff */
[----:B------:R-:W-:Y:S02]  /*0540*/  LOP3.LUT R0, R0, 0xc0, RZ, 0xc0, !PT ;  /* 0x000000c000007812 */ /* 0x000fe400078ec0ff */
[----:B------:R-:W-:Y:S02]  /*0550*/  ISETP.NE.U32.AND P3, PT, R2, 0x1, PT ;  /* 0x000000010200780c */ /* 0x000fe40003f65070 */
[----:B------:R-:W-:Y:S02]  /*0560*/  LEA.HI R10, R9, R9, RZ, 0x1 ;  /* 0x00000009090a7211 */ /* 0x000fe400078f08ff */
[C---:B------:R-:W-:Y:S02]  /*0570*/  LOP3.LUT P5, RZ, R16.reuse, 0x2, RZ, 0xc0, !PT ;  /* 0x0000000210ff7812 */ /* 0x040fe400078ac0ff */
[----:B------:R-:W-:-:S02]  /*0580*/  LOP3.LUT P6, RZ, R16, 0x4, RZ, 0xc0, !PT ;  /* 0x0000000410ff7812 */ /* 0x000fc400078cc0ff */
[----:B------:R-:W-:Y:S02]  /*0590*/  SEL R225, R228, 0xffffffe0, !P5 ;  /* 0xffffffe0e4e17807 */ /* 0x000fe40006800000 */
[----:B------:R-:W-:Y:S02]  /*05a0*/  SEL R232, R232, 0x10, !P3 ;  /* 0x00000010e8e87807 */ /* 0x000fe40005800000 */
[----:B------:R-:W-:Y:S02]  /*05b0*/  SEL R226, R226, 0x40, P6 ;  /* 0x00000040e2e27807 */ /* 0x000fe40003000000 */
[----:B------:R-:W-:Y:S01]  /*05c0*/  SEL R223, R228, 0xffffffe0, !P4 ;  /* 0xffffffe0e4df7807 */ /* 0x000fe20006000000 */
[----:B-1----:R-:W-:Y:S01]  /*05d0*/  IMAD.IADD R6, R24, 0x1, -R5 ;  /* 0x0000000118067824 */ /* 0x002fe200078e0a05 */
[----:B------:R-:W-:-:S03]  /*05e0*/  SHF.R.S32.HI R5, RZ, 0x1, R3 ;  /* 0x00000001ff057819 */ /* 0x000fc60000011403 */
[----:B------:R-:W-:Y:S01]  /*05f0*/  IMAD.SHL.U32 R3, R6, 0x10, RZ ;  /* 0x0000001006037824 */ /* 0x000fe200078e00ff */
[----:B------:R-:W-:-:S04]  /*0600*/  LEA.HI R4, R4, R5, RZ, 0x2 ;  /* 0x0000000504047211 */ /* 0x000fc800078f10ff */
[----:B------:R-:W-:Y:S02]  /*0610*/  LOP3.LUT R2, R8, 0x30, R3, 0xf8, !PT ;  /* 0x0000003008027812 */ /* 0x000fe400078ef803 */
[----:B------:R-:W-:Y:S02]  /*0620*/  LOP3.LUT R3, R4, 0xfffffffc, RZ, 0xc0, !PT ;  /* 0xfffffffc04037812 */ /* 0x000fe400078ec0ff */
[----:B------:R-:W-:Y:S02]  /*0630*/  LOP3.LUT R4, R0, 0x8, R17, 0xf8, !PT ;  /* 0x0000000800047812 */ /* 0x000fe400078ef811 */
[----:B------:R-:W-:Y:S01]  /*0640*/  SHF.R.U32.HI R0, RZ, 0x3, R0 ;  /* 0x00000003ff007819 */ /* 0x000fe20000011600 */
[----:B------:R-:W-:Y:S01]  /*0650*/  IMAD.IADD R14, R5, 0x1, -R3 ;  /* 0x00000001050e7824 */ /* 0x000fe200078e0a03 */
[----:B------:R-:W-:Y:S01]  /*0660*/  LOP3.LUT R17, R2, 0x8, R17, 0xf8, !PT ;  /* 0x0000000802117812 */ /* 0x000fe200078ef811 */
[----:B------:R-:W-:Y:S01]  /*0670*/  IMAD.SHL.U32 R5, R18, 0x2, RZ ;  /* 0x0000000212057824 */ /* 0x000fe200078e00ff */
[----:B------:R-:W-:Y:S01]  /*0680*/  LOP3.LUT R222, R4, R0, RZ, 0x3c, !PT ;  /* 0x0000000004de7212 */ /* 0x000fe200078e3cff */
[----:B------:R-:W-:Y:S01]  /*0690*/  IMAD.SHL.U32 R4, R12, 0x20, RZ ;  /* 0x000000200c047824 */ /* 0x000fe200078e00ff */
[----:B------:R-:W-:-:S02]  /*06a0*/  LOP3.LUT R3, R19, 0xffffffe0, RZ, 0xc0, !PT ;  /* 0xffffffe013037812 */ /* 0x000fc400078ec0ff */
[----:B------:R-:W-:Y:S01]  /*06b0*/  LEA.HI R0, R21, R20, RZ, 0x7 ;  /* 0x0000001415007211 */ /* 0x000fe200078f38ff */
[----:B------:R-:W-:Y:S01]  /*06c0*/  IMAD.U32 R222, R23, 0x20, R222 ;  /* 0x0000002017de7824 */ /* 0x000fe200078e00de */
[----:B------:R-:W-:Y:S01]  /*06d0*/  LEA.HI R2, R19, R24, RZ, 0x1 ;  /* 0x0000001813027211 */ /* 0x000fe200078f08ff */
[C---:B------:R-:W-:Y:S01]  /*06e0*/  IMAD.IADD R11, R20.reuse, 0x1, -R3 ;  /* 0x00000001140b7824 */ /* 0x040fe200078e0a03 */
[----:B------:R-:W-:Y:S01]  /*06f0*/  SHF.R.S32.HI R7, RZ, 0x7, R0 ;  /* 0x00000007ff077819 */ /* 0x000fe20000011400 */
[----:B------:R-:W-:Y:S01]  /*0700*/  IMAD.SHL.U32 R20, R20, 0x2, RZ ;  /* 0x0000000214147824 */ /* 0x000fe200078e00ff */
[----:B------:R-:W-:Y:S02]  /*0710*/  LOP3.LUT R0, R2, 0xfffffffe, RZ, 0xc0, !PT ;  /* 0xfffffffe02007812 */ /* 0x000fe400078ec0ff */
[----:B------:R-:W-:Y:S01]  /*0720*/  SHF.R.S32.HI R3, RZ, 0x1f, R11 ;  /* 0x0000001fff037819 */ /* 0x000fe2000001140b */
[----:B------:R1:W-:Y:S01]  /*0730*/  STL [R1+0x3c], R11 ;  /* 0x00003c0b01007387 */ /* 0x0003e20000100800 */
[----:B------:R-:W-:Y:S01]  /*0740*/  LOP3.LUT R2, R4, 0x6, R20, 0xf8, !PT ;  /* 0x0000000604027812 */ /* 0x000fe200078ef814 */
[----:B------:R-:W-:Y:S01]  /*0750*/  IMAD.IADD R230, R24, 0x1, -R0 ;  /* 0x0000000118e67824 */ /* 0x000fe200078e0a00 */
[----:B------:R-:W-:-:S02]  /*0760*/  LOP3.LUT R0, R10, 0x3fffffe, RZ, 0xc0, !PT ;  /* 0x03fffffe0a007812 */ /* 0x000fc400078ec0ff */
[----:B------:R-:W-:Y:S01]  /*0770*/  LEA.HI R3, R3, R11, RZ, 0x2 ;  /* 0x0000000b03037211 */ /* 0x000fe200078f10ff */
[----:B------:R2:W-:Y:S01]  /*0780*/  STL [R1+0x34], R2 ;  /* 0x0000340201007387 */ /* 0x0005e20000100800 */
[----:B------:R-:W-:Y:S02]  /*0790*/  SHF.R.U32.HI R8, RZ, 0x3, R8 ;  /* 0x00000003ff087819 */ /* 0x000fe40000011608 */
[----:B------:R-:W-:Y:S02]  /*07a0*/  SHF.R.S32.HI R3, RZ, 0x2, R3 ;  /* 0x00000002ff037819 */ /* 0x000fe40000011403 */
[----:B------:R-:W-:Y:S02]  /*07b0*/  LOP3.LUT R8, R17, R8, RZ, 0x3c, !PT ;  /* 0x0000000811087212 */ /* 0x000fe400078e3cff */
[----:B------:R-:W-:Y:S01]  /*07c0*/  LEA R222, R222, UR4, 0x1 ;  /* 0x00000004dede7c11 */ /* 0x000fe2000f8e08ff */
[----:B------:R-:W-:Y:S01]  /*07d0*/  IMAD R18, R230, 0x10, R3 ;  /* 0x00000010e6127824 */ /* 0x000fe200078e0203 */
[----:B------:R-:W-:-:S03]  /*07e0*/  LOP3.LUT P0, RZ, R14, 0x2, RZ, 0xc0, !PT ;  /* 0x000000020eff7812 */ /* 0x000fc6000780c0ff */
[----:B------:R-:W-:Y:S01]  /*07f0*/  IMAD.IADD R223, R223, 0x1, R222 ;  /* 0x00000001dfdf7824 */ /* 0x000fe200078e02de */
[----:B------:R-:W-:Y:S01]  /*0800*/  STL [R1+0x38], R18 ;  /* 0x0000381201007387 */ /* 0x000fe20000100800 */
[----:B------:R-:W-:Y:S01]  /*0810*/  SEL R228, R228, 0xffffffe0, !P0 ;  /* 0xffffffe0e4e47807 */ /* 0x000fe20004000000 */
[C---:B-1----:R-:W-:Y:S02]  /*0820*/  IMAD.IADD R11, R9.reuse, 0x1, -R0 ;  /* 0x00000001090b7824 */ /* 0x042fe400078e0a00 */
[----:B------:R-:W-:Y:S02]  /*0830*/  IMAD.SHL.U32 R0, R9, 0x40, RZ ;  /* 0x0000004009007824 */ /* 0x000fe400078e00ff */
[----:B------:R-:W-:Y:S01]  /*0840*/  IMAD.SHL.U32 R9, R15, 0x10, RZ ;  /* 0x000000100f097824 */ /* 0x000fe200078e00ff */
[----:B--2---:R-:W-:Y:S02]  /*0850*/  SHF.R.S32.HI R2, RZ, 0x3, R13 ;  /* 0x00000003ff027819 */ /* 0x004fe4000001140d */
[----:B------:R-:W-:-:S03]  /*0860*/  LOP3.LUT R0, R0, 0x1c0, RZ, 0xc0, !PT ;  /* 0x000001c000007812 */ /* 0x000fc600078ec0ff */
[----:B------:R-:W-:Y:S01]  /*0870*/  IMAD R12, R2, 0x8, R22 ;  /* 0x00000008020c7824 */ /* 0x000fe200078e0216 */
[----:B------:R-:W-:Y:S01]  /*0880*/  LOP3.LUT R4, R0, 0x20, R4, 0xf8, !PT ;  /* 0x0000002000047812 */ /* 0x000fe200078ef804 */
[----:B------:R-:W-:Y:S01]  /*0890*/  IMAD R13, R6, 0x2, R2 ;  /* 0x00000002060d7824 */ /* 0x000fe200078e0202 */
[----:B------:R-:W-:Y:S01]  /*08a0*/  SHF.R.U32.HI R3, RZ, 0x3, R0 ;  /* 0x00000003ff037819 */ /* 0x000fe20000011600 */
[--C-:B------:R-:W-:Y:S02]  /*08b0*/  IMAD R2, R7, 0x1000, R5.reuse ;  /* 0x0000100007027824 */ /* 0x100fe400078e0205 */
[----:B------:R-:W-:Y:S01]  /*08c0*/  VIADD R0, R18, 0xffffffc0 ;  /* 0xffffffc012007836 */ /* 0x000fe20000000000 */
[----:B------:R-:W-:Y:S01]  /*08d0*/  LOP3.LUT R4, R4, R3, RZ, 0x3c, !PT ;  /* 0x0000000304047212 */ /* 0x000fe200078e3cff */
[----:B------:R-:W-:Y:S02]  /*08e0*/  IMAD R3, R230, 0x400, R2 ;  /* 0x00000400e6037824 */ /* 0x000fe400078e0202 */
[----:B------:R-:W-:Y:S01]  /*08f0*/  IMAD R6, R6, 0x200, R5 ;  /* 0x0000020006067824 */ /* 0x000fe200078e0205 */
[----:B------:R-:W-:Y:S01]  /*0900*/  SHF.R.S32.HI R2, RZ, 0x1f, R0 ;  /* 0x0000001fff027819 */ /* 0x000fe20000011400 */
[----:B------:R-:W-:-:S02]  /*0910*/  IMAD.IADD R235, R4, 0x1, R3 ;  /* 0x0000000104eb7824 */ /* 0x000fc400078e0203 */
[----:B------:R-:W-:Y:S01]  /*0920*/  IMAD.SHL.U32 R4, R16, 0x40, RZ ;  /* 0x0000004010047824 */ /* 0x000fe200078e00ff */
[----:B------:R-:W-:Y:S01]  /*0930*/  SHF.L.U64.HI R2, R0, 0x2, R2 ;  /* 0x0000000200027819 */ /* 0x000fe20000010202 */
[----:B------:R-:W-:Y:S01]  /*0940*/  IMAD.SHL.U32 R0, R7, 0x8, RZ ;  /* 0x0000000807007824 */ /* 0x000fe200078e00ff */
[----:B------:R-:W-:Y:S01]  /*0950*/  LEA R235, R235, UR4, 0x1 ;  /* 0x00000004ebeb7c11 */ /* 0x000fe2000f8e08ff */
[----:B------:R-:W-:Y:S01]  /*0960*/  IMAD R11, R11, 0x20, R6 ;  /* 0x000000200b0b7824 */ /* 0x000fe200078e0206 */
[----:B------:R-:W-:Y:S01]  /*0970*/  LOP3.LUT R4, R4, 0x1c0, RZ, 0xc0, !PT ;  /* 0x000001c004047812 */ /* 0x000fe200078ec0ff */
[----:B------:R1:W-:Y:S01]  /*0980*/  STL [R1+0x30], R2 ;  /* 0x0000300201007387 */ /* 0x0003e20000100800 */
[----:B------:R-:W-:Y:S01]  /*0990*/  LOP3.LUT R7, R0, 0x8, RZ, 0xc0, !PT ;  /* 0x0000000800077812 */ /* 0x000fe200078ec0ff */
[C---:B------:R-:W-:Y:S01]  /*09a0*/  IMAD.SHL.U32 R6, R15.reuse, 0x8, RZ ;  /* 0x000000080f067824 */ /* 0x040fe200078e00ff */
[----:B------:R-:W-:Y:S01]  /*09b0*/  SHF.R.S32.HI R0, RZ, 0x1, R10 ;  /* 0x00000001ff007819 */ /* 0x000fe2000001140a */
[----:B------:R-:W-:Y:S01]  /*09c0*/  IMAD R3, R15, 0x200, R8 ;  /* 0x000002000f037824 */ /* 0x000fe200078e0208 */
[----:B------:R-:W-:Y:S01]  /*09d0*/  SHF.R.U32.HI R224, RZ, 0x3, R4 ;  /* 0x00000003ffe07819 */ /* 0x000fe20000011604 */
[C---:B------:R-:W-:Y:S01]  /*09e0*/  VIADD R233, R235.reuse, 0x20 ;  /* 0x00000020ebe97836 */ /* 0x040fe20000000000 */
[C---:B------:R-:W-:Y:S01]  /*09f0*/  LOP3.LUT P1, RZ, R0.reuse, 0x2, RZ, 0xc0, !PT ;  /* 0x0000000200ff7812 */ /* 0x040fe2000782c0ff */
[----:B------:R-:W-:Y:S01]  /*0a00*/  IMAD.SHL.U32 R0, R0, 0x40, RZ ;  /* 0x0000004000007824 */ /* 0x000fe200078e00ff */
[----:B------:R-:W-:Y:S01]  /*0a10*/  LOP3.LUT R6, R6, 0x8, RZ, 0xc0, !PT ;  /* 0x0000000806067812 */ /* 0x000fe200078ec0ff */
[----:B------:R-:W-:Y:S01]  /*0a20*/  @P2 VIADD R233, R235, 0xffffffe0 ;  /* 0xffffffe0ebe92836 */ /* 0x000fe20000000000 */
[----:B------:R-:W-:Y:S01]  /*0a30*/  LOP3.LUT R9, R7, 0x10, R9, 0xf8, !PT ;  /* 0x0000001007097812 */ /* 0x000fe200078ef809 */
[----:B------:R-:W-:Y:S01]  /*0a40*/  IMAD.IADD R234, R235, 0x1, R232 ;  /* 0x00000001ebea7824 */ /* 0x000fe200078e02e8 */
[----:B------:R-:W-:Y:S01]  /*0a50*/  LOP3.LUT R0, R0, 0xc0, RZ, 0xc0, !PT ;  /* 0x000000c000007812 */ /* 0x000fe200078ec0ff */
[----:B------:R-:W-:Y:S01]  /*0a60*/  IMAD.IADD R232, R232, 0x1, R233 ;  /* 0x00000001e8e87824 */ /* 0x000fe200078e02e9 */
[----:B------:R-:W-:-:S02]  /*0a70*/  LOP3.LUT R224, R224, R4, R6, 0x1e, !PT ;  /* 0x00000004e0e07212 */ /* 0x000fc400078e1e06 */
[----:B------:R-:W-:-:S03]  /*0a80*/  SHF.R.U32.HI R8, RZ, 0x3, R0 ;  /* 0x00000003ff087819 */ /* 0x000fc60000011600 */
[----:B------:R-:W-:Y:S01]  /*0a90*/  IMAD.U32 R224, R13, 0x200, R224 ;  /* 0x000002000de07824 */ /* 0x000fe200078e00e0 */
[----:B------:R-:W-:Y:S01]  /*0aa0*/  LOP3.LUT R8, R8, R0, R7, 0x1e, !PT ;  /* 0x0000000008087212 */ /* 0x000fe200078e1e07 */
[----:B------:R-:W-:Y:S02]  /*0ab0*/  IMAD.SHL.U32 R0, R12, 0x20, RZ ;  /* 0x000000200c007824 */ /* 0x000fe400078e00ff */
[----:B-1----:R-:W-:Y:S02]  /*0ac0*/  IMAD.SHL.U32 R2, R14, 0x40, RZ ;  /* 0x000000400e027824 */ /* 0x002fe400078e00ff */
[----:B------:R-:W-:Y:S02]  /*0ad0*/  IMAD R230, R230, 0x200, R0 ;  /* 0x00000200e6e67824 */ /* 0x000fe400078e0200 */
[----:B------:R-:W-:Y:S01]  /*0ae0*/  IMAD.IADD R8, R8, 0x1, R11 ;  /* 0x0000000108087824 */ /* 0x000fe200078e020b */
[----:B------:R-:W-:-:S04]  /*0af0*/  LOP3.LUT R2, R2, 0xc0, RZ, 0xc0, !PT ;  /* 0x000000c002027812 */ /* 0x000fc800078ec0ff */
[----:B------:R-:W-:-:S04]  /*0b00*/  SHF.R.U32.HI R5, RZ, 0x3, R2 ;  /* 0x00000003ff057819 */ /* 0x000fc80000011602 */
[C---:B------:R-:W-:Y:S02]  /*0b10*/  LOP3.LUT R6, R5.reuse, R2, R6, 0x1e, !PT ;  /* 0x0000000205067212 */ /* 0x040fe400078e1e06 */
[----:B------:R-:W-:-:S03]  /*0b20*/  LOP3.LUT R2, R5, R9, R2, 0x1e, !PT ;  /* 0x0000000905027212 */ /* 0x000fc600078e1e02 */
[----:B------:R-:W-:Y:S02]  /*0b30*/  IMAD.IADD R230, R230, 0x1, R6 ;  /* 0x00000001e6e67824 */ /* 0x000fe400078e0206 */
[----:B------:R-:W-:Y:S02]  /*0b40*/  IMAD.IADD R229, R0, 0x1, R2 ;  /* 0x0000000100e57824 */ /* 0x000fe400078e0202 */
[----:B------:R-:W-:Y:S01]  /*0b50*/  IMAD.U32 R0, RZ, RZ, UR5 ;  /* 0x00000005ff007e24 */ /* 0x000fe2000f8e00ff */
[----:B------:R-:W-:Y:S01]  /*0b60*/  USHF.R.S32.HI UR5, URZ, 0x1f, UR46 ;  /* 0x0000001f3f057899 */ /* 0x000fe2000801142e */
[----:B------:R-:W-:Y:S01]  /*0b70*/  IMAD.U32 R2, RZ, RZ, UR6 ;  /* 0x00000006ff027e24 */ /* 0x000fe2000f8e00ff */
[----:B------:R-:W-:Y:S01]  /*0b80*/  USHF.R.S32.HI UR6, URZ, 0x1f, UR56 ;  /* 0x0000001f3f067899 */ /* 0x000fe20008011438 */
[----:B------:R-:W-:-:S03]  /*0b90*/  VIADD R2, R250, 0x20 ;  /* 0x00000020fa027836 */ /* 0x000fc60000000000 */
[----:B------:R-:W-:Y:S01]  /*0ba0*/  IMAD.U32 R0, RZ, RZ, UR5 ;  /* 0x00000005ff007e24 */ /* 0x000fe2000f8e00ff */
[----:B------:R-:W-:Y:S01]  /*0bb0*/  UIADD3 UR5, UR4, 0xf000, URZ ;  /* 0x0000f00004057890 */ /* 0x000fe2000fffe03f */
[----:B------:R-:W-:Y:S01]  /*0bc0*/  IMAD.U32 R0, RZ, RZ, UR6 ;  /* 0x00000006ff007e24 */ /* 0x000fe2000f8e00ff */
[----:B------:R-:W-:Y:S01]  /*0bd0*/  UIADD3 UR6, UR4, 0x9000, URZ ;  /* 0x0000900004067890 */ /* 0x000fe2000fffe03f */
[----:B------:R-:W-:Y:S01]  /*0be0*/  VIADD R0, R250, 0x40 ;  /* 0x00000040fa007836 */ /* 0x000fe20000000000 */
[----:B------:R1:W-:Y:S02]  /*0bf0*/  STL [R1+0x8], R2 ;  /* 0x0000080201007387 */ /* 0x0003e40000100800 */
[----:B------:R-:W-:Y:S02]  /*0c00*/  LEA R224, R224, UR5, 0x1 ;  /* 0x00000005e0e07c11 */ /* 0x000fe4000f8e08ff */
[----:B------:R-:W-:Y:S01]  /*0c10*/  LEA R4, R8, UR6, 0x1 ;  /* 0x0000000608047c11 */ /* 0x000fe2000f8e08ff */
[----:B------:R2:W-:Y:S01]  /*0c20*/  STL [R1+0xc], R0 ;  /* 0x00000c0001007387 */ /* 0x0005e20000100800 */
[----:B------:R-:W-:Y:S01]  /*0c30*/  ULDC.64 UR6, c[0x0][0x208] ;  /* 0x0000820000067ab9 */ /* 0x000fe20000000a00 */
[----:B------:R-:W-:-:S02]  /*0c40*/  IMAD.IADD R225, R224, 0x1, R225 ;  /* 0x00000001e0e17824 */ /* 0x000fc400078e02e1 */
[----:B------:R3:W-:Y:S01]  /*0c50*/  STL [R1+0x18], R4 ;  /* 0x0000180401007387 */ /* 0x0007e20000100800 */
[--C-:B------:R-:W-:Y:S02]  /*0c60*/  IMAD.IADD R227, R224, 0x1, R226.reuse ;  /* 0x00000001e0e37824 */ /* 0x100fe400078e02e2 */
[----:B------:R-:W-:Y:S01]  /*0c70*/  IMAD.IADD R226, R225, 0x1, R226 ;  /* 0x00000001e1e27824 */ /* 0x000fe200078e02e2 */
[----:B-1----:R-:W-:Y:S01]  /*0c80*/  LEA R2, R3, UR4, 0x1 ;  /* 0x0000000403027c11 */ /* 0x002fe2000f8e08ff */
[C---:B--2---:R-:W-:Y:S02]  /*0c90*/  VIADD R0, R4.reuse, 0x20 ;  /* 0x0000002004007836 */ /* 0x044fe40000000000 */
[----:B------:R-:W-:-:S05]  /*0ca0*/  @P1 VIADD R0, R4, 0xffffffe0 ;  /* 0xffffffe004001836 */ /* 0x000fca0000000000 */
[----:B------:R3:W-:Y:S02]  /*0cb0*/  STL [R1+0x1c], R0 ;  /* 0x00001c0001007387 */ /* 0x0007e40000100800 */
.L_x_41:
[----:B------:R-:W-:Y:S01]  /*0cc0*/  ULDC.64 UR8, c[0x0][0x308] ;  /* 0x0000c20000087ab9 */ /* 0x000fe20000000a00 */
[----:B------:R-:W-:Y:S01]  /*0cd0*/  ULDC.64 UR10, c[0x0][0x300] ;  /* 0x0000c000000a7ab9 */ /* 0x000fe20000000a00 */
[----:B------:R-:W-:Y:S02]  /*0ce0*/  UISETP.NE.U32.AND UP3, UPT, UR8, URZ, UPT ;  /* 0x0000003f0800728c */ /* 0x000fe4000bf65070 */
[----:B------:R-:W-:Y:S02]  /*0cf0*/  UISETP.NE.U32.AND UP4, UPT, UR10, URZ, UPT ;  /* 0x0000003f0a00728c */ /* 0x000fe4000bf85070 */
[----:B------:R-:W-:Y:S02]  /*0d00*/  UISETP.NE.AND.EX UP3, UPT, UR9, URZ, UPT, UP3 ;  /* 0x0000003f0900728c */ /* 0x000fe4000bf65330 */
[----:B------:R-:W-:Y:S02]  /*0d10*/  UISETP.NE.AND.EX UP4, UPT, UR11, URZ, UPT, UP4 ;  /* 0x0000003f0b00728c */ /* 0x000fe4000bf85340 */
[----:B------:R-:W-:-:S02]  /*0d20*/  USHF.R.S32.HI UR58, URZ, 0x1f, UR46 ;  /* 0x0000001f3f3a7899 */ /* 0x000fc4000801142e */
[----:B------:R-:W-:Y:S01]  /*0d30*/  USHF.L.U32 UR16, UR46, 0x2, URZ ;  /* 0x000000022e107899 */ /* 0x000fe2000800063f */
[----:B------:R-:W-:Y:S01]  /*0d40*/  PLOP3.LUT P0, PT, PT, PT, UP3, 0x80, 0x0 ;  /* 0x000000000000781c */ /* 0x000fe20003f0f038 */
[----:B------:R-:W-:Y:S01]  /*0d50*/  USHF.L.U64.HI UR5, UR46, 0x2, UR58 ;  /* 0x000000022e057899 */ /* 0x000fe2000801023a */
[----:B------:R-:W-:Y:S01]  /*0d60*/  PLOP3.LUT P1, PT, PT, PT, UP4, 0x80, 0x0 ;  /* 0x000000000000781c */ /* 0x000fe20003f2f048 */
[----:B------:R-:W-:Y:S01]  /*0d70*/  ULDC.64 UR12, c[0x0][0x2f0] ;  /* 0x0000bc00000c7ab9 */ /* 0x000fe20000000a00 */
[----:B------:R-:W-:Y:S02]  /*0d80*/  @UP3 UIADD3 UR8, UP0, UR16, UR8, URZ ;  /* 0x0000000810083290 */ /* 0x000fe4000ff1e03f */
[----:B------:R-:W-:Y:S02]  /*0d90*/  @UP4 UIADD3 UR10, UP1, UR16, UR10, URZ ;  /* 0x0000000a100a4290 */ /* 0x000fe4000ff3e03f */
[----:B------:R-:W-:Y:S02]  /*0da0*/  UIADD3 UR15, UP2, UR16, UR12, URZ ;  /* 0x0000000c100f7290 */ /* 0x000fe4000ff5e03f */
[----:B------:R-:W-:Y:S01]  /*0db0*/  @UP3 UIADD3.X UR9, UR5, UR9, URZ, UP0, !UPT ;  /* 0x0000000905093290 */ /* 0x000fe200087fe43f */
[----:B-123--:R-:W-:Y:S01]  /*0dc0*/  IMAD.U32 R4, RZ, RZ, UR8 ;  /* 0x00000008ff047e24 */ /* 0x00efe2000f8e00ff */
[----:B------:R-:W-:Y:S01]  /*0dd0*/  UISETP.NE.U32.AND UP0, UPT, UR12, URZ, UPT ;  /* 0x0000003f0c00728c */ /* 0x000fe2000bf05070 */
[----:B------:R-:W-:Y:S01]  /*0de0*/  IMAD.U32 R6, RZ, RZ, UR10 ;  /* 0x0000000aff067e24 */ /* 0x000fe2000f8e00ff */
[----:B------:R-:W-:-:S02]  /*0df0*/  @UP4 UIADD3.X UR11, UR5, UR11, URZ, UP1, !UPT ;  /* 0x0000000b050b4290 */ /* 0x000fc40008ffe43f */
[----:B------:R-:W-:Y:S01]  /*0e00*/  UIADD3.X UR14, UR5, UR13, URZ, UP2, !UPT ;  /* 0x0000000d050e7290 */ /* 0x000fe200097fe43f */
[----:B------:R-:W-:Y:S01]  /*0e10*/  IMAD.U32 R5, RZ, RZ, UR9 ;  /* 0x00000009ff057e24 */ /* 0x000fe2000f8e00ff */
[----:B------:R-:W-:Y:S01]  /*0e20*/  UISETP.NE.AND.EX UP2, UPT, UR13, URZ, UPT, UP0 ;  /* 0x0000003f0d00728c */ /* 0x000fe2000bf45300 */
[----:B------:R-:W-:Y:S02]  /*0e30*/  ULDC.U8 UR17, c[0x0][0x3c2] ;  /* 0x0000f08000117ab9 */ /* 0x000fe40000000000 */
[----:B------:R-:W-:Y:S01]  /*0e40*/  ULDC.64 UR12, c[0x0][0x2f8] ;  /* 0x0000be00000c7ab9 */ /* 0x000fe20000000a00 */
[----:B------:R-:W-:Y:S01]  /*0e50*/  UISETP.NE.AND UP1, UPT, UR17, URZ, UPT ;  /* 0x0000003f1100728c */ /* 0x000fe2000bf25270 */
[----:B------:R-:W-:Y:S01]  /*0e60*/  IMAD.U32 R7, RZ, RZ, UR11 ;  /* 0x0000000bff077e24 */ /* 0x000fe2000f8e00ff */
[----:B------:R-:W-:Y:S01]  /*0e70*/  UISETP.EQ.U32.AND UP4, UPT, UR12, URZ, UPT ;  /* 0x0000003f0c00728c */ /* 0x000fe2000bf82070 */
[----:B------:R-:W-:-:S03]  /*0e80*/  PLOP3.LUT P3, PT, PT, PT, UP2, 0x80, 0x0 ;  /* 0x000000000000781c */ /* 0x000fc60003f6f028 */
[----:B------:R-:W-:Y:S01]  /*0e90*/  UISETP.EQ.OR.EX UP4, UPT, UR13, URZ, !UP1, UP4 ;  /* 0x0000003f0d00728c */ /* 0x000fe2000cf82740 */
[----:B------:R-:W2:Y:S01]  /*0ea0*/  @P1 LDG.E R8, desc[UR6][R6.64] ;  /* 0x0000000606081981 */ /* 0x000ea2000c1e1900 */
[----:B------:R-:W-:-:S04]  /*0eb0*/  UIADD3 UR8, UP0, UR16, UR12, URZ ;  /* 0x0000000c10087290 */ /* 0x000fc8000ff1e03f */
[----:B------:R-:W-:Y:S01]  /*0ec0*/  PLOP3.LUT P2, PT, PT, PT, UP4, 0x80, 0x0 ;  /* 0x000000000000781c */ /* 0x000fe20003f4f048 */
[----:B------:R-:W-:Y:S01]  /*0ed0*/  UIADD3.X UR5, UR5, UR13, URZ, UP0, !UPT ;  /* 0x0000000d05057290 */ /* 0x000fe200087fe43f */
[----:B------:R1:W3:Y:S02]  /*0ee0*/  @P0 LDG.E R6, desc[UR6][R4.64] ;  /* 0x0000000604060981 */ /* 0x0002e4000c1e1900 */
[----:B-1----:R-:W-:Y:S02]  /*0ef0*/  IMAD.U32 R4, RZ, RZ, UR15 ;  /* 0x0000000fff047e24 */ /* 0x002fe4000f8e00ff */
[----:B------:R-:W-:-:S05]  /*0f00*/  IMAD.U32 R5, RZ, RZ, UR14 ;  /* 0x0000000eff057e24 */ /* 0x000fca000f8e00ff */
[----:B----4-:R-:W4:Y:S04]  /*0f10*/  @P3 LDG.E R7, desc[UR6][R4.64] ;  /* 0x0000000604073981 */ /* 0x010f28000c1e1900 */
[----:B-----5:R1:W5:Y:S02]  /*0f20*/  @P3 LDG.E R0, desc[UR6][R4.64+0x4] ;  /* 0x0000040604003981 */ /* 0x020364000c1e1900 */
[----:B-1----:R-:W-:Y:S01]  /*0f30*/  IMAD.U32 R4, RZ, RZ, UR8 ;  /* 0x00000008ff047e24 */ /* 0x002fe2000f8e00ff */
[----:B------:R-:W-:Y:S01]  /*0f40*/  UMOV UR39, URZ ;  /* 0x0000003f00277c82 */ /* 0x000fe20008000000 */
[----:B------:R-:W-:Y:S01]  /*0f50*/  IMAD.U32 R5, RZ, RZ, UR5 ;  /* 0x00000005ff057e24 */ /* 0x000fe2000f8e00ff */
[----:B------:R-:W-:Y:S01]  /*0f60*/  @!UP3 ULDC.64 UR8, c[0x0][0x318] ;  /* 0x0000c6000008bab9 */ /* 0x000fe20000000a00 */
[----:B------:R-:W-:-:S03]  /*0f70*/  @!UP3 ULDC UR5, c[0x0][0x2cc] ;  /* 0x0000b3000005bab9 */ /* 0x000fc60000000800 */
[----:B------:R-:W5:Y:S01]  /*0f80*/  @!P2 LDG.E R3, desc[UR6][R4.64] ;  /* 0x000000060403a981 */ /* 0x000f62000c1e1900 */
[----:B------:R-:W-:Y:S01]  /*0f90*/  @!UP3 UISETP.NE.U32.AND UP0, UPT, UR8, URZ, UPT ;  /* 0x0000003f0800b28c */ /* 0x000fe2000bf05070 */
[----:B------:R-:W-:Y:S02]  /*0fa0*/  UMOV UR40, 0xffffffff ;  /* 0xffffffff00287882 */ /* 0x000fe40000000000 */
[----:B------:R-:W-:Y:S01]  /*0fb0*/  UMOV UR8, 0xffffffff ;  /* 0xffffffff00087882 */ /* 0x000fe20000000000 */
[----:B------:R-:W-:Y:S02]  /*0fc0*/  @!UP3 UISETP.NE.AND.EX UP0, UPT, UR9, URZ, UPT, UP0 ;  /* 0x0000003f0900b28c */ /* 0x000fe4000bf05300 */
[----:B------:R-:W-:Y:S02]  /*0fd0*/  USHF.L.U32 UR36, UR38, 0x7, URZ ;  /* 0x0000000726247899 */ /* 0x000fe4000800063f */
[----:B------:R-:W-:-:S03]  /*0fe0*/  @!UP3 USEL UR10, UR5, URZ, UP0 ;  /* 0x0000003f050ab287 */ /* 0x000fc60008000000 */
[----:B------:R-:W-:Y:S01]  /*0ff0*/  ULDC UR5, c[0x0][0x2c8] ;  /* 0x0000b20000057ab9 */ /* 0x000fe20000000800 */
[----:B--2---:R-:W-:Y:S02]  /*1000*/  @P1 R2UR UR39, R8 ;  /* 0x00000000082712ca */ /* 0x004fe400000e0000 */
[----:B---3--:R-:W-:Y:S02]  /*1010*/  @P0 R2UR UR11, R6 ;  /* 0x00000000060b02ca */ /* 0x008fe400000e0000 */
[----:B------:R-:W-:-:S04]  /*1020*/  ISETP.NE.U32.AND P0, PT, RZ, UR12, PT ;  /* 0x0000000cff007c0c */ /* 0x000fc8000bf05070 */
[----:B------:R-:W-:-:S07]  /*1030*/  ISETP.NE.AND.EX P0, PT, RZ, UR13, PT, P0 ;  /* 0x0000000dff007c0c */ /* 0x000fce000bf05300 */
[----:B------:R-:W-:Y:S01]  /*1040*/  @UP3 UIADD3 UR9, UR11, -UR39, URZ ;  /* 0x800000270b093290 */ /* 0x000fe2000fffe03f */
[----:B----4-:R-:W-:Y:S02]  /*1050*/  @P3 R2UR UR8, R7 ;  /* 0x00000000070832ca */ /* 0x010fe400000e0000 */
[----:B-----5:R-:W-:Y:S02]  /*1060*/  @P3 R2UR UR12, R0 ;  /* 0x00000000000c32ca */ /* 0x020fe400000e0000 */
[----:B------:R-:W-:Y:S01]  /*1070*/  @!P2 R2UR UR40, R3 ;  /* 0x000000000328a2ca */ /* 0x000fe200000e0000 */
[----:B------:R-:W-:-:S14]  /*1080*/  @!P0 BRA `(.L_x_0) ;  /* 0x0000000000188947 */ /* 0x000fdc0003800000 */
[----:B------:R-:W-:-:S13]  /*1090*/  PLOP3.LUT P0, PT, PT, PT, UP1, 0x80, 0x0 ;  /* 0x000000000000781c */ /* 0x000fda0003f0f018 */
[----:B------:R-:W2:Y:S04]  /*10a0*/  @P0 LDG.E R0, desc[UR6][R4.64+0x4] ;  /* 0x0000040604000981 */ /* 0x000ea8000c1e1900 */
[----:B------:R-:W3:Y:S01]  /*10b0*/  @!P0 LDG.E R4, desc[UR6][R4.64] ;  /* 0x0000000604048981 */ /* 0x000ee2000c1e1900 */
[----:B--2---:R-:W-:-:S13]  /*10c0*/  @P0 R2UR UR5, R0 ;  /* 0x00000000000502ca */ /* 0x004fda00000e0000 */
[----:B------:R-:W-:-:S07]  /*10d0*/  @UP1 UIADD3 UR5, UR5, -UR40, URZ ;  /* 0x8000002805051290 */ /* 0x000fce000fffe03f */
[----:B---3--:R-:W-:-:S15]  /*10e0*/  @!P0 R2UR UR5, R4 ;  /* 0x00000000040582ca */ /* 0x008fde00000e0000 */
.L_x_0:
[----:B------:R-:W-:Y:S02]  /*10f0*/  @!UP3 UIADD3 UR9, UR10, UR5, -UR39 ;  /* 0x000000050a09b290 */ /* 0x000fe4000fffe827 */
[----:B------:R-:W-:Y:S02]  /*1100*/  @UP2 UIADD3 UR26, UR12, -UR8, URZ ;  /* 0x800000080c1a2290 */ /* 0x000fe4000fffe03f */
[----:B------:R-:W-:-:S05]  /*1110*/  UISETP.GT.AND UP0, UPT, UR9, UR36, UPT ;  /* 0x000000240900728c */ /* 0x000fca000bf04270 */
[----:B------:R-:W-:Y:S01]  /*1120*/  @!UP2 ULDC UR26, c[0x0][0x2c4] ;  /* 0x0000b100001aaab9 */ /* 0x000fe20000000800 */
[----:B------:R-:W-:-:S13]  /*1130*/  PLOP3.LUT P0, PT, PT, PT, UP0, 0x80, 0x0 ;  /* 0x000000000000781c */ /* 0x000fda0003f0f008 */
[----:B------:R-:W-:Y:S05]  /*1140*/  @!P0 BRA `(.L_x_1) ;  /* 0x0000007c00fc8947 */ /* 0x000fea0003800000 */
[----:B------:R-:W1:Y:S01]  /*1150*/  LDC R7, c[0x0][0x278] ;  /* 0x00009e00ff077b82 */ /* 0x000e620000000800 */
[----:B------:R-:W-:Y:S01]  /*1160*/  UISETP.NE.AND UP0, UPT, UR8, -0x1, UPT ;  /* 0xffffffff0800788c */ /* 0x000fe2000bf05270 */
[----:B------:R-:W-:Y:S01]  /*1170*/  IABS R3, UR56 ;  /* 0x0000003800037c13 */ /* 0x000fe20008000000 */
[----:B------:R-:W-:Y:S01]  /*1180*/  ULDC.64 UR10, c[0x0][0x228] ;  /* 0x00008a00000a7ab9 */ /* 0x000fe20000000a00 */
[----:B------:R-:W-:Y:S01]  /*1190*/  ULDC.64 UR12, c[0x0][0x488] ;  /* 0x00012200000c7ab9 */ /* 0x000fe20000000a00 */
[----:B------:R-:W-:Y:S02]  /*11a0*/  UIMAD.WIDE.U32 UR16, UR46, UR10, URZ ;  /* 0x0000000a2e1072a5 */ /* 0x000fe4000f8e003f */
[----:B------:R-:W-:Y:S01]  /*11b0*/  UIMAD UR10, UR58, UR10, URZ ;  /* 0x0000000a3a0a72a4 */ /* 0x000fe2000f8e023f */
[----:B------:R-:W2:Y:S01]  /*11c0*/  S2UR UR5, SR_CTAID.X ;  /* 0x00000000000579c3 */ /* 0x000ea20000002500 */
[----:B------:R-:W-:Y:S01]  /*11d0*/  ULDC UR59, c[0x0][0x2d4] ;  /* 0x0000b500003b7ab9 */ /* 0x000fe20000000800 */
[----:B------:R-:W-:-:S02]  /*11e0*/  USHF.L.U32 UR14, UR46, 0x7, URZ ;  /* 0x000000072e0e7899 */ /* 0x000fc4000800063f */
[----:B------:R-:W-:Y:S02]  /*11f0*/  UIMAD UR30, UR46, UR11, UR10 ;  /* 0x0000000b2e1e72a4 */ /* 0x000fe4000f8e020a */
[----:B------:R-:W-:Y:S01]  /*1200*/  USHF.R.S32.HI UR37, URZ, 0x1f, UR59 ;  /* 0x0000001f3f257899 */ /* 0x000fe2000801143b */
[----:B------:R-:W-:Y:S01]  /*1210*/  @!UP0 ULDC.64 UR10, c[0x0][0x418] ;  /* 0x00010600000a8ab9 */ /* 0x000fe20000000a00 */
[----:B------:R-:W-:Y:S01]  /*1220*/  ULDC.64 UR44, c[0x0][0x240] ;  /* 0x00009000002c7ab9 */ /* 0x000fe20000000a00 */
[----:B------:R-:W-:Y:S01]  /*1230*/  ULDC UR22, c[0x0][0x2dc] ;  /* 0x0000b70000167ab9 */ /* 0x000fe20000000800 */
[----:B------:R-:W-:Y:S01]  /*1240*/  ULDC UR61, c[0x0][0x270] ;  /* 0x00009c00003d7ab9 */ /* 0x000fe20000000800 */
[----:B------:R-:W-:Y:S02]  /*1250*/  @!UP0 UIMAD.WIDE.U32 UR34, UR46, UR10, URZ ;  /* 0x0000000a2e2282a5 */ /* 0x000fe4000f8e003f */
[----:B------:R-:W-:Y:S01]  /*1260*/  UIMAD UR25, UR8, UR45, URZ ;  /* 0x0000002d081972a4 */ /* 0x000fe2000f8e023f */
[----:B-1----:R-:W-:Y:S01]  /*1270*/  IABS R6, R7 ;  /* 0x0000000700067213 */ /* 0x002fe20000000000 */
[----:B------:R-:W-:Y:S01]  /*1280*/  UIADD3 UR51, UR17, UR30, URZ ;  /* 0x0000001e11337290 */ /* 0x000fe2000fffe03f */
[----:B------:R-:W-:Y:S01]  /*1290*/  ISETP.NE.AND P3, PT, R7, RZ, PT ;  /* 0x000000ff0700720c */ /* 0x000fe20003f65270 */
[----:B------:R-:W-:Y:S01]  /*12a0*/  ULDC.U8 UR20, c[0x0][0x3d8] ;  /* 0x0000f60000147ab9 */ /* 0x000fe20000000000 */
[----:B------:R-:W1:Y:S01]  /*12b0*/  I2F.RP R4, R6 ;  /* 0x0000000600047306 */ /* 0x000e620000209400 */
[----:B------:R-:W-:-:S02]  /*12c0*/  USHF.L.U64.HI UR18, UR46, 0x7, UR58 ;  /* 0x000000072e127899 */ /* 0x000fc4000801023a */
[----:B------:R-:W-:Y:S02]  /*12d0*/  UISETP.NE.AND UP3, UPT, UR20, URZ, UPT ;  /* 0x0000003f1400728c */ /* 0x000fe4000bf65270 */
[----:B--2---:R-:W-:Y:S02]  /*12e0*/  UIMAD.WIDE.U32 UR28, UR5, UR12, URZ ;  /* 0x0000000c051c72a5 */ /* 0x004fe4000f8e003f */
[----:B------:R-:W-:Y:S02]  /*12f0*/  UISETP.NE.AND UP1, UPT, UR40, -0x1, UPT ;  /* 0xffffffff2800788c */ /* 0x000fe4000bf25270 */
[----:B------:R-:W-:Y:S02]  /*1300*/  UIMAD UR48, UR5, UR13, UR29 ;  /* 0x0000000d053072a4 */ /* 0x000fe4000f8e021d */
[----:B------:R-:W-:Y:S01]  /*1310*/  @!UP0 UIMAD UR5, UR58, UR10, URZ ;  /* 0x0000000a3a0582a4 */ /* 0x000fe2000f8e023f */
[----:B------:R-:W-:Y:S01]  /*1320*/  @UP0 ULDC.64 UR12, c[0x0][0x420] ;  /* 0x00010800000c0ab9 */ /* 0x000fe20000000a00 */
[----:B------:R-:W-:Y:S01]  /*1330*/  USEL UR29, UR14, URZ, UP2 ;  /* 0x0000003f0e1d7287 */ /* 0x000fe20009000000 */
[----:B-1----:R-:W1:Y:S01]  /*1340*/  MUFU.RCP R4, R4 ;  /* 0x0000000400047308 */ /* 0x002e620000001000 */
[----:B------:R-:W-:-:S02]  /*1350*/  @!UP0 UIMAD UR33, UR46, UR11, UR5 ;  /* 0x0000000b2e2182a4 */ /* 0x000fc4000f8e0205 */
[----:B------:R-:W-:Y:S02]  /*1360*/  UIADD3 UR5, UR26, 0x3f, URZ ;  /* 0x0000003f1a057890 */ /* 0x000fe4000fffe03f */
[----:B------:R-:W-:Y:S02]  /*1370*/  @UP0 UIMAD.WIDE.U32 UR42, UR8, UR12, URZ ;  /* 0x0000000c082a02a5 */ /* 0x000fe4000f8e003f */
[----:B------:R-:W-:Y:S02]  /*1380*/  USHF.R.S32.HI UR19, URZ, 0x1f, UR5 ;  /* 0x0000001f3f137899 */ /* 0x000fe40008011405 */
[----:B------:R-:W-:Y:S02]  /*1390*/  @UP0 UIMAD UR47, UR8, UR13, UR43 ;  /* 0x0000000d082f02a4 */ /* 0x000fe4000f8e022b */
[----:B------:R-:W-:Y:S02]  /*13a0*/  ULEA.HI UR19, UR19, UR5, URZ, 0x6 ;  /* 0x0000000513137291 */ /* 0x000fe4000f8f303f */
[----:B------:R-:W-:-:S02]  /*13b0*/  UIMAD UR5, UR37, UR46, URZ ;  /* 0x0000002e250572a4 */ /* 0x000fc4000f8e023f */
[----:B------:R-:W-:Y:S01]  /*13c0*/  UIMAD.WIDE.U32 UR14, UR8, UR44, URZ ;  /* 0x0000002c080e72a5 */ /* 0x000fe2000f8e003f */
[----:B-1----:R-:W-:Y:S01]  /*13d0*/  VIADD R4, R4, 0xffffffe ;  /* 0x0ffffffe04047836 */ /* 0x002fe20000000000 */
[----:B------:R-:W-:Y:S02]  /*13e0*/  UIMAD.WIDE UR10, UR22, UR61, URZ ;  /* 0x0000003d160a72a5 */ /* 0x000fe4000f8e023f */
[----:B------:R-:W-:Y:S01]  /*13f0*/  UIMAD.WIDE.U32 UR12, UR46, UR59, URZ ;  /* 0x0000003b2e0c72a5 */ /* 0x000fe2000f8e003f */
[----:B------:R-:W1:Y:S01]  /*1400*/  F2I.FTZ.U32.TRUNC.NTZ R5, R4 ;  /* 0x0000000400057305 */ /* 0x000e62000021f000 */
[----:B------:R-:W-:Y:S02]  /*1410*/  UIMAD UR5, UR58, UR59, UR5 ;  /* 0x0000003b3a0572a4 */ /* 0x000fe4000f8e0205 */
[----:B------:R-:W-:Y:S02]  /*1420*/  USEL UR57, UR16, UR14, !UP0 ;  /* 0x0000000e10397287 */ /* 0x000fe4000c000000 */
[----:B------:R-:W-:-:S02]  /*1430*/  @UP0 UIADD3 UR51, UR15, UR25, URZ ;  /* 0x000000190f330290 */ /* 0x000fc4000fffe03f */
[----:B------:R-:W-:Y:S02]  /*1440*/  UIMAD.WIDE.U32 UR16, UR10, UR12, URZ ;  /* 0x0000000c0a1072a5 */ /* 0x000fe4000f8e003f */
[----:B------:R-:W-:Y:S02]  /*1450*/  UIMAD UR15, UR11, UR12, URZ ;  /* 0x0000000c0b0f72a4 */ /* 0x000fe4000f8e023f */
[----:B------:R-:W-:Y:S02]  /*1460*/  UIADD3 UR5, UR13, UR5, URZ ;  /* 0x000000050d057290 */ /* 0x000fe4000fffe03f */
[----:B------:R-:W-:Y:S01]  /*1470*/  UIMAD.WIDE.U32 UR12, UR10, UR8, URZ ;  /* 0x000000080a0c72a5 */ /* 0x000fe2000f8e003f */
[----:B-1----:R-:W-:Y:S01]  /*1480*/  IMAD.MOV R0, RZ, RZ, -R5 ;  /* 0x000000ffff007224 */ /* 0x002fe200078e0a05 */
[----:B------:R-:W-:Y:S01]  /*1490*/  ULOP3.LUT UR14, UR19, 0xffffffc0, URZ, 0xc0, !UPT ;  /* 0xffffffc0130e7892 */ /* 0x000fe2000f8ec03f */
[----:B------:R-:W-:Y:S01]  /*14a0*/  IMAD.MOV.U32 R4, RZ, RZ, RZ ;  /* 0x000000ffff047224 */ /* 0x000fe200078e00ff */
[----:B------:R-:W-:Y:S01]  /*14b0*/  UIMAD UR5, UR10, UR5, UR15 ;  /* 0x000000050a0572a4 */ /* 0x000fe2000f8e020f */
[----:B------:R-:W-:Y:S01]  /*14c0*/  IMAD R0, R0, R6, RZ ;  /* 0x0000000600007224 */ /* 0x000fe200078e02ff */
[----:B------:R-:W-:-:S02]  /*14d0*/  USEL UR55, UR16, UR12, !UP0 ;  /* 0x0000000c10377287 */ /* 0x000fc4000c000000 */
[----:B------:R-:W-:Y:S01]  /*14e0*/  UIADD3 UR16, UR14, -0x40, URZ ;  /* 0xffffffc00e107890 */ /* 0x000fe2000fffe03f */
[----:B------:R-:W-:Y:S01]  /*14f0*/  IMAD.HI.U32 R0, R5, R0, R4 ;  /* 0x0000000005007227 */ /* 0x000fe200078e0004 */
[----:B------:R-:W-:Y:S02]  /*1500*/  USEL UR31, UR18, URZ, UP2 ;  /* 0x0000003f121f7287 */ /* 0x000fe40009000000 */
[----:B------:R-:W-:Y:S02]  /*1510*/  UIADD3 UR49, UR17, UR5, URZ ;  /* 0x0000000511317290 */ /* 0x000fe4000fffe03f */
[----:B------:R-:W-:Y:S01]  /*1520*/  USHF.R.S32.HI UR18, URZ, 0x1f, UR16 ;  /* 0x0000001f3f127899 */ /* 0x000fe20008011410 */
[----:B------:R-:W-:Y:S01]  /*1530*/  IMAD.HI.U32 R0, R0, R3, RZ ;  /* 0x0000000300007227 */ /* 0x000fe200078e00ff */
[----:B------:R-:W-:Y:S02]  /*1540*/  UIADD3 UR5, UP2, UR16, UR29, URZ ;  /* 0x0000001d10057290 */ /* 0x000fe4000ff5e03f */
[----:B------:R-:W-:-:S02]  /*1550*/  UIMAD UR15, UR11, UR8, URZ ;  /* 0x000000080b0f72a4 */ /* 0x000fc4000f8e023f */
[----:B------:R-:W-:Y:S01]  /*1560*/  IADD3 R4, -R0, RZ, RZ ;  /* 0x000000ff00047210 */ /* 0x000fe20007ffe1ff */
[----:B------:R-:W-:Y:S01]  /*1570*/  UIADD3.X UR12, UR18, UR31, URZ, UP2, !UPT ;  /* 0x0000001f120c7290 */ /* 0x000fe200097fe43f */
[----:B------:R-:W-:Y:S01]  /*1580*/  ULDC UR25, c[0x0][0x2c4] ;  /* 0x0000b10000197ab9 */ /* 0x000fe20000000800 */
[----:B------:R-:W-:Y:S02]  /*1590*/  UIMAD UR11, UR11, UR5, URZ ;  /* 0x000000050b0b72a4 */ /* 0x000fe4000f8e023f */
[C---:B------:R-:W-:Y:S01]  /*15a0*/  IMAD R3, R6.reuse, R4, R3 ;  /* 0x0000000406037224 */ /* 0x040fe200078e0203 */
[----:B------:R-:W-:Y:S02]  /*15b0*/  UIMAD.WIDE.U32 UR30, UR10, UR5, URZ ;  /* 0x000000050a1e72a5 */ /* 0x000fe4000f8e003f */
[----:B------:R-:W-:Y:S02]  /*15c0*/  @UP3 UIMAD UR5, UR46, UR25, URZ ;  /* 0x000000192e0532a4 */ /* 0x000fe4000f8e023f */
[----:B------:R-:W-:Y:S01]  /*15d0*/  ISETP.GT.U32.AND P1, PT, R6, R3, PT ;  /* 0x000000030600720c */ /* 0x000fe20003f24070 */
[----:B------:R-:W-:Y:S01]  /*15e0*/  ULDC.U8 UR21, c[0x0][0x480] ;  /* 0x0001200000157ab9 */ /* 0x000fe20000000000 */
[----:B------:R-:W-:-:S02]  /*15f0*/  @UP1 UIADD3 UR24, UR39, UR40, URZ ;  /* 0x0000002827181290 */ /* 0x000fc4000fffe03f */
[----:B------:R-:W-:Y:S02]  /*1600*/  @UP1 UIADD3 UR27, UR39, UR40, URZ ;  /* 0x00000028271b1290 */ /* 0x000fe4000fffe03f */
[----:B------:R-:W-:Y:S02]  /*1610*/  UIMAD UR17, UR10, UR12, UR11 ;  /* 0x0000000c0a1172a4 */ /* 0x000fe4000f8e020b */
[----:B------:R-:W-:Y:S02]  /*1620*/  UIMAD UR50, UR56, UR22, URZ ;  /* 0x00000016383272a4 */ /* 0x000fe4000f8e023f */
[----:B------:R-:W-:Y:S02]  /*1630*/  UISETP.NE.AND UP4, UPT, UR21, URZ, UPT ;  /* 0x0000003f1500728c */ /* 0x000fe4000bf85270 */
[----:B------:R-:W-:Y:S01]  /*1640*/  @UP3 USEL UR10, UR5, UR8, !UP0 ;  /* 0x00000008050a3287 */ /* 0x000fe2000c000000 */
[----:B------:R-:W-:Y:S01]  /*1650*/  @!P1 IMAD.IADD R3, R3, 0x1, -R6 ;  /* 0x0000000103039824 */ /* 0x000fe200078e0a06 */
[----:B------:R-:W-:Y:S01]  /*1660*/  @UP1 ULDC.64 UR22, c[0x0][0x248] ;  /* 0x0000920000161ab9 */ /* 0x000fe20000000a00 */
[----:B------:R-:W-:Y:S01]  /*1670*/  @!P1 VIADD R0, R0, 0x1 ;  /* 0x0000000100009836 */ /* 0x000fe20000000000 */
[----:B------:R-:W-:Y:S01]  /*1680*/  PLOP3.LUT P1, PT, PT, PT, UP1, 0x80, 0x0 ;  /* 0x000000000000781c */ /* 0x000fe20003f2f018 */
[----:B------:R-:W-:Y:S01]  /*1690*/  @UP1 ULDC.64 UR20, c[0x0][0x250] ;  /* 0x0000940000141ab9 */ /* 0x000fe20000000a00 */
[----:B------:R-:W-:Y:S01]  /*16a0*/  ISETP.GE.U32.AND P0, PT, R3, R6, PT ;  /* 0x000000060300720c */ /* 0x000fe20003f06070 */
[----:B------:R-:W-:Y:S01]  /*16b0*/  @UP0 UIADD3 UR49, UR13, UR15, URZ ;  /* 0x0000000f0d310290 */ /* 0x000fe2000fffe03f */
[----:B------:R-:W-:Y:S01]  /*16c0*/  LOP3.LUT R3, R7, UR56, RZ, 0x3c, !PT ;  /* 0x0000003807037c12 */ /* 0x000fe2000f8e3cff */
[----:B------:R-:W-:Y:S01]  /*16d0*/  @UP3 ULDC UR5, c[0x0][0x2e4] ;  /* 0x0000b90000053ab9 */ /* 0x000fe20000000800 */
[----:B------:R-:W-:-:S02]  /*16e0*/  @UP1 UIMAD.WIDE.U32 UR14, UR24, UR22, URZ ;  /* 0x00000016180e12a5 */ /* 0x000fc4000f8e003f */
[----:B------:R-:W-:Y:S01]  /*16f0*/  ISETP.GE.AND P2, PT, R3, RZ, PT ;  /* 0x000000ff0300720c */ /* 0x000fe20003f46270 */
[----:B------:R-:W-:Y:S02]  /*1700*/  @UP1 UIMAD.WIDE.U32 UR12, UR27, UR20, URZ ;  /* 0x000000141b0c12a5 */ /* 0x000fe4000f8e003f */
[----:B------:R-:W-:Y:S02]  /*1710*/  @UP1 UIMAD UR11, UR27, UR21, URZ ;  /* 0x000000151b0b12a4 */ /* 0x000fe4000f8e023f */
[----:B------:R-:W-:Y:S02]  /*1720*/  @UP1 UIMAD UR24, UR24, UR23, URZ ;  /* 0x00000017181812a4 */ /* 0x000fe4000f8e023f */
[----:B------:R-:W-:Y:S01]  /*1730*/  @P0 IADD3 R0, R0, 0x1, RZ ;  /* 0x0000000100000810 */ /* 0x000fe20007ffe0ff */
[----:B------:R-:W-:Y:S01]  /*1740*/  @UP3 UIMAD UR27, UR56, UR5, UR10 ;  /* 0x00000005381b32a4 */ /* 0x000fe2000f8e020a */
[----:B------:R-:W-:Y:S01]  /*1750*/  PLOP3.LUT P0, PT, PT, PT, UP3, 0x80, 0x0 ;  /* 0x000000000000781c */ /* 0x000fe20003f0f038 */
[----:B------:R-:W-:-:S02]  /*1760*/  @!UP3 UIMAD UR5, UR46, UR61, UR56 ;  /* 0x0000003d2e05b2a4 */ /* 0x000fc4000f8e0238 */
[----:B------:R-:W-:Y:S01]  /*1770*/  IMAD.MOV.U32 R14, RZ, RZ, R0 ;  /* 0x000000ffff0e7224 */ /* 0x000fe200078e0000 */
[----:B------:R-:W-:Y:S02]  /*1780*/  @!UP0 UIADD3 UR47, UR35, UR33, URZ ;  /* 0x00000021232f8290 */ /* 0x000fe4000fffe03f */
[----:B------:R-:W-:Y:S02]  /*1790*/  @!UP3 UIMAD UR27, UR5, UR25, URZ ;  /* 0x00000019051bb2a4 */ /* 0x000fe4000f8e023f */
[----:B------:R-:W-:Y:S01]  /*17a0*/  USEL UR52, UR48, URZ, UP4 ;  /* 0x0000003f30347287 */ /* 0x000fe2000a000000 */
[----:B------:R-:W-:Y:S01]  /*17b0*/  @!P2 IADD3 R14, -R14, RZ, RZ ;  /* 0x000000ff0e0ea210 */ /* 0x000fe20007ffe1ff */
[----:B------:R-:W-:Y:S01]  /*17c0*/  @UP1 UIADD3 UR25, UR15, UR24, URZ ;  /* 0x000000180f191290 */ /* 0x000fe2000fffe03f */
[----:B------:R-:W-:Y:S01]  /*17d0*/  @!P3 LOP3.LUT R14, RZ, R7, RZ, 0x33, !PT ;  /* 0x00000007ff0eb212 */ /* 0x000fe200078e33ff */
[----:B------:R-:W-:Y:S02]  /*17e0*/  USHF.R.S32.HI UR32, URZ, 0x1f, UR36 ;  /* 0x0000001f3f207899 */ /* 0x000fe40008011424 */
[----:B------:R-:W-:-:S02]  /*17f0*/  USHF.R.S32.HI UR54, URZ, 0x1f, UR50 ;  /* 0x0000001f3f367899 */ /* 0x000fc40008011432 */
[----:B------:R-:W-:Y:S02]  /*1800*/  USEL UR53, UR28, URZ, UP4 ;  /* 0x0000003f1c357287 */ /* 0x000fe4000a000000 */
[----:B------:R-:W-:Y:S02]  /*1810*/  USHF.R.S32.HI UR37, URZ, 0x6, UR19 ;  /* 0x000000063f257899 */ /* 0x000fe40008011413 */
[----:B------:R-:W-:Y:S02]  /*1820*/  @UP1 UIADD3 UR41, UR13, UR11, URZ ;  /* 0x0000000b0d291290 */ /* 0x000fe4000fffe03f */
[----:B------:R-:W-:Y:S01]  /*1830*/  UIADD3 UR48, UR31, UR17, URZ ;  /* 0x000000111f307290 */ /* 0x000fe2000fffe03f */
[----:B------:R-:W-:Y:S01]  /*1840*/  @UP1 UMOV UR24, UR14 ;  /* 0x0000000e00181c82 */ /* 0x000fe20008000000 */
[----:B------:R-:W-:Y:S01]  /*1850*/  @UP1 UMOV UR33, UR12 ;  /* 0x0000000c00211c82 */ /* 0x000fe20008000000 */
[----:B------:R-:W-:Y:S09]  /*1860*/  @P1 BRA `(.L_x_2) ;  /* 0x0000000000301947 */ /* 0x000ff20003800000 */
[----:B------:R-:W-:Y:S01]  /*1870*/  USHF.R.S32.HI UR5, URZ, 0x1f, UR39 ;  /* 0x0000001f3f057899 */ /* 0x000fe20008011427 */
[----:B------:R-:W-:Y:S01]  /*1880*/  ULDC.64 UR22, c[0x0][0x248] ;  /* 0x0000920000167ab9 */ /* 0x000fe20000000a00 */
[----:B------:R-:W-:Y:S02]  /*1890*/  ULDC.64 UR12, c[0x0][0x230] ;  /* 0x00008c00000c7ab9 */ /* 0x000fe40000000a00 */
[----:B------:R-:W-:Y:S02]  /*18a0*/  UIMAD UR5, UR5, UR22, URZ ;  /* 0x00000016050572a4 */ /* 0x000fe4000f8e023f */
[----:B------:R-:W-:Y:S02]  /*18b0*/  UIMAD.WIDE.U32 UR10, UR39, UR22, URZ ;  /* 0x00000016270a72a5 */ /* 0x000fe4000f8e003f */
[----:B------:R-:W-:-:S04]  /*18c0*/  UIMAD UR5, UR39, UR23, UR5 ;  /* 0x00000017270572a4 */ /* 0x000fc8000f8e0205 */
[----:B------:R-:W-:Y:S02]  /*18d0*/  UIADD3 UR11, UR11, UR5, URZ ;  /* 0x000000050b0b7290 */ /* 0x000fe4000fffe03f */
[----:B------:R-:W-:Y:S02]  /*18e0*/  UIMAD UR5, UR58, UR12, URZ ;  /* 0x0000000c3a0572a4 */ /* 0x000fe4000f8e023f */
[----:B------:R-:W-:Y:S02]  /*18f0*/  UIMAD.WIDE.U32 UR10, UR46, UR12, UR10 ;  /* 0x0000000c2e0a72a5 */ /* 0x000fe4000f8e000a */
[----:B------:R-:W-:-:S04]  /*1900*/  UIMAD UR5, UR46, UR13, UR5 ;  /* 0x0000000d2e0572a4 */ /* 0x000fc8000f8e0205 */
[----:B------:R-:W-:Y:S01]  /*1910*/  UIADD3 UR25, UR11, UR5, URZ ;  /* 0x000000050b197290 */ /* 0x000fe2000fffe03f */
[----:B------:R-:W-:-:S11]  /*1920*/  UMOV UR24, UR10 ;  /* 0x0000000a00187c82 */ /* 0x000fd60008000000 */
.L_x_2:
[----:B------:R-:W-:Y:S05]  /*1930*/  @P1 BRA `(.L_x_3) ;  /* 0x0000000000301947 */ /* 0x000fea0003800000 */
        /* <DEDUP_REMOVED lines=12> */
.L_x_3:
[----:B------:R-:W-:Y:S01]  /*1a00*/  @UP0 UMOV UR5, UR42 ;  /* 0x0000002a00050c82 */ /* 0x000fe20008000000 */
[----:B------:R-:W-:Y:S01]  /*1a10*/  @!UP0 UMOV UR5, UR34 ;  /* 0x0000002200058c82 */ /* 0x000fe20008000000 */
[----:B------:R-:W-:Y:S01]  /*1a20*/  SHF.R.S32.HI R15, RZ, 0x1f, R14 ;  /* 0x0000001fff0f7819 */ /* 0x000fe2000001140e */
[----:B------:R-:W-:Y:S06]  /*1a30*/  @!P0 BRA `(.L_x_4) ;  /* 0x00000000001c8947 */ /* 0x000fec0003800000 */
[----:B------:R-:W-:Y:S01]  /*1a40*/  @!UP0 UIMAD UR8, UR46, UR59, URZ ;  /* 0x0000003b2e0882a4 */ /* 0x000fe2000f8e023f */
[----:B------:R-:W-:Y:S01]  /*1a50*/  ULDC UR11, c[0x0][0x2c0] ;  /* 0x0000b000000b7ab9 */ /* 0x000fe20000000800 */
[----:B------:R-:W-:Y:S02]  /*1a60*/  ULDC UR10, c[0x0][0x2e4] ;  /* 0x0000b900000a7ab9 */ /* 0x000fe40000000800 */
[----:B------:R-:W-:Y:S02]  /*1a70*/  ULEA UR8, UR46, UR8, 0x7 ;  /* 0x000000082e087291 */ /* 0x000fe4000f8e383f */
[----:B------:R-:W-:-:S04]  /*1a80*/  ULEA UR10, UR11, UR10, 0x7 ;  /* 0x0000000a0b0a7291 */ /* 0x000fc8000f8e383f */
[----:B------:R-:W-:Y:S01]  /*1a90*/  UIMAD UR8, UR10, UR56, UR8 ;  /* 0x000000380a0872a4 */ /* 0x000fe2000f8e0208 */
[----:B------:R-:W-:Y:S11]  /*1aa0*/  BRA `(.L_x_5) ;  /* 0x0000000000087947 */ /* 0x000ff60003800000 */
.L_x_4:
[----:B------:R-:W-:-:S04]  /*1ab0*/  UIMAD UR8, UR46, UR61, UR56 ;  /* 0x0000003d2e0872a4 */ /* 0x000fc8000f8e0238 */
[----:B------:R-:W-:-:S12]  /*1ac0*/  UIMAD UR8, UR8, UR59, URZ ;  /* 0x0000003b080872a4 */ /* 0x000fd8000f8e023f */
.L_x_5:
[----:B------:R-:W2:Y:S01]  /*1ad0*/  LDL R11, [R1+0x3c] ;  /* 0x00003c00010b7983 */ /* 0x000ea20000100800 */
[----:B------:R-:W-:Y:S01]  /*1ae0*/  SHF.R.S32.HI R251, RZ, 0x1f, R250 ;  /* 0x0000001ffffb7819 */ /* 0x000fe200000114fa */
[----:B------:R-:W-:Y:S01]  /*1af0*/  ULDC.64 UR10, c[0x0][0x420] ;  /* 0x00010800000a7ab9 */ /* 0x000fe20000000a00 */
[----:B------:R-:W-:Y:S01]  /*1b00*/  IADD3 R4, P0, R250, UR5, RZ ;  /* 0x00000005fa047c10 */ /* 0x000fe2000ff1e0ff */
[----:B------:R-:W1:Y:S01]  /*1b10*/  S2R R6, SR_TID.X ;  /* 0x0000000000067919 */ /* 0x000e620000002100 */
[----:B------:R-:W-:Y:S01]  /*1b20*/  UIMAD UR5, UR18, UR10, URZ ;  /* 0x0000000a120572a4 */ /* 0x000fe2000f8e023f */
[----:B------:R-:W-:Y:S01]  /*1b30*/  IMAD.U32 R0, RZ, RZ, UR10 ;  /* 0x0000000aff007e24 */ /* 0x000fe2000f8e00ff */
[----:B------:R-:W-:Y:S01]  /*1b40*/  IADD3.X R5, R251, UR47, RZ, P0, !PT ;  /* 0x0000002ffb057c10 */ /* 0x000fe200087fe4ff */
[----:B------:R-:W3:Y:S01]  /*1b50*/  S2R R9, SR_TID.X ;  /* 0x0000000000097919 */ /* 0x000ee20000002100 */
[----:B------:R-:W-:Y:S01]  /*1b60*/  UIMAD UR5, UR16, UR11, UR5 ;  /* 0x0000000b100572a4 */ /* 0x000fe2000f8e0205 */
[----:B------:R-:W-:Y:S01]  /*1b70*/  BSSY B1, `(.L_x_1) ;  /* 0x000075c000017945 */ /* 0x000fe20003800000 */
[----:B------:R-:W-:Y:S01]  /*1b80*/  ULDC UR12, c[0x0][0x2dc] ;  /* 0x0000b700000c7ab9 */ /* 0x000fe20000000800 */
[----:B------:R-:W4:Y:S01]  /*1b90*/  S2R R10, SR_TID.X ;  /* 0x00000000000a7919 */ /* 0x000f220000002100 */
[----:B------:R-:W-:Y:S01]  /*1ba0*/  IMAD.WIDE.U32 R4, R0, UR16, R4 ;  /* 0x0000001000047c25 */ /* 0x000fe2000f8e0004 */
[----:B------:R-:W-:-:S02]  /*1bb0*/  USHF.R.S32.HI UR59, URZ, 0x1f, UR56 ;  /* 0x0000001f3f3b7899 */ /* 0x000fc40008011438 */
[----:B------:R-:W-:Y:S01]  /*1bc0*/  UIMAD UR31, UR12, UR61, URZ ;  /* 0x0000003d0c1f72a4 */ /* 0x000fe2000f8e023f */
[----:B------:R-:W-:Y:S01]  /*1bd0*/  VIADD R5, R5, UR5 ;  /* 0x0000000505057c36 */ /* 0x000fe20008000000 */
[----:B------:R-:W-:Y:S01]  /*1be0*/  UIADD3 UR14, -UR9, UR26, UR36 ;  /* 0x0000001a090e7290 */ /* 0x000fe2000fffe124 */
[----:B------:R-:W-:Y:S01]  /*1bf0*/  ULDC.64 UR12, c[0x0][0x428] ;  /* 0x00010a00000c7ab9 */ /* 0x000fe20000000a00 */
[----:B------:R-:W-:Y:S01]  /*1c00*/  ULDC UR34, c[0x0][0x398] ;  /* 0x0000e60000227ab9 */ /* 0x000fe20000000800 */
[----:B------:R-:W-:Y:S02]  /*1c10*/  UIMAD UR5, UR59, UR12, URZ ;  /* 0x0000000c3b0572a4 */ /* 0x000fe4000f8e023f */
[----:B------:R-:W-:Y:S02]  /*1c20*/  UIADD3 UR8, UR16, UR8, URZ ;  /* 0x0000000810087290 */ /* 0x000fe4000fffe03f */
[----:B------:R-:W-:Y:S02]  /*1c30*/  UIMAD UR19, UR56, UR13, UR5 ;  /* 0x0000000d381372a4 */ /* 0x000fe4000f8e0205 */
[----:B------:R-:W-:-:S02]  /*1c40*/  UIADD3 UR5, UR14, -UR34, URZ ;  /* 0x800000220e057290 */ /* 0x000fc4000fffe03f */
[----:B------:R-:W-:Y:S02]  /*1c50*/  UIADD3 UR27, UR16, UR27, URZ ;  /* 0x0000001b101b7290 */ /* 0x000fe4000fffe03f */
[----:B------:R-:W-:Y:S01]  /*1c60*/  USHF.L.U32 UR15, UR31, 0x6, URZ ;  /* 0x000000061f0f7899 */ /* 0x000fe2000800063f */
[----:B------:R-:W-:Y:S01]  /*1c70*/  ULDC.64 UR28, c[0x0][0x478] ;  /* 0x00011e00001c7ab9 */ /* 0x000fe20000000a00 */
[----:B------:R-:W-:Y:S01]  /*1c80*/  ULDC.64 UR42, c[0x0][0x210] ;  /* 0x00008400002a7ab9 */ /* 0x000fe20000000a00 */
[----:B-1----:R-:W-:Y:S01]  /*1c90*/  SHF.R.S32.HI R3, RZ, 0x1f, R6 ;  /* 0x0000001fff037819 */ /* 0x002fe20000011406 */
[----:B------:R-:W-:Y:S01]  /*1ca0*/  UIADD3 UR14, UP2, UP0, UR30, UR15, UR50 ;  /* 0x0000000f1e0e7290 */ /* 0x000fe2000f85e032 */
[----:B------:R-:W-:Y:S02]  /*1cb0*/  ULDC.64 UR34, c[0x0][0x3e0] ;  /* 0x0000f80000227ab9 */ /* 0x000fe40000000a00 */
[----:B------:R-:W-:Y:S01]  /*1cc0*/  LEA.HI R3, R3, R6, RZ, 0x2 ;  /* 0x0000000603037211 */ /* 0x000fe200078f10ff */
[----:B------:R-:W-:Y:S01]  /*1cd0*/  IMAD.U32 R6, RZ, RZ, UR12 ;  /* 0x0000000cff067e24 */ /* 0x000fe2000f8e00ff */
[----:B---3--:R-:W-:Y:S01]  /*1ce0*/  SHF.R.S32.HI R9, RZ, 0x1f, R9 ;  /* 0x0000001fff097819 */ /* 0x008fe20000011409 */
[----:B------:R-:W-:Y:S01]  /*1cf0*/  UIMAD.WIDE UR12, UR8, 0x4, UR28 ;  /* 0x00000004080c78a5 */ /* 0x000fe2000f8e021c */
[----:B------:R-:W-:Y:S01]  /*1d00*/  SHF.R.S32.HI R3, RZ, 0x2, R3 ;  /* 0x00000002ff037819 */ /* 0x000fe20000011403 */
[----:B------:R-:W-:Y:S01]  /*1d10*/  IMAD.WIDE.U32 R4, R6, UR56, R4 ;  /* 0x0000003806047c25 */ /* 0x000fe2000f8e0004 */
[----:B------:R-:W-:Y:S01]  /*1d20*/  USHF.R.S32.HI UR8, URZ, 0x1f, UR15 ;  /* 0x0000001f3f087899 */ /* 0x000fe2000801140f */
[----:B----4-:R-:W-:Y:S01]  /*1d30*/  LEA.HI R9, R9, R10, RZ, 0x5 ;  /* 0x0000000a09097211 */ /* 0x010fe200078f28ff */
[----:B------:R-:W-:Y:S01]  /*1d40*/  ULDC.64 UR28, c[0x0][0x400] ;  /* 0x00010000001c7ab9 */ /* 0x000fe20000000a00 */
[----:B------:R-:W-:Y:S01]  /*1d50*/  IADD3 R0, P0, R3, UR16, RZ ;  /* 0x0000001003007c10 */ /* 0x000fe2000ff1e0ff */
[----:B------:R-:W-:Y:S01]  /*1d60*/  ULDC.64 UR16, c[0x0][0x258] ;  /* 0x0000960000107ab9 */ /* 0x000fe20000000a00 */
[----:B------:R-:W-:Y:S01]  /*1d70*/  SHF.R.S32.HI R21, RZ, 0x1f, R3 ;  /* 0x0000001fff157819 */ /* 0x000fe20000011403 */
[----:B------:R-:W-:Y:S01]  /*1d80*/  VIADD R5, R5, UR19 ;  /* 0x0000001305057c36 */ /* 0x000fe20008000000 */
[----:B------:R-:W-:-:S02]  /*1d90*/  SHF.R.S32.HI R9, RZ, 0x5, R9 ;  /* 0x00000005ff097819 */ /* 0x000fc40000011409 */
[----:B------:R-:W-:Y:S01]  /*1da0*/  IADD3.X R6, R21, UR18, RZ, P0, !PT ;  /* 0x0000001215067c10 */ /* 0x000fe200087fe4ff */
[----:B------:R-:W-:Y:S01]  /*1db0*/  USHF.R.S32.HI UR18, URZ, 0x1f, UR5 ;  /* 0x0000001f3f127899 */ /* 0x000fe20008011405 */
[----:B------:R-:W-:-:S03]  /*1dc0*/  IMAD.WIDE.U32 R4, R3, UR10, R4 ;  /* 0x0000000a03047c25 */ /* 0x000fc6000f8e0004 */
[----:B------:R-:W-:Y:S01]  /*1dd0*/  ULEA.HI UR18, UR18, UR5, URZ, 0x6 ;  /* 0x0000000512127291 */ /* 0x000fe2000f8f303f */
[----:B------:R-:W-:Y:S01]  /*1de0*/  IMAD R8, R6, UR44, RZ ;  /* 0x0000002c06087c24 */ /* 0x000fe2000f8e02ff */
[----:B------:R-:W-:Y:S01]  /*1df0*/  UIMAD UR5, UR59, UR16, URZ ;  /* 0x000000103b0572a4 */ /* 0x000fe2000f8e023f */
[----:B------:R-:W-:Y:S01]  /*1e00*/  IMAD.WIDE.U32 R6, R0, UR44, R250 ;  /* 0x0000002c00067c25 */ /* 0x000fe2000f8e00fa */
[----:B------:R-:W-:Y:S01]  /*1e10*/  USHF.R.S32.HI UR18, URZ, 0x6, UR18 ;  /* 0x000000063f127899 */ /* 0x000fe20008011412 */
[----:B------:R-:W-:Y:S01]  /*1e20*/  LEA R239, P3, R4, UR34, 0x1 ;  /* 0x0000002204ef7c11 */ /* 0x000fe2000f8608ff */
[----:B------:R-:W-:Y:S01]  /*1e30*/  UIMAD UR17, UR56, UR17, UR5 ;  /* 0x00000011381172a4 */ /* 0x000fe2000f8e0205 */
[----:B------:R-:W-:Y:S01]  /*1e40*/  IMAD R8, R0, UR45, R8 ;  /* 0x0000002d00087c24 */ /* 0x000fe2000f8e0208 */
[----:B------:R-:W-:Y:S01]  /*1e50*/  IADD3 R6, P0, R6, UR57, RZ ;  /* 0x0000003906067c10 */ /* 0x000fe2000ff1e0ff */
[----:B------:R-:W-:Y:S01]  /*1e60*/  UIADD3.X UR5, UR48, UR8, UR54, UP2, UP0 ;  /* 0x0000000830057290 */ /* 0x000fe200097e0436 */
[----:B------:R-:W-:Y:S01]  /*1e70*/  IMAD.U32 R0, RZ, RZ, UR16 ;  /* 0x00000010ff007e24 */ /* 0x000fe2000f8e00ff */
[----:B------:R-:W-:Y:S01]  /*1e80*/  UISETP.LT.AND UP0, UPT, URZ, UR18, UPT ;  /* 0x000000123f00728c */ /* 0x000fe2000bf01270 */
[----:B------:R-:W-:Y:S01]  /*1e90*/  IADD3.X R7, R7, UR51, R8, P0, !PT ;  /* 0x0000003307077c10 */ /* 0x000fe200087fe408 */
[----:B------:R-:W-:-:S02]  /*1ea0*/  UIADD3 UR8, UP3, UP2, UR53, UR14, UR55 ;  /* 0x0000000e35087290 */ /* 0x000fc4000fa7e037 */
[----:B------:R-:W-:Y:S02]  /*1eb0*/  USEL UR18, URZ, UR18, !UP0 ;  /* 0x000000123f127287 */ /* 0x000fe4000c000000 */
[----:B------:R-:W-:Y:S01]  /*1ec0*/  UIADD3.X UR5, UR52, UR5, UR49, UP3, UP2 ;  /* 0x0000000534057290 */ /* 0x000fe20009fe4431 */
[----:B------:R-:W-:Y:S01]  /*1ed0*/  IMAD.WIDE.U32 R6, R0, UR56, R6 ;  /* 0x0000003800067c25 */ /* 0x000fe2000f8e0006 */
[----:B------:R-:W-:Y:S01]  /*1ee0*/  UISETP.GT.AND UP0, UPT, UR37, UR18, UPT ;  /* 0x000000122500728c */ /* 0x000fe2000bf04270 */
[----:B------:R-:W-:Y:S02]  /*1ef0*/  ULDC.64 UR44, c[0x0][0x2b0] ;  /* 0x0000ac00002c7ab9 */ /* 0x000fe40000000a00 */
[----:B------:R-:W-:Y:S01]  /*1f00*/  VIADD R7, R7, UR17 ;  /* 0x0000001107077c36 */ /* 0x000fe20008000000 */
[----:B------:R-:W-:Y:S01]  /*1f10*/  LEA R238, P4, R6, UR42, 0x1 ;  /* 0x0000002a06ee7c11 */ /* 0x000fe2000f8808ff */
[----:B------:R-:W-:-:S03]  /*1f20*/  UMOV UR14, UR12 ;  /* 0x0000000c000e7c82 */ /* 0x000fc60008000000 */
[----:B------:R-:W-:Y:S01]  /*1f30*/  LEA.HI.X R236, R6, UR43, R7, 0x1, P4 ;  /* 0x0000002b06ec7c11 */ /* 0x000fe2000a0f0c07 */
[----:B--2---:R-:W-:Y:S02]  /*1f40*/  IMAD R8, R9, UR31, R11 ;  /* 0x0000001f09087c24 */ /* 0x004fe4000f8e020b */
[----:B------:R-:W-:-:S03]  /*1f50*/  IMAD R9, R21, UR10, RZ ;  /* 0x0000000a15097c24 */ /* 0x000fc6000f8e02ff */
[C---:B------:R-:W-:Y:S01]  /*1f60*/  IADD3 R0, P0, R8.reuse, UR8, RZ ;  /* 0x0000000808007c10 */ /* 0x040fe2000ff1e0ff */
[----:B------:R-:W-:Y:S01]  /*1f70*/  IMAD R9, R3, UR11, R9 ;  /* 0x0000000b03097c24 */ /* 0x000fe2000f8e0209 */
[----:B------:R-:W-:Y:S02]  /*1f80*/  UIMAD.WIDE UR10, UR27, 0x4, UR44 ;  /* 0x000000041b0a78a5 */ /* 0x000fe4000f8e022c */
[----:B------:R-:W-:Y:S01]  /*1f90*/  LEA.HI.X.SX32 R8, R8, UR5, 0x1, P0 ;  /* 0x0000000508087c11 */ /* 0x000fe200080f0eff */
[----:B------:R-:W-:Y:S01]  /*1fa0*/  IMAD.IADD R5, R5, 0x1, R9 ;  /* 0x0000000105057824 */ /* 0x000fe200078e0209 */
[----:B------:R-:W-:Y:S01]  /*1fb0*/  PLOP3.LUT P0, PT, PT, PT, UP0, 0x80, 0x0 ;  /* 0x000000000000781c */ /* 0x000fe20003f0f008 */
[----:B------:R-:W-:Y:S01]  /*1fc0*/  UIADD3 UR5, UR37, -0x1, URZ ;  /* 0xffffffff25057890 */ /* 0x000fe2000fffe03f */
[----:B------:R-:W-:Y:S01]  /*1fd0*/  LEA R241, P2, R0, UR28, 0x2 ;  /* 0x0000001c00f17c11 */ /* 0x000fe2000f8410ff */
[----:B------:R-:W-:Y:S01]  /*1fe0*/  UMOV UR12, UR10 ;  /* 0x0000000a000c7c82 */ /* 0x000fe20008000000 */
[----:B------:R-:W-:-:S02]  /*1ff0*/  LEA.HI.X R237, R4, UR35, R5, 0x1, P3 ;  /* 0x0000002304ed7c11 */ /* 0x000fc400098f0c05 */
[----:B------:R-:W-:-:S07]  /*2000*/  LEA.HI.X R240, R0, UR29, R8, 0x2, P2 ;  /* 0x0000001d00f07c11 */ /* 0x000fce00090f1408 */
[----:B------:R-:W-:Y:S05]  /*2010*/  @P0 BRA `(.L_x_6) ;  /* 0x0000000800580947 */ /* 0x000fea0003800000 */
[----:B------:R-:W-:Y:S01]  /*2020*/  @UP1 UIADD3 UR5, UR39, UR40, URZ ;  /* 0x0000002827051290 */ /* 0x000fe2000fffe03f */
[----:B------:R-:W-:-:S03]  /*2030*/  @UP1 ULDC.64 UR12, c[0x0][0x450] ;  /* 0x00011400000c1ab9 */ /* 0x000fc60000000a00 */
[----:B------:R-:W-:Y:S02]  /*2040*/  @UP1 UIMAD.WIDE.U32 UR10, UR5, UR12, URZ ;  /* 0x0000000c050a12a5 */ /* 0x000fe4000f8e003f */
[----:B------:R-:W-:-:S04]  /*2050*/  @UP1 UIMAD UR5, UR5, UR13, URZ ;  /* 0x0000000d050512a4 */ /* 0x000fc8000f8e023f */
[----:B------:R-:W-:Y:S01]  /*2060*/  @UP1 UIADD3 UR18, UR11, UR5, URZ ;  /* 0x000000050b121290 */ /* 0x000fe2000fffe03f */
[----:B------:R-:W-:Y:S01]  /*2070*/  @UP1 UMOV UR8, UR10 ;  /* 0x0000000a00081c82 */ /* 0x000fe20008000000 */
[----:B------:R-:W-:Y:S10]  /*2080*/  @P1 BRA `(.L_x_7) ;  /* 0x0000000000301947 */ /* 0x000ff40003800000 */
        /* <DEDUP_REMOVED lines=12> */
.L_x_7:
        /* <DEDUP_REMOVED lines=19> */
.L_x_8:
[----:B------:R1:W5:Y:S04]  /*2280*/  LDL R12, [R1+0x8] ;  /* 0x00000800010c7983 */ /* 0x0003680000100800 */
[----:B------:R1:W5:Y:S01]  /*2290*/  LDL R11, [R1+0xc] ;  /* 0x00000c00010b7983 */ /* 0x0003620000100800 */
[----:B------:R-:W-:Y:S01]  /*22a0*/  UIMAD UR5, UR32, UR12, URZ ;  /* 0x0000000c200572a4 */ /* 0x000fe2000f8e023f */
[----:B------:R-:W-:Y:S01]  /*22b0*/  IMAD.U32 R4, RZ, RZ, UR12 ;  /* 0x0000000cff047e24 */ /* 0x000fe2000f8e00ff */
[----:B------:R-:W-:Y:S01]  /*22c0*/  UIMAD UR9, UR38, -0x80, UR9 ;  /* 0xffffff80260978a4 */ /* 0x000fe2000f8e0209 */
[----:B------:R-:W-:Y:S01]  /*22d0*/  BSSY B0, `(.L_x_9) ;  /* 0x0000021000007945 */ /* 0x000fe20003800000 */
[----:B------:R-:W-:Y:S01]  /*22e0*/  UIMAD UR5, UR36, UR13, UR5 ;  /* 0x0000000d240572a4 */ /* 0x000fe2000f8e0205 */
[----:B------:R-:W-:Y:S01]  /*22f0*/  IMAD.WIDE.U32 R4, R4, UR36, R250 ;  /* 0x0000002404047c25 */ /* 0x000fe2000f8e00fa */
[----:B------:R-:W-:Y:S01]  /*2300*/  USHF.R.S32.HI UR19, URZ, 0x1f, UR56 ;  /* 0x0000001f3f137899 */ /* 0x000fe20008011438 */
[----:B------:R-:W-:Y:S01]  /*2310*/  ULDC.64 UR14, c[0x0][0x468] ;  /* 0x00011a00000e7ab9 */ /* 0x000fe20000000a00 */
[----:B------:R-:W-:-:S02]  /*2320*/  ISETP.GE.AND P4, PT, R3, UR9, PT ;  /* 0x0000000903007c0c */ /* 0x000fc4000bf86270 */
[----:B------:R-:W-:Y:S01]  /*2330*/  MOV R0, UR5 ;  /* 0x0000000500007c02 */ /* 0x000fe20008000f00 */
[----:B------:R-:W-:Y:S01]  /*2340*/  UIMAD UR5, UR19, UR14, URZ ;  /* 0x0000000e130572a4 */ /* 0x000fe2000f8e023f */
[----:B------:R-:W-:Y:S01]  /*2350*/  IADD3 R6, P0, R4, UR8, RZ ;  /* 0x0000000804067c10 */ /* 0x000fe2000ff1e0ff */
[----:B------:R-:W-:Y:S02]  /*2360*/  VIADD R4, R3, 0x40 ;  /* 0x0000004003047836 */ /* 0x000fe40000000000 */
[----:B------:R-:W-:Y:S01]  /*2370*/  UIMAD UR15, UR56, UR15, UR5 ;  /* 0x0000000f380f72a4 */ /* 0x000fe2000f8e0205 */
[----:B------:R-:W-:Y:S02]  /*2380*/  IADD3.X R7, R5, UR18, R0, P0, !PT ;  /* 0x0000001205077c10 */ /* 0x000fe400087fe400 */
[----:B------:R-:W-:Y:S02]  /*2390*/  MOV R0, UR14 ;  /* 0x0000000e00007c02 */ /* 0x000fe40008000f00 */
[----:B------:R-:W-:-:S03]  /*23a0*/  ISETP.GE.AND P3, PT, R4, UR9, PT ;  /* 0x0000000904007c0c */ /* 0x000fc6000bf66270 */
[----:B------:R-:W-:-:S04]  /*23b0*/  IMAD.WIDE.U32 R6, R0, UR56, R6 ;  /* 0x0000003800067c25 */ /* 0x000fc8000f8e0006 */
[----:B------:R-:W-:Y:S01]  /*23c0*/  VIADD R10, R7, UR15 ;  /* 0x0000000f070a7c36 */ /* 0x000fe20008000000 */
[----:B-1----:R-:W-:Y:S06]  /*23d0*/  @P4 BRA `(.L_x_10) ;  /* 0x0000000000404947 */ /* 0x002fec0003800000 */
[----:B------:R-:W-:Y:S01]  /*23e0*/  MOV R5, R10 ;  /* 0x0000000a00057202 */ /* 0x000fe20000000f00 */
[----:B------:R-:W-:Y:S01]  /*23f0*/  IMAD R0, R21, UR12, RZ ;  /* 0x0000000c15007c24 */ /* 0x000fe2000f8e02ff */
[----:B------:R-:W-:Y:S01]  /*2400*/  ULDC UR5, c[0x0][0x2d0] ;  /* 0x0000b40000057ab9 */ /* 0x000fe20000000800 */
[----:B------:R-:W-:Y:S01]  /*2410*/  IMAD.MOV.U32 R4, RZ, RZ, R6 ;  /* 0x000000ffff047224 */ /* 0x000fe200078e0006 */
[----:B------:R-:W-:Y:S01]  /*2420*/  ISETP.GE.AND P5, PT, R250, UR5, PT ;  /* 0x00000005fa007c0c */ /* 0x000fe2000bfa6270 */
[C---:B------:R-:W-:Y:S01]  /*2430*/  IMAD R0, R3.reuse, UR13, R0 ;  /* 0x0000000d03007c24 */ /* 0x040fe2000f8e0200 */
[----:B-----5:R-:W-:Y:S01]  /*2440*/  ISETP.GE.AND P2, PT, R12, UR5, PT ;  /* 0x000000050c007c0c */ /* 0x020fe2000bf46270 */
[----:B------:R-:W-:Y:S01]  /*2450*/  IMAD.WIDE.U32 R8, R3, UR12, R4 ;  /* 0x0000000c03087c25 */ /* 0x000fe2000f8e0004 */
[----:B------:R-:W-:Y:S01]  /*2460*/  ISETP.GE.AND P1, PT, R11, UR5, PT ;  /* 0x000000050b007c0c */ /* 0x000fe2000bf26270 */
[----:B------:R-:W-:Y:S02]  /*2470*/  ULDC.64 UR14, c[0x0][0x3f0] ;  /* 0x0000fc00000e7ab9 */ /* 0x000fe40000000a00 */
[----:B------:R-:W-:Y:S01]  /*2480*/  IMAD.IADD R0, R9, 0x1, R0 ;  /* 0x0000000109007824 */ /* 0x000fe200078e0200 */
[----:B------:R-:W-:-:S04]  /*2490*/  LEA R4, P0, R8, UR14, 0x1 ;  /* 0x0000000e08047c11 */ /* 0x000fc8000f8008ff */
[----:B------:R-:W-:-:S05]  /*24a0*/  LEA.HI.X R5, R8, UR15, R0, 0x1, P0 ;  /* 0x0000000f08057c11 */ /* 0x000fca00080f0c00 */
[----:B------:R1:W-:Y:S04]  /*24b0*/  @!P5 STG.E.128 desc[UR6][R4.64], RZ ;  /* 0x000000ff0400d986 */ /* 0x0003e8000c101d06 */
[----:B------:R1:W-:Y:S04]  /*24c0*/  @!P2 STG.E.128 desc[UR6][R4.64+0x40], RZ ;  /* 0x000040ff0400a986 */ /* 0x0003e8000c101d06 */
[----:B------:R1:W-:Y:S02]  /*24d0*/  @!P1 STG.E.128 desc[UR6][R4.64+0x80], RZ ;  /* 0x000080ff04009986 */ /* 0x0003e4000c101d06 */
.L_x_10:
[----:B------:R-:W-:Y:S05]  /*24e0*/  BSYNC B0 ;  /* 0x0000000000007941 */ /* 0x000fea0003800000 */
.L_x_9:
[----:B------:R-:W-:Y:S04]  /*24f0*/  BSSY B0, `(.L_x_11) ;  /* 0x0000013000007945 */ /* 0x000fe80003800000 */
[----:B------:R-:W-:Y:S05]  /*2500*/  @P3 BRA `(.L_x_12) ;  /* 0x0000000000443947 */ /* 0x000fea0003800000 */
[----:B------:R-:W-:Y:S01]  /*2510*/  IADD3 R0, P0, R3, 0x40, RZ ;  /* 0x0000004003007810 */ /* 0x000fe20007f1e0ff */
[----:B------:R-:W-:Y:S01]  /*2520*/  IMAD.MOV.U32 R7, RZ, RZ, R10 ;  /* 0x000000ffff077224 */ /* 0x000fe200078e000a */
[----:B------:R-:W-:Y:S01]  /*2530*/  ULDC UR5, c[0x0][0x2d0] ;  /* 0x0000b40000057ab9 */ /* 0x000fe20000000800 */
[----:B------:R-:W-:Y:S01]  /*2540*/  ULDC.64 UR8, c[0x0][0x3f0] ;  /* 0x0000fc0000087ab9 */ /* 0x000fe20000000a00 */
[----:B------:R-:W-:Y:S01]  /*2550*/  ISETP.GE.AND P2, PT, R250, UR5, PT ;  /* 0x00000005fa007c0c */ /* 0x000fe2000bf46270 */
[----:B-1----:R-:W-:Y:S01]  /*2560*/  IMAD.X R4, RZ, RZ, R21, P0 ;  /* 0x000000ffff047224 */ /* 0x002fe200000e0615 */
[----:B-----5:R-:W-:Y:S01]  /*2570*/  ISETP.GE.AND P1, PT, R12, UR5, PT ;  /* 0x000000050c007c0c */ /* 0x020fe2000bf26270 */
[----:B------:R-:W-:Y:S01]  /*2580*/  IMAD.WIDE.U32 R6, R0, UR12, R6 ;  /* 0x0000000c00067c25 */ /* 0x000fe2000f8e0006 */
[----:B------:R-:W-:-:S03]  /*2590*/  ISETP.GE.AND P0, PT, R11, UR5, PT ;  /* 0x000000050b007c0c */ /* 0x000fc6000bf06270 */
[----:B------:R-:W-:-:S04]  /*25a0*/  IMAD R4, R4, UR12, RZ ;  /* 0x0000000c04047c24 */ /* 0x000fc8000f8e02ff */
[----:B------:R-:W-:Y:S01]  /*25b0*/  IMAD R0, R0, UR13, R4 ;  /* 0x0000000d00007c24 */ /* 0x000fe2000f8e0204 */
[----:B------:R-:W-:-:S03]  /*25c0*/  LEA R4, P5, R6, UR8, 0x1 ;  /* 0x0000000806047c11 */ /* 0x000fc6000f8a08ff */
[----:B------:R-:W-:-:S05]  /*25d0*/  IMAD.IADD R0, R7, 0x1, R0 ;  /* 0x0000000107007824 */ /* 0x000fca00078e0200 */
[----:B------:R-:W-:-:S05]  /*25e0*/  LEA.HI.X R5, R6, UR9, R0, 0x1, P5 ;  /* 0x0000000906057c11 */ /* 0x000fca000a8f0c00 */
[----:B------:R2:W-:Y:S04]  /*25f0*/  @!P2 STG.E.128 desc[UR6][R4.64], RZ ;  /* 0x000000ff0400a986 */ /* 0x0005e8000c101d06 */
[----:B------:R2:W-:Y:S04]  /*2600*/  @!P1 STG.E.128 desc[UR6][R4.64+0x40], RZ ;  /* 0x000040ff04009986 */ /* 0x0005e8000c101d06 */
[----:B------:R2:W-:Y:S02]  /*2610*/  @!P0 STG.E.128 desc[UR6][R4.64+0x80], RZ ;  /* 0x000080ff04008986 */ /* 0x0005e4000c101d06 */
.L_x_12:
[----:B------:R-:W-:Y:S05]  /*2620*/  BSYNC B0 ;  /* 0x0000000000007941 */ /* 0x000fea0003800000 */
.L_x_11:
[----:B------:R-:W-:Y:S01]  /*2630*/  UIMAD UR5, UR32, UR10, URZ ;  /* 0x0000000a200572a4 */ /* 0x000fe2000f8e023f */
[----:B-12---:R-:W-:Y:S01]  /*2640*/  IMAD.U32 R4, RZ, RZ, UR10 ;  /* 0x0000000aff047e24 */ /* 0x006fe2000f8e00ff */
[----:B------:R-:W-:Y:S01]  /*2650*/  USHF.R.S32.HI UR12, URZ, 0x1f, UR56 ;  /* 0x0000001f3f0c7899 */ /* 0x000fe20008011438 */
[----:B------:R-:W-:Y:S01]  /*2660*/  BSSY B0, `(.L_x_13) ;  /* 0x000001d000007945 */ /* 0x000fe20003800000 */
[----:B------:R-:W-:Y:S01]  /*2670*/  UIMAD UR5, UR36, UR11, UR5 ;  /* 0x0000000b240572a4 */ /* 0x000fe2000f8e0205 */
[----:B------:R-:W-:Y:S01]  /*2680*/  IMAD.WIDE.U32 R4, R4, UR36, R250 ;  /* 0x0000002404047c25 */ /* 0x000fe2000f8e00fa */
[----:B------:R-:W-:-:S04]  /*2690*/  ULDC.64 UR8, c[0x0][0x470] ;  /* 0x00011c0000087ab9 */ /* 0x000fc80000000a00 */
[----:B------:R-:W-:Y:S01]  /*26a0*/  IMAD.U32 R0, RZ, RZ, UR5 ;  /* 0x00000005ff007e24 */ /* 0x000fe2000f8e00ff */
[----:B------:R-:W-:Y:S01]  /*26b0*/  IADD3 R6, P0, R4, UR16, RZ ;  /* 0x0000001004067c10 */ /* 0x000fe2000ff1e0ff */
[----:B------:R-:W-:-:S03]  /*26c0*/  UIMAD UR5, UR12, UR8, URZ ;  /* 0x000000080c0572a4 */ /* 0x000fc6000f8e023f */
[----:B------:R-:W-:Y:S01]  /*26d0*/  IADD3.X R7, R5, UR17, R0, P0, !PT ;  /* 0x0000001105077c10 */ /* 0x000fe200087fe400 */
[----:B------:R-:W-:Y:S01]  /*26e0*/  UIMAD UR9, UR56, UR9, UR5 ;  /* 0x00000009380972a4 */ /* 0x000fe2000f8e0205 */
[----:B------:R-:W-:-:S05]  /*26f0*/  MOV R0, UR8 ;  /* 0x0000000800007c02 */ /* 0x000fca0008000f00 */
[----:B------:R-:W-:-:S05]  /*2700*/  IMAD.WIDE.U32 R6, R0, UR56, R6 ;  /* 0x0000003800067c25 */ /* 0x000fca000f8e0006 */
[----:B------:R-:W-:Y:S01]  /*2710*/  IADD3 R0, R7, UR9, RZ ;  /* 0x0000000907007c10 */ /* 0x000fe2000fffe0ff */
[----:B------:R-:W-:Y:S06]  /*2720*/  @P4 BRA `(.L_x_14) ;  /* 0x0000000000404947 */ /* 0x000fec0003800000 */
[----:B------:R-:W-:Y:S01]  /*2730*/  MOV R5, R0 ;  /* 0x0000000000057202 */ /* 0x000fe20000000f00 */
[----:B------:R-:W-:Y:S01]  /*2740*/  IMAD.MOV.U32 R4, RZ, RZ, R6 ;  /* 0x000000ffff047224 */ /* 0x000fe200078e0006 */
[----:B------:R-:W-:Y:S01]  /*2750*/  ULDC UR5, c[0x0][0x2d0] ;  /* 0x0000b40000057ab9 */ /* 0x000fe20000000800 */
[----:B------:R-:W-:Y:S01]  /*2760*/  IMAD R10, R21, UR10, RZ ;  /* 0x0000000a150a7c24 */ /* 0x000fe2000f8e02ff */
[----:B------:R-:W-:Y:S01]  /*2770*/  ISETP.GE.AND P2, PT, R250, UR5, PT ;  /* 0x00000005fa007c0c */ /* 0x000fe2000bf46270 */
[----:B------:R-:W-:Y:S01]  /*2780*/  IMAD.WIDE.U32 R8, R3, UR10, R4 ;  /* 0x0000000a03087c25 */ /* 0x000fe2000f8e0004 */
[----:B-----5:R-:W-:Y:S01]  /*2790*/  ISETP.GE.AND P1, PT, R12, UR5, PT ;  /* 0x000000050c007c0c */ /* 0x020fe2000bf26270 */
[----:B------:R-:W-:Y:S01]  /*27a0*/  ULDC.64 UR8, c[0x0][0x3f8] ;  /* 0x0000fe0000087ab9 */ /* 0x000fe20000000a00 */
[----:B------:R-:W-:Y:S01]  /*27b0*/  ISETP.GE.AND P0, PT, R11, UR5, PT ;  /* 0x000000050b007c0c */ /* 0x000fe2000bf06270 */
[----:B------:R-:W-:-:S04]  /*27c0*/  IMAD R4, R3, UR11, R10 ;  /* 0x0000000b03047c24 */ /* 0x000fc8000f8e020a */
[----:B------:R-:W-:Y:S01]  /*27d0*/  IMAD.IADD R5, R9, 0x1, R4 ;  /* 0x0000000109057824 */ /* 0x000fe200078e0204 */
[----:B------:R-:W-:-:S04]  /*27e0*/  LEA R4, P4, R8, UR8, 0x1 ;  /* 0x0000000808047c11 */ /* 0x000fc8000f8808ff */
[----:B------:R-:W-:-:S05]  /*27f0*/  LEA.HI.X R5, R8, UR9, R5, 0x1, P4 ;  /* 0x0000000908057c11 */ /* 0x000fca000a0f0c05 */
[----:B------:R1:W-:Y:S04]  /*2800*/  @!P2 STG.E.128 desc[UR6][R4.64], RZ ;  /* 0x000000ff0400a986 */ /* 0x0003e8000c101d06 */
[----:B------:R1:W-:Y:S04]  /*2810*/  @!P1 STG.E.128 desc[UR6][R4.64+0x40], RZ ;  /* 0x000040ff04009986 */ /* 0x0003e8000c101d06 */
[----:B------:R1:W-:Y:S02]  /*2820*/  @!P0 STG.E.128 desc[UR6][R4.64+0x80], RZ ;  /* 0x000080ff04008986 */ /* 0x0003e4000c101d06 */
.L_x_14:
[----:B------:R-:W-:Y:S05]  /*2830*/  BSYNC B0 ;  /* 0x0000000000007941 */ /* 0x000fea0003800000 */
.L_x_13:
        /* <DEDUP_REMOVED lines=8> */
[----:B------:R-:W-:-:S04]  /*28c0*/  IMAD.WIDE.U32 R6, R3, UR10, R6 ;  /* 0x0000000a03067c25 */ /* 0x000fc8000f8e0006 */
[----:B------:R-:W-:-:S04]  /*28d0*/  IMAD R4, R4, UR10, RZ ;  /* 0x0000000a04047c24 */ /* 0x000fc8000f8e02ff */
[----:B------:R-:W-:Y:S01]  /*28e0*/  IMAD R3, R3, UR11, R4 ;  /* 0x0000000b03037c24 */ /* 0x000fe2000f8e0204 */
[----:B------:R-:W-:-:S03]  /*28f0*/  LEA R4, P2, R6, UR8, 0x1 ;  /* 0x0000000806047c11 */ /* 0x000fc6000f8408ff */
[----:B------:R-:W-:-:S05]  /*2900*/  IMAD.IADD R3, R7, 0x1, R3 ;  /* 0x0000000107037824 */ /* 0x000fca00078e0203 */
[----:B------:R-:W-:-:S05]  /*2910*/  LEA.HI.X R5, R6, UR9, R3, 0x1, P2 ;  /* 0x0000000906057c11 */ /* 0x000fca00090f0c03 */
[----:B------:R1:W-:Y:S04]  /*2920*/  @!P1 STG.E.128 desc[UR6][R4.64], RZ ;  /* 0x000000ff04009986 */ /* 0x0003e8000c101d06 */
[----:B------:R1:W-:Y:S01]  /*2930*/  @!P0 STG.E.128 desc[UR6][R4.64+0x40], RZ ;  /* 0x000040ff04008986 */ /* 0x0003e2000c101d06 */
[----:B------:R-:W-:-:S13]  /*2940*/  ISETP.GE.AND P0, PT, R11, UR5, PT ;  /* 0x000000050b007c0c */ /* 0x000fda000bf06270 */
[----:B------:R-:W-:Y:S05]  /*2950*/  @P0 BRA `(.L_x_15) ;  /* 0x0000006400f40947 */ /* 0x000fea0003800000 */
[----:B------:R2:W-:Y:S01]  /*2960*/  STG.E.128 desc[UR6][R4.64+0x80], RZ ;  /* 0x000080ff04007986 */ /* 0x0005e2000c101d06 */
[----:B------:R-:W-:Y:S05]  /*2970*/  BRA `(.L_x_15) ;  /* 0x0000006400ec7947 */ /* 0x000fea0003800000 */
.L_x_6:
[----:B------:R-:W2:Y:S01]  /*2980*/  LDL R18, [R1+0x14] ;  /* 0x0000140001127983 */ /* 0x000ea20000100800 */
[----:B------:R-:W-:Y:S01]  /*2990*/  PLOP3.LUT P0, PT, PT, PT, UP4, 0x80, 0x0 ;  /* 0x000000000000781c */ /* 0x000fe20003f0f048 */
[----:B------:R-:W-:Y:S01]  /*29a0*/  UIMAD UR8, UR32, UR20, URZ ;  /* 0x00000014200872a4 */ /* 0x000fe2000f8e023f */
[----:B------:R-:W-:Y:S01]  /*29b0*/  IMAD.U32 R4, RZ, RZ, UR20 ;  /* 0x00000014ff047e24 */ /* 0x000fe2000f8e00ff */
[----:B------:R-:W-:Y:S01]  /*29c0*/  UIMAD UR10, UR38, -0x80, UR9 ;  /* 0xffffff80260a78a4 */ /* 0x000fe2000f8e0209 */
[C---:B------:R-:W-:Y:S01]  /*29d0*/  VIADD R7, R3.reuse, 0x40 ;  /* 0x0000004003077836 */ /* 0x040fe20000000000 */
[----:B------:R-:W-:Y:S01]  /*29e0*/  UIMAD UR8, UR36, UR21, UR8 ;  /* 0x00000015240872a4 */ /* 0x000fe2000f8e0208 */
[----:B------:R-:W-:Y:S01]  /*29f0*/  IMAD.WIDE.U32 R4, R4, UR36, R250 ;  /* 0x0000002404047c25 */ /* 0x000fe2000f8e00fa */
[----:B------:R-:W-:Y:S01]  /*2a00*/  ULEA.HI UR19, UR5, UR5, URZ, 0x1 ;  /* 0x0000000505137291 */ /* 0x000fe2000f8f083f */
[----:B------:R-:W-:Y:S05]  /*2a10*/  BSSY B0, `(.L_x_16) ;  /* 0x000003f000007945 */ /* 0x000fea0003800000 */
[----:B------:R-:W-:Y:S01]  /*2a20*/  @P0 BAR.SYNC.DEFER_BLOCKING 0x0 ;  /* 0x0000000000000b1d */ /* 0x000fe20000010000 */
[----:B------:R-:W-:Y:S01]  /*2a30*/  ISETP.GE.AND P1, PT, R3, UR10, PT ;  /* 0x0000000a03007c0c */ /* 0x000fe2000bf26270 */
[----:B------:R-:W-:Y:S01]  /*2a40*/  ULOP3.LUT UR19, UR19, 0xfffffffe, URZ, 0xc0, !UPT ;  /* 0xfffffffe13137892 */ /* 0x000fe2000f8ec03f */
[----:B------:R-:W-:Y:S01]  /*2a50*/  MOV R0, UR8 ;  /* 0x0000000800007c02 */ /* 0x000fe20008000f00 */
[----:B------:R-:W-:Y:S01]  /*2a60*/  UIMAD UR8, UR5, -0x40, UR26 ;  /* 0xffffffc0050878a4 */ /* 0x000fe2000f8e021a */
[----:B------:R-:W-:Y:S01]  /*2a70*/  IADD3 R6, P2, R4, UR33, RZ ;  /* 0x0000002104067c10 */ /* 0x000fe2000ff5e0ff */
[----:B------:R-:W-:Y:S01]  /*2a80*/  ULDC.64 UR16, c[0x0][0x268] ;  /* 0x00009a0000107ab9 */ /* 0x000fe20000000a00 */
[----:B------:R-:W-:Y:S01]  /*2a90*/  ISETP.GE.AND P4, PT, R7, UR10, PT ;  /* 0x0000000a07007c0c */ /* 0x000fe2000bf86270 */
[----:B------:R-:W-:Y:S01]  /*2aa0*/  IMAD R4, R15, UR16, RZ ;  /* 0x000000100f047c24 */ /* 0x000fe2000f8e02ff */
[----:B------:R-:W-:-:S02]  /*2ab0*/  IADD3.X R7, R5, UR41, R0, P2, !PT ;  /* 0x0000002905077c10 */ /* 0x000fc400097fe400 */
[----:B------:R-:W-:Y:S01]  /*2ac0*/  ISETP.GE.AND P6, PT, R3, UR8, PT ;  /* 0x0000000803007c0c */ /* 0x000fe2000bfc6270 */
[C---:B------:R-:W-:Y:S02]  /*2ad0*/  IMAD R4, R14.reuse, UR17, R4 ;  /* 0x000000110e047c24 */ /* 0x040fe4000f8e0204 */
[----:B------:R-:W-:Y:S01]  /*2ae0*/  IMAD.WIDE.U32 R6, R14, UR16, R6 ;  /* 0x000000100e067c25 */ /* 0x000fe2000f8e0006 */
[----:B------:R-:W-:-:S03]  /*2af0*/  UIADD3 UR16, UR5, -UR19, URZ ;  /* 0x8000001305107290 */ /* 0x000fc6000fffe03f */
[----:B------:R-:W-:Y:S01]  /*2b00*/  IMAD.IADD R13, R7, 0x1, R4 ;  /* 0x00000001070d7824 */ /* 0x000fe200078e0204 */
[----:B------:R-:W-:Y:S01]  /*2b10*/  UISETP.NE.AND UP0, UPT, UR16, 0x1, UPT ;  /* 0x000000011000788c */ /* 0x000fe2000bf05270 */
[----:B--2---:R-:W-:-:S05]  /*2b20*/  LEA R0, R18, UR4, 0x1 ;  /* 0x0000000412007c11 */ /* 0x004fca000f8e08ff */
[----:B------:R1:W-:Y:S04]  /*2b30*/  @P1 STS [R0+0xf000], RZ ;  /* 0x00f000ff00001388 */ /* 0x0003e80000000800 */
[----:B------:R1:W-:Y:S04]  /*2b40*/  @P1 STS [R0+0xf004], RZ ;  /* 0x00f004ff00001388 */ /* 0x0003e80000000800 */
[----:B------:R1:W-:Y:S04]  /*2b50*/  @P1 STS.64 [R0+0xf008], RZ ;  /* 0x00f008ff00001388 */ /* 0x0003e80000000a00 */
[----:B------:R1:W-:Y:S04]  /*2b60*/  @P1 STS.128 [R0+0x11000], RZ ;  /* 0x011000ff00001388 */ /* 0x0003e80000000c00 */
[----:B------:R1:W-:Y:S01]  /*2b70*/  @P1 STS.128 [R0+0x13000], RZ ;  /* 0x013000ff00001388 */ /* 0x0003e20000000c00 */
[----:B------:R-:W-:Y:S05]  /*2b80*/  @P1 BRA `(.L_x_17) ;  /* 0x00000000009c1947 */ /* 0x000fea0003800000 */
[----:B------:R-:W2:Y:S01]  /*2b90*/  LDL R8, [R1+0x8] ;  /* 0x0000080001087983 */ /* 0x000ea20000100800 */
[----:B------:R-:W-:-:S03]  /*2ba0*/  ULDC UR16, c[0x0][0x2d0] ;  /* 0x0000b40000107ab9 */ /* 0x000fc60000000800 */
[----:B------:R-:W3:Y:S01]  /*2bb0*/  LDL R16, [R1+0xc] ;  /* 0x00000c0001107983 */ /* 0x000ee20000100800 */
[----:B------:R-:W-:Y:S01]  /*2bc0*/  ISETP.GE.AND P5, PT, R250, UR16, PT ;  /* 0x00000010fa007c0c */ /* 0x000fe2000bfa6270 */
[----:B------:R-:W-:Y:S02]  /*2bd0*/  IMAD R12, R21, UR20, RZ ;  /* 0x00000014150c7c24 */ /* 0x000fe4000f8e02ff */
[----:B------:R-:W-:Y:S02]  /*2be0*/  IMAD.MOV.U32 R4, RZ, RZ, R6 ;  /* 0x000000ffff047224 */ /* 0x000fe400078e0006 */
[----:B------:R-:W-:Y:S02]  /*2bf0*/  IMAD.MOV.U32 R5, RZ, RZ, R13 ;  /* 0x000000ffff057224 */ /* 0x000fe400078e000d */
[C---:B------:R-:W-:Y:S02]  /*2c00*/  IMAD R12, R3.reuse, UR21, R12 ;  /* 0x00000015030c7c24 */ /* 0x040fe4000f8e020c */
[----:B------:R-:W-:-:S04]  /*2c10*/  IMAD.WIDE.U32 R4, R3, UR20, R4 ;  /* 0x0000001403047c25 */ /* 0x000fc8000f8e0004 */
[----:B------:R-:W4:Y:S01]  /*2c20*/  @!P5 LDC.64 R10, c[0x0][0x220] ;  /* 0x00008800ff0adb82 */ /* 0x000f220000000a00 */
[----:B------:R-:W-:Y:S01]  /*2c30*/  IMAD.IADD R12, R5, 0x1, R12 ;  /* 0x00000001050c7824 */ /* 0x000fe200078e020c */
[----:B------:R1:W-:Y:S04]  /*2c40*/  @P5 STS [R0+0xf000], RZ ;  /* 0x00f000ff00005388 */ /* 0x0003e80000000800 */
[----:B------:R1:W-:Y:S04]  /*2c50*/  @P5 STS [R0+0xf004], RZ ;  /* 0x00f004ff00005388 */ /* 0x0003e80000000800 */
[----:B------:R1:W-:Y:S01]  /*2c60*/  @P5 STS.64 [R0+0xf008], RZ ;  /* 0x00f008ff00005388 */ /* 0x0003e20000000a00 */
[----:B----4-:R-:W-:-:S04]  /*2c70*/  @!P5 LEA R10, P0, R4, R10, 0x1 ;  /* 0x0000000a040ad211 */ /* 0x010fc800078008ff */
[----:B------:R-:W-:-:S05]  /*2c80*/  @!P5 LEA.HI.X R11, R4, R11, R12, 0x1, P0 ;  /* 0x0000000b040bd211 */ /* 0x000fca00000f0c0c */
[----:B------:R-:W-:Y:S01]  /*2c90*/  @!PT LDS RZ, [RZ] ;  /* 0x00000000fffff984 */ /* 0x000fe20000000800 */
[----:B------:R-:W-:Y:S01]  /*2ca0*/  @!PT LDS RZ, [RZ] ;  /* 0x00000000fffff984 */ /* 0x000fe20000000800 */
[----:B------:R-:W-:Y:S01]  /*2cb0*/  @!PT LDS RZ, [RZ] ;  /* 0x00000000fffff984 */ /* 0x000fe20000000800 */
[----:B------:R1:W-:Y:S01]  /*2cc0*/  @!P5 LDGSTS.E.BYPASS.LTC128B.128 [R0+0xf000], desc[UR6][R10.64] ;  /* 0x0f0000000a00dfae */ /* 0x0003e2000b901d46 */
[----:B--2---:R-:W-:Y:S02]  /*2cd0*/  ISETP.GE.AND P3, PT, R8, UR16, PT ;  /* 0x0000001008007c0c */ /* 0x004fe4000bf66270 */
[----:B---3--:R-:W-:-:S11]  /*2ce0*/  ISETP.GE.AND P2, PT, R16, UR16, PT ;  /* 0x0000001010007c0c */ /* 0x008fd6000bf46270 */
[----:B------:R-:W2:Y:S01]  /*2cf0*/  @!P3 LDC.64 R8, c[0x0][0x220] ;  /* 0x00008800ff08bb82 */ /* 0x000ea20000000a00 */
[----:B------:R1:W-:Y:S01]  /*2d00*/  @P3 STS.128 [R0+0x11000], RZ ;  /* 0x011000ff00003388 */ /* 0x0003e20000000c00 */
[----:B--2---:R-:W-:-:S04]  /*2d10*/  @!P3 LEA R8, P0, R4, R8, 0x1 ;  /* 0x000000080408b211 */ /* 0x004fc800078008ff */
[----:B------:R-:W-:-:S05]  /*2d20*/  @!P3 LEA.HI.X R9, R4, R9, R12, 0x1, P0 ;  /* 0x000000090409b211 */ /* 0x000fca00000f0c0c */
[----:B------:R-:W-:Y:S01]  /*2d30*/  @!PT LDS RZ, [RZ] ;  /* 0x00000000fffff984 */ /* 0x000fe20000000800 */
[----:B------:R-:W-:Y:S01]  /*2d40*/  @!PT LDS RZ, [RZ] ;  /* 0x00000000fffff984 */ /* 0x000fe20000000800 */
[----:B------:R-:W-:Y:S01]  /*2d50*/  @!PT LDS RZ, [RZ] ;  /* 0x00000000fffff984 */ /* 0x000fe20000000800 */
[----:B------:R1:W-:Y:S04]  /*2d60*/  @!P3 LDGSTS.E.BYPASS.LTC128B.128 [R0+0x11000], desc[UR6][R8.64+0x40] ;  /* 0x110000400800bfae */ /* 0x0003e8000b901d46 */
[----:B------:R1:W-:Y:S01]  /*2d70*/  @P2 STS.128 [R0+0x13000], RZ ;  /* 0x013000ff00002388 */ /* 0x0003e20000000c00 */
[----:B------:R-:W-:Y:S05]  /*2d80*/  @P2 BRA `(.L_x_17) ;  /* 0x00000000001c2947 */ /* 0x000fea0003800000 */
[----:B------:R-:W-:Y:S02]  /*2d90*/  ULDC.64 UR16, c[0x0][0x220] ;  /* 0x0000880000107ab9 */ /* 0x000fe40000000a00 */
[----:B-1----:R-:W-:-:S04]  /*2da0*/  LEA R8, P0, R4, UR16, 0x1 ;  /* 0x0000001004087c11 */ /* 0x002fc8000f8008ff */
[----:B------:R-:W-:-:S05]  /*2db0*/  LEA.HI.X R9, R4, UR17, R12, 0x1, P0 ;  /* 0x0000001104097c11 */ /* 0x000fca00080f0c0c */
[----:B------:R-:W-:Y:S01]  /*2dc0*/  @!PT LDS RZ, [RZ] ;  /* 0x00000000fffff984 */ /* 0x000fe20000000800 */
[----:B------:R-:W-:Y:S01]  /*2dd0*/  @!PT LDS RZ, [RZ] ;  /* 0x00000000fffff984 */ /* 0x000fe20000000800 */
[----:B------:R-:W-:Y:S01]  /*2de0*/  @!PT LDS RZ, [RZ] ;  /* 0x00000000fffff984 */ /* 0x000fe20000000800 */
[----:B------:R2:W-:Y:S04]  /*2df0*/  LDGSTS.E.BYPASS.LTC128B.128 [R0+0x13000], desc[UR6][R8.64+0x80] ;  /* 0x1300008008007fae */ /* 0x0005e8000b901d46 */
.L_x_17:
[----:B------:R-:W-:Y:S05]  /*2e00*/  BSYNC B0 ;  /* 0x0000000000007941 */ /* 0x000fea0003800000 */
.L_x_16:
[----:B------:R3:W-:Y:S01]  /*2e10*/  @P4 STS.128 [R0+0x10000], RZ ;  /* 0x010000ff00004388 */ /* 0x0007e20000000c00 */
[----:B------:R-:W-:Y:S03]  /*2e20*/  BSSY B0, `(.L_x_18) ;  /* 0x000002b000007945 */ /* 0x000fe60003800000 */
[----:B------:R3:W-:Y:S04]  /*2e30*/  @P4 STS.128 [R0+0x12000], RZ ;  /* 0x012000ff00004388 */ /* 0x0007e80000000c00 */
[----:B------:R3:W-:Y:S01]  /*2e40*/  @P4 STS.128 [R0+0x14000], RZ ;  /* 0x014000ff00004388 */ /* 0x0007e20000000c00 */
[----:B------:R-:W-:Y:S05]  /*2e50*/  @P4 BRA `(.L_x_19) ;  /* 0x00000000009c4947 */ /* 0x000fea0003800000 */
[----:B------:R-:W4:Y:S01]  /*2e60*/  LDL R4, [R1+0x8] ;  /* 0x0000080001047983 */ /* 0x000f220000100800 */
[----:B------:R-:W-:-:S03]  /*2e70*/  ULDC UR10, c[0x0][0x2d0] ;  /* 0x0000b400000a7ab9 */ /* 0x000fc60000000800 */
[----:B-1----:R-:W5:Y:S01]  /*2e80*/  LDL R11, [R1+0xc] ;  /* 0x00000c00010b7983 */ /* 0x002f620000100800 */
[----:B------:R-:W-:Y:S01]  /*2e90*/  ISETP.GE.AND P5, PT, R250, UR10, PT ;  /* 0x0000000afa007c0c */ /* 0x000fe2000bfa6270 */
[----:B------:R-:W-:Y:S01]  /*2ea0*/  IMAD.MOV.U32 R5, RZ, RZ, R13 ;  /* 0x000000ffff057224 */ /* 0x000fe200078e000d */
[----:B------:R-:W-:-:S11]  /*2eb0*/  IADD3 R7, P0, R3, 0x40, RZ ;  /* 0x0000004003077810 */ /* 0x000fd60007f1e0ff */
[----:B--2---:R-:W1:Y:S01]  /*2ec0*/  @!P5 LDC.64 R8, c[0x0][0x220] ;  /* 0x00008800ff08db82 */ /* 0x004e620000000a00 */
[----:B------:R2:W-:Y:S01]  /*2ed0*/  @P5 STS.128 [R0+0x10000], RZ ;  /* 0x010000ff00005388 */ /* 0x0005e20000000c00 */
[----:B----4-:R-:W-:Y:S01]  /*2ee0*/  ISETP.GE.AND P3, PT, R4, UR10, PT ;  /* 0x0000000a04007c0c */ /* 0x010fe2000bf66270 */
[----:B------:R-:W-:Y:S01]  /*2ef0*/  IMAD.X R4, RZ, RZ, R21, P0 ;  /* 0x000000ffff047224 */ /* 0x000fe200000e0615 */
[----:B-----5:R-:W-:-:S03]  /*2f00*/  ISETP.GE.AND P0, PT, R11, UR10, PT ;  /* 0x0000000a0b007c0c */ /* 0x020fc6000bf06270 */
[----:B------:R-:W-:Y:S02]  /*2f10*/  IMAD R10, R4, UR20, RZ ;  /* 0x00000014040a7c24 */ /* 0x000fe4000f8e02ff */
[----:B------:R-:W-:Y:S02]  /*2f20*/  IMAD.MOV.U32 R4, RZ, RZ, R6 ;  /* 0x000000ffff047224 */ /* 0x000fe400078e0006 */
[C---:B------:R-:W-:Y:S02]  /*2f30*/  IMAD R10, R7.reuse, UR21, R10 ;  /* 0x00000015070a7c24 */ /* 0x040fe4000f8e020a */
[----:B------:R-:W-:Y:S02]  /*2f40*/  IMAD.WIDE.U32 R4, R7, UR20, R4 ;  /* 0x0000001407047c25 */ /* 0x000fe4000f8e0004 */
[----:B------:R-:W4:Y:S02]  /*2f50*/  @!P3 LDC.64 R16, c[0x0][0x220] ;  /* 0x00008800ff10bb82 */ /* 0x000f240000000a00 */
[----:B------:R-:W-:Y:S01]  /*2f60*/  IMAD.IADD R10, R5, 0x1, R10 ;  /* 0x00000001050a7824 */ /* 0x000fe200078e020a */
[----:B-1----:R-:W-:-:S04]  /*2f70*/  @!P5 LEA R8, P2, R4, R8, 0x1 ;  /* 0x000000080408d211 */ /* 0x002fc800078408ff */
[----:B------:R-:W-:-:S05]  /*2f80*/  @!P5 LEA.HI.X R9, R4, R9, R10, 0x1, P2 ;  /* 0x000000090409d211 */ /* 0x000fca00010f0c0a */
[----:B------:R-:W-:Y:S01]  /*2f90*/  @!PT LDS RZ, [RZ] ;  /* 0x00000000fffff984 */ /* 0x000fe20000000800 */
[----:B------:R-:W-:Y:S01]  /*2fa0*/  @!PT LDS RZ, [RZ] ;  /* 0x00000000fffff984 */ /* 0x000fe20000000800 */
[----:B------:R-:W-:Y:S01]  /*2fb0*/  @!PT LDS RZ, [RZ] ;  /* 0x00000000fffff984 */ /* 0x000fe20000000800 */
[----:B------:R2:W-:Y:S04]  /*2fc0*/  @!P5 LDGSTS.E.BYPASS.LTC128B.128 [R0+0x10000], desc[UR6][R8.64] ;  /* 0x100000000800dfae */ /* 0x0005e8000b901d46 */
[----:B------:R2:W-:Y:S01]  /*2fd0*/  @P3 STS.128 [R0+0x12000], RZ ;  /* 0x012000ff00003388 */ /* 0x0005e20000000c00 */
[----:B----4-:R-:W-:-:S04]  /*2fe0*/  @!P3 LEA R6, P2, R4, R16, 0x1 ;  /* 0x000000100406b211 */ /* 0x010fc800078408ff */
        /* <DEDUP_REMOVED lines=8> */
[----:B--2---:R-:W-:-:S04]  /*3070*/  LEA R6, P0, R4, UR16, 0x1 ;  /* 0x0000001004067c11 */ /* 0x004fc8000f8008ff */
[----:B------:R-:W-:-:S05]  /*3080*/  LEA.HI.X R7, R4, UR17, R10, 0x1, P0 ;  /* 0x0000001104077c11 */ /* 0x000fca00080f0c0a */
[----:B------:R-:W-:Y:S01]  /*3090*/  @!PT LDS RZ, [RZ] ;  /* 0x00000000fffff984 */ /* 0x000fe20000000800 */
[----:B------:R-:W-:Y:S01]  /*30a0*/  @!PT LDS RZ, [RZ] ;  /* 0x00000000fffff984 */ /* 0x000fe20000000800 */
[----:B------:R-:W-:Y:S01]  /*30b0*/  @!PT LDS RZ, [RZ] ;  /* 0x00000000fffff984 */ /* 0x000fe20000000800 */
[----:B------:R4:W-:Y:S04]  /*30c0*/  LDGSTS.E.BYPASS.LTC128B.128 [R0+0x14000], desc[UR6][R6.64+0x80] ;  /* 0x1400008006007fae */ /* 0x0009e8000b901d46 */
.L_x_19:
[----:B------:R-:W-:Y:S05]  /*30d0*/  BSYNC B0 ;  /* 0x0000000000007941 */ /* 0x000fea0003800000 */
.L_x_18:
[----:B------:R-:W0:Y:S01]  /*30e0*/  LDGDEPBAR ;  /* 0x00000000000079af */ /* 0x000e220000000000 */
[----:B------:R-:W-:Y:S01]  /*30f0*/  VIADD R4, R18, 0x1800 ;  /* 0x0000180012047836 */ /* 0x000fe20000000000 */
[----:B------:R-:W-:Y:S01]  /*3100*/  PLOP3.LUT P0, PT, PT, PT, UP0, 0x80, 0x0 ;  /* 0x000000000000781c */ /* 0x000fe20003f0f008 */
[----:B------:R-:W-:Y:S01]  /*3110*/  BSSY B0, `(.L_x_20) ;  /* 0x0000026000007945 */ /* 0x000fe20003800000 */
[----:B------:R1:W-:Y:S02]  /*3120*/  @P6 STS [R0+0x6000], RZ ;  /* 0x006000ff00006388 */ /* 0x0003e40000000800 */
[----:B------:R-:W-:Y:S02]  /*3130*/  SEL R231, R4, R18, !P0 ;  /* 0x0000001204e77207 */ /* 0x000fe40004000000 */
[----:B------:R1:W-:Y:S04]  /*3140*/  @P6 STS [R0+0x6004], RZ ;  /* 0x006004ff00006388 */ /* 0x0003e80000000800 */
[----:B------:R1:W-:Y:S04]  /*3150*/  @P6 STS.64 [R0+0x6008], RZ ;  /* 0x006008ff00006388 */ /* 0x0003e80000000a00 */
[----:B------:R1:W-:Y:S04]  /*3160*/  @P6 STS.128 [R0+0x7000], RZ ;  /* 0x007000ff00006388 */ /* 0x0003e80000000c00 */
[----:B------:R1:W-:Y:S01]  /*3170*/  @P6 STS.128 [R0+0x8000], RZ ;  /* 0x008000ff00006388 */ /* 0x0003e20000000c00 */
[----:B------:R-:W-:Y:S05]  /*3180*/  @P6 BRA `(.L_x_21) ;  /* 0x0000000000786947 */ /* 0x000fea0003800000 */
[----:B--2-4-:R-:W2:Y:S01]  /*3190*/  LDL R6, [R1+0x8] ;  /* 0x0000080001067983 */ /* 0x014ea20000100800 */
[----:B------:R-:W-:-:S03]  /*31a0*/  ULDC UR10, c[0x0][0x2d0] ;  /* 0x0000b400000a7ab9 */ /* 0x000fc60000000800 */
[----:B------:R-:W4:Y:S01]  /*31b0*/  LDL R5, [R1+0xc] ;  /* 0x00000c0001057983 */ /* 0x000f220000100800 */
[----:B------:R-:W-:-:S13]  /*31c0*/  ISETP.GE.AND P5, PT, R250, UR10, PT ;  /* 0x0000000afa007c0c */ /* 0x000fda000bfa6270 */
[----:B------:R-:W-:Y:S01]  /*31d0*/  @!P5 IMAD.MOV.U32 R7, RZ, RZ, R237 ;  /* 0x000000ffff07d224 */ /* 0x000fe200078e00ed */
[----:B------:R1:W-:Y:S04]  /*31e0*/  @P5 STS [R0+0x6000], RZ ;  /* 0x006000ff00005388 */ /* 0x0003e80000000800 */
[----:B------:R1:W-:Y:S04]  /*31f0*/  @P5 STS [R0+0x6004], RZ ;  /* 0x006004ff00005388 */ /* 0x0003e80000000800 */
[----:B------:R1:W-:Y:S01]  /*3200*/  @P5 STS.64 [R0+0x6008], RZ ;  /* 0x006008ff00005388 */ /* 0x0003e20000000a00 */
[----:B--2---:R-:W-:Y:S01]  /*3210*/  ISETP.GE.AND P3, PT, R6, UR10, PT ;  /* 0x0000000a06007c0c */ /* 0x004fe2000bf66270 */
[----:B------:R-:W-:Y:S01]  /*3220*/  @!P5 IMAD.MOV.U32 R6, RZ, RZ, R239 ;  /* 0x000000ffff06d224 */ /* 0x000fe200078e00ef */
[----:B----4-:R-:W-:-:S04]  /*3230*/  ISETP.GE.AND P2, PT, R5, UR10, PT ;  /* 0x0000000a05007c0c */ /* 0x010fc8000bf46270 */
[----:B------:R-:W-:Y:S01]  /*3240*/  @!PT LDS RZ, [RZ] ;  /* 0x00000000fffff984 */ /* 0x000fe20000000800 */
[----:B------:R-:W-:Y:S01]  /*3250*/  @!PT LDS RZ, [RZ] ;  /* 0x00000000fffff984 */ /* 0x000fe20000000800 */
[----:B------:R-:W-:Y:S01]  /*3260*/  @!PT LDS RZ, [RZ] ;  /* 0x00000000fffff984 */ /* 0x000fe20000000800 */
[----:B------:R1:W-:Y:S07]  /*3270*/  @!P5 LDGSTS.E.BYPASS.LTC128B.128 [R0+0x6000], desc[UR6][R6.64] ;  /* 0x060000000600dfae */ /* 0x0003ee000b901d46 */
[----:B------:R-:W-:Y:S01]  /*3280*/  @!P3 MOV R4, R239 ;  /* 0x000000ef0004b202 */ /* 0x000fe20000000f00 */
[----:B------:R-:W-:Y:S01]  /*3290*/  @!P3 IMAD.MOV.U32 R5, RZ, RZ, R237 ;  /* 0x000000ffff05b224 */ /* 0x000fe200078e00ed */
[----:B------:R1:W-:Y:S04]  /*32a0*/  @P3 STS.128 [R0+0x7000], RZ ;  /* 0x007000ff00003388 */ /* 0x0003e80000000c00 */
[----:B------:R-:W-:Y:S01]  /*32b0*/  @!PT LDS RZ, [RZ] ;  /* 0x00000000fffff984 */ /* 0x000fe20000000800 */
[----:B------:R-:W-:Y:S01]  /*32c0*/  @!PT LDS RZ, [RZ] ;  /* 0x00000000fffff984 */ /* 0x000fe20000000800 */
[----:B------:R-:W-:Y:S01]  /*32d0*/  @!PT LDS RZ, [RZ] ;  /* 0x00000000fffff984 */ /* 0x000fe20000000800 */
[----:B------:R1:W-:Y:S04]  /*32e0*/  @!P3 LDGSTS.E.BYPASS.LTC128B.128 [R0+0x7000], desc[UR6][R4.64+0x40] ;  /* 0x070000400400bfae */ /* 0x0003e8000b901d46 */
[----:B------:R1:W-:Y:S01]  /*32f0*/  @P2 STS.128 [R0+0x8000], RZ ;  /* 0x008000ff00002388 */ /* 0x0003e20000000c00 */
[----:B------:R-:W-:Y:S05]  /*3300*/  @P2 BRA `(.L_x_21) ;  /* 0x0000000000182947 */ /* 0x000fea0003800000 */
[----:B-1----:R-:W-:Y:S02]  /*3310*/  MOV R4, R239 ;  /* 0x000000ef00047202 */ /* 0x002fe40000000f00 */
[----:B------:R-:W-:-:S05]  /*3320*/  MOV R5, R237 ;  /* 0x000000ed00057202 */ /* 0x000fca0000000f00 */
[----:B------:R-:W-:Y:S01]  /*3330*/  @!PT LDS RZ, [RZ] ;  /* 0x00000000fffff984 */ /* 0x000fe20000000800 */
[----:B------:R-:W-:Y:S01]  /*3340*/  @!PT LDS RZ, [RZ] ;  /* 0x00000000fffff984 */ /* 0x000fe20000000800 */
[----:B------:R-:W-:Y:S01]  /*3350*/  @!PT LDS RZ, [RZ] ;  /* 0x00000000fffff984 */ /* 0x000fe20000000800 */
[----:B------:R1:W-:Y:S02]  /*3360*/  LDGSTS.E.BYPASS.LTC128B.128 [R0+0x8000], desc[UR6][R4.64+0x80] ;  /* 0x0800008004007fae */ /* 0x0003e4000b901d46 */
.L_x_21:
[----:B------:R-:W-:Y:S05]  /*3370*/  BSYNC B0 ;  /* 0x0000000000007941 */ /* 0x000fea0003800000 */
.L_x_20:
[----:B------:R-:W-:Y:S01]  /*3380*/  BSSY B0, `(.L_x_22) ;  /* 0x0000035000007945 */ /* 0x000fe20003800000 */
[----:B------:R-:W-:-:S03]  /*3390*/  LEA R231, R231, UR4, 0x1 ;  /* 0x00000004e7e77c11 */ /* 0x000fc6000f8e08ff */
[----:B------:R-:W-:Y:S05]  /*33a0*/  @!P6 BRA `(.L_x_23) ;  /* 0x000000000034e947 */ /* 0x000fea0003800000 */
[----:B------:R1:W-:Y:S04]  /*33b0*/  STS [R231], RZ ;  /* 0x000000ffe7007388 */ /* 0x0003e80000000800 */
[----:B------:R1:W-:Y:S04]  /*33c0*/  STS [R231+0x4], RZ ;  /* 0x000004ffe7007388 */ /* 0x0003e80000000800 */
        /* <DEDUP_REMOVED lines=9> */
[----:B------:R1:W-:Y:S01]  /*3460*/  STS [R231+0x200c], RZ ;  /* 0x00200cffe7007388 */ /* 0x0003e20000000800 */
[----:B------:R-:W-:Y:S05]  /*3470*/  BRA `(.L_x_24) ;  /* 0x0000000000947947 */ /* 0x000fea0003800000 */
.L_x_23:
[----:B-1----:R-:W5:Y:S01]  /*3480*/  LDL R5, [R1+0x8] ;  /* 0x0000080001057983 */ /* 0x002f620000100800 */
[----:B------:R-:W-:-:S03]  /*3490*/  ULDC UR10, c[0x0][0x2d0] ;  /* 0x0000b400000a7ab9 */ /* 0x000fc60000000800 */
[----:B------:R-:W3:Y:S01]  /*34a0*/  LDL R4, [R1+0xc] ;  /* 0x00000c0001047983 */ /* 0x000ee20000100800 */
[----:B------:R-:W-:-:S13]  /*34b0*/  ISETP.GE.AND P5, PT, R250, UR10, PT ;  /* 0x0000000afa007c0c */ /* 0x000fda000bfa6270 */
[----:B--2-4-:R-:W-:Y:S01]  /*34c0*/  @!P5 IMAD.MOV.U32 R6, RZ, RZ, R238 ;  /* 0x000000ffff06d224 */ /* 0x014fe200078e00ee */
[----:B------:R1:W-:Y:S01]  /*34d0*/  @P5 STS [R231], RZ ;  /* 0x000000ffe7005388 */ /* 0x0003e20000000800 */
[----:B------:R-:W-:-:S03]  /*34e0*/  @!P5 IMAD.MOV.U32 R7, RZ, RZ, R236 ;  /* 0x000000ffff07d224 */ /* 0x000fc600078e00ec */
[----:B------:R1:W-:Y:S04]  /*34f0*/  @P5 STS [R231+0x4], RZ ;  /* 0x000004ffe7005388 */ /* 0x0003e80000000800 */
[----:B------:R1:W-:Y:S04]  /*3500*/  @P5 STS [R231+0x8], RZ ;  /* 0x000008ffe7005388 */ /* 0x0003e80000000800 */
[----:B------:R1:W-:Y:S04]  /*3510*/  @P5 STS [R231+0xc], RZ ;  /* 0x00000cffe7005388 */ /* 0x0003e80000000800 */
[----:B------:R-:W-:Y:S01]  /*3520*/  @!PT LDS RZ, [RZ] ;  /* 0x00000000fffff984 */ /* 0x000fe20000000800 */
[----:B------:R-:W-:Y:S01]  /*3530*/  @!PT LDS RZ, [RZ] ;  /* 0x00000000fffff984 */ /* 0x000fe20000000800 */
[----:B------:R-:W-:Y:S01]  /*3540*/  @!PT LDS RZ, [RZ] ;  /* 0x00000000fffff984 */ /* 0x000fe20000000800 */
[----:B------:R1:W-:Y:S01]  /*3550*/  @!P5 LDGSTS.E.BYPASS.LTC128B.128 [R231], desc[UR6][R6.64] ;  /* 0x0000000006e7dfae */ /* 0x0003e2000b901d46 */
[----:B-----5:R-:W-:-:S02]  /*3560*/  ISETP.GE.AND P3, PT, R5, UR10, PT ;  /* 0x0000000a05007c0c */ /* 0x020fc4000bf66270 */
[----:B---3--:R-:W-:-:S11]  /*3570*/  ISETP.GE.AND P2, PT, R4, UR10, PT ;  /* 0x0000000a04007c0c */ /* 0x008fd6000bf46270 */
[----:B------:R-:W-:Y:S01]  /*3580*/  @!P3 MOV R4, R238 ;  /* 0x000000ee0004b202 */ /* 0x000fe20000000f00 */
[----:B------:R-:W-:Y:S01]  /*3590*/  @!P3 IMAD.MOV.U32 R5, RZ, RZ, R236 ;  /* 0x000000ffff05b224 */ /* 0x000fe200078e00ec */
[----:B------:R1:W-:Y:S04]  /*35a0*/  @P3 STS [R231+0x1000], RZ ;  /* 0x001000ffe7003388 */ /* 0x0003e80000000800 */
[----:B------:R1:W-:Y:S04]  /*35b0*/  @P3 STS [R231+0x1004], RZ ;  /* 0x001004ffe7003388 */ /* 0x0003e80000000800 */
[----:B------:R1:W-:Y:S04]  /*35c0*/  @P3 STS [R231+0x1008], RZ ;  /* 0x001008ffe7003388 */ /* 0x0003e80000000800 */
[----:B------:R1:W-:Y:S04]  /*35d0*/  @P3 STS [R231+0x100c], RZ ;  /* 0x00100cffe7003388 */ /* 0x0003e80000000800 */
[----:B------:R-:W-:Y:S01]  /*35e0*/  @!PT LDS RZ, [RZ] ;  /* 0x00000000fffff984 */ /* 0x000fe20000000800 */
[----:B------:R-:W-:Y:S01]  /*35f0*/  @!PT LDS RZ, [RZ] ;  /* 0x00000000fffff984 */ /* 0x000fe20000000800 */
[----:B------:R-:W-:Y:S01]  /*3600*/  @!PT LDS RZ, [RZ] ;  /* 0x00000000fffff984 */ /* 0x000fe20000000800 */
[----:B------:R1:W-:Y:S04]  /*3610*/  @!P3 LDGSTS.E.BYPASS.LTC128B.128 [R231+0x1000], desc[UR6][R4.64+0x40] ;  /* 0x0100004004e7bfae */ /* 0x0003e8000b901d46 */
[----:B------:R1:W-:Y:S04]  /*3620*/  @P2 STS [R231+0x2000], RZ ;  /* 0x002000ffe7002388 */ /* 0x0003e80000000800 */
[----:B------:R1:W-:Y:S04]  /*3630*/  @P2 STS [R231+0x2004], RZ ;  /* 0x002004ffe7002388 */ /* 0x0003e80000000800 */
[----:B------:R1:W-:Y:S04]  /*3640*/  @P2 STS [R231+0x2008], RZ ;  /* 0x002008ffe7002388 */ /* 0x0003e80000000800 */
[----:B------:R1:W-:Y:S01]  /*3650*/  @P2 STS [R231+0x200c], RZ ;  /* 0x00200cffe7002388 */ /* 0x0003e20000000800 */
[----:B------:R-:W-:Y:S05]  /*3660*/  @P2 BRA `(.L_x_24) ;  /* 0x0000000000182947 */ /* 0x000fea0003800000 */
[----:B-1----:R-:W-:Y:S02]  /*3670*/  MOV R4, R238 ;  /* 0x000000ee00047202 */ /* 0x002fe40000000f00 */
[----:B------:R-:W-:-:S05]  /*3680*/  MOV R5, R236 ;  /* 0x000000ec00057202 */ /* 0x000fca0000000f00 */
[----:B------:R-:W-:Y:S01]  /*3690*/  @!PT LDS RZ, [RZ] ;  /* 0x00000000fffff984 */ /* 0x000fe20000000800 */
[----:B------:R-:W-:Y:S01]  /*36a0*/  @!PT LDS RZ, [RZ] ;  /* 0x00000000fffff984 */ /* 0x000fe20000000800 */
[----:B------:R-:W-:Y:S01]  /*36b0*/  @!PT LDS RZ, [RZ] ;  /* 0x00000000fffff984 */ /* 0x000fe20000000800 */
[----:B------:R1:W-:Y:S02]  /*36c0*/  LDGSTS.E.BYPASS.LTC128B.128 [R231+0x2000], desc[UR6][R4.64+0x80] ;  /* 0x0200008004e77fae */ /* 0x0003e4000b901d46 */
.L_x_24:
[----:B------:R-:W-:Y:S05]  /*36d0*/  BSYNC B0 ;  /* 0x0000000000007941 */ /* 0x000fea0003800000 */
.L_x_22:
[----:B------:R-:W5:Y:S01]  /*36e0*/  LDL R22, [R1+0x38] ;  /* 0x0000380001167983 */ /* 0x000f620000100800 */
[----:B-12-4-:R-:W-:Y:S01]  /*36f0*/  IMAD.U32 R6, RZ, RZ, UR22 ;  /* 0x00000016ff067e24 */ /* 0x016fe2000f8e00ff */
[----:B------:R-:W-:Y:S01]  /*3700*/  UIMAD UR10, UR32, UR22, URZ ;  /* 0x00000016200a72a4 */ /* 0x000fe2000f8e023f */
[----:B------:R-:W-:Y:S01]  /*3710*/  BSSY B0, `(.L_x_25) ;  /* 0x0000049000007945 */ /* 0x000fe20003800000 */
[----:B------:R1:W-:Y:S01]  /*3720*/  @P1 STS [R0+0x9000], RZ ;  /* 0x009000ff00001388 */ /* 0x0003e20000000800 */
[----:B------:R-:W-:Y:S01]  /*3730*/  IMAD.WIDE.U32 R6, R6, UR36, R250 ;  /* 0x0000002406067c25 */ /* 0x000fe2000f8e00fa */
[----:B------:R-:W-:Y:S02]  /*3740*/  UIMAD UR10, UR36, UR23, UR10 ;  /* 0x00000017240a72a4 */ /* 0x000fe4000f8e020a */
[----:B------:R1:W-:Y:S01]  /*3750*/  @P1 STS [R0+0x9004], RZ ;  /* 0x009004ff00001388 */ /* 0x0003e20000000800 */
[----:B------:R-:W-:Y:S01]  /*3760*/  ULDC.64 UR16, c[0x0][0x260] ;  /* 0x0000980000107ab9 */ /* 0x000fe20000000a00 */
[----:B------:R-:W-:-:S02]  /*3770*/  IADD3 R8, P2, R6, UR24, RZ ;  /* 0x0000001806087c10 */ /* 0x000fc4000ff5e0ff */
[----:B------:R-:W-:Y:S01]  /*3780*/  IMAD.U32 R6, RZ, RZ, UR10 ;  /* 0x0000000aff067e24 */ /* 0x000fe2000f8e00ff */
[----:B------:R1:W-:Y:S04]  /*3790*/  @P1 STS.64 [R0+0x9008], RZ ;  /* 0x009008ff00001388 */ /* 0x0003e80000000a00 */
[----:B------:R1:W-:Y:S04]  /*37a0*/  @P1 STS.128 [R0+0xb000], RZ ;  /* 0x00b000ff00001388 */ /* 0x0003e80000000c00 */
[----:B------:R1:W-:Y:S01]  /*37b0*/  @P1 STS.128 [R0+0xd000], RZ ;  /* 0x00d000ff00001388 */ /* 0x0003e20000000c00 */
[C---:B-----5:R-:W-:Y:S01]  /*37c0*/  VIADD R4, R22.reuse, 0x28 ;  /* 0x0000002816047836 */ /* 0x060fe20000000000 */
[----:B------:R-:W-:Y:S01]  /*37d0*/  SHF.R.S32.HI R20, RZ, 0x1f, R22 ;  /* 0x0000001fff147819 */ /* 0x000fe20000011416 */
[----:B------:R-:W-:-:S02]  /*37e0*/  VIADD R9, R22, 0x8 ;  /* 0x0000000816097836 */ /* 0x000fc40000000000 */
[----:B------:R-:W-:Y:S01]  /*37f0*/  VIADD R5, R22, 0x20 ;  /* 0x0000002016057836 */ /* 0x000fe20000000000 */
[----:B------:R-:W-:Y:S02]  /*3800*/  ISETP.GE.AND P5, PT, R4, UR8, PT ;  /* 0x0000000804007c0c */ /* 0x000fe4000bfa6270 */
[----:B------:R-:W-:Y:S02]  /*3810*/  ISETP.GE.AND P3, PT, R9, UR8, PT ;  /* 0x0000000809007c0c */ /* 0x000fe4000bf66270 */
[----:B------:R-:W-:Y:S02]  /*3820*/  ISETP.GE.AND P6, PT, R5, UR8, PT ;  /* 0x0000000805007c0c */ /* 0x000fe4000bfc6270 */
[----:B------:R-:W-:Y:S01]  /*3830*/  IADD3.X R9, R7, UR25, R6, P2, !PT ;  /* 0x0000001907097c10 */ /* 0x000fe200097fe406 */
[----:B------:R-:W-:Y:S01]  /*3840*/  IMAD.SHL.U32 R6, R22, 0x4, RZ ;  /* 0x0000000416067824 */ /* 0x000fe200078e00ff */
[----:B------:R-:W-:Y:S01]  /*3850*/  SHF.R.S32.HI R5, RZ, 0x1f, R4 ;  /* 0x0000001fff057819 */ /* 0x000fe20000011404 */
[----:B------:R-:W-:Y:S01]  /*3860*/  IMAD R7, R15, UR16, RZ ;  /* 0x000000100f077c24 */ /* 0x000fe2000f8e02ff */
[----:B------:R-:W-:Y:S01]  /*3870*/  P2R R19, PR, RZ, 0x8 ;  /* 0x00000008ff137803 */ /* 0x000fe20000000000 */
[----:B------:R-:W-:-:S02]  /*3880*/  IMAD.WIDE.U32 R8, R14, UR16, R8 ;  /* 0x000000100e087c25 */ /* 0x000fc4000f8e0008 */
[----:B------:R-:W-:-:S04]  /*3890*/  @!P5 LEA R16, P2, R4, UR12, 0x2 ;  /* 0x0000000c0410dc11 */ /* 0x000fc8000f8410ff */
[----:B------:R-:W-:Y:S01]  /*38a0*/  @!P5 LEA.HI.X R17, R4, UR11, R5, 0x2, P2 ;  /* 0x0000000b0411dc11 */ /* 0x000fe200090f1405 */
[----:B------:R-:W-:Y:S01]  /*38b0*/  IMAD R4, R14, UR17, R7 ;  /* 0x000000110e047c24 */ /* 0x000fe2000f8e0207 */
[----:B------:R-:W-:Y:S02]  /*38c0*/  IADD3 R6, P2, R6, UR12, RZ ;  /* 0x0000000c06067c10 */ /* 0x000fe4000ff5e0ff */
[----:B------:R-:W-:Y:S01]  /*38d0*/  SHF.L.U64.HI R5, R22, 0x2, R20 ;  /* 0x0000000216057819 */ /* 0x000fe20000010214 */
[----:B------:R-:W-:-:S03]  /*38e0*/  IMAD.IADD R15, R9, 0x1, R4 ;  /* 0x00000001090f7824 */ /* 0x000fc600078e0204 */
[----:B------:R-:W-:Y:S02]  /*38f0*/  IADD3.X R7, R5, UR11, RZ, P2, !PT ;  /* 0x0000000b05077c10 */ /* 0x000fe400097fe4ff */
[----:B------:R-:W-:-:S04]  /*3900*/  ISETP.GE.AND P2, PT, R22, UR8, PT ;  /* 0x0000000816007c0c */ /* 0x000fc8000bf46270 */
[----:B------:R-:W-:Y:S01]  /*3910*/  P2R R18, PR, RZ, 0x4 ;  /* 0x00000004ff127803 */ /* 0x000fe20000000000 */
[----:B-1----:R-:W-:Y:S08]  /*3920*/  @P1 BRA `(.L_x_26) ;  /* 0x00000000009c1947 */ /* 0x002ff00003800000 */
[----:B------:R-:W2:Y:S01]  /*3930*/  LDL R10, [R1+0x8] ;  /* 0x00000800010a7983 */ /* 0x000ea20000100800 */
[----:B------:R-:W-:-:S03]  /*3940*/  ULDC UR8, c[0x0][0x2d0] ;  /* 0x0000b40000087ab9 */ /* 0x000fc60000000800 */
[----:B------:R-:W4:Y:S01]  /*3950*/  LDL R23, [R1+0xc] ;  /* 0x00000c0001177983 */ /* 0x000f220000100800 */
[----:B------:R-:W-:Y:S01]  /*3960*/  ISETP.GE.AND P3, PT, R250, UR8, PT ;  /* 0x00000008fa007c0c */ /* 0x000fe2000bf66270 */
[----:B------:R-:W-:Y:S02]  /*3970*/  IMAD R14, R21, UR22, RZ ;  /* 0x00000016150e7c24 */ /* 0x000fe4000f8e02ff */
[----:B------:R-:W-:Y:S02]  /*3980*/  IMAD.MOV.U32 R4, RZ, RZ, R8 ;  /* 0x000000ffff047224 */ /* 0x000fe400078e0008 */
[----:B------:R-:W-:Y:S02]  /*3990*/  IMAD.MOV.U32 R5, RZ, RZ, R15 ;  /* 0x000000ffff057224 */ /* 0x000fe400078e000f */
[C---:B------:R-:W-:Y:S02]  /*39a0*/  IMAD R14, R3.reuse, UR23, R14 ;  /* 0x00000017030e7c24 */ /* 0x040fe4000f8e020e */
[----:B------:R-:W-:-:S04]  /*39b0*/  IMAD.WIDE.U32 R4, R3, UR22, R4 ;  /* 0x0000001603047c25 */ /* 0x000fc8000f8e0004 */
[----:B------:R-:W1:Y:S01]  /*39c0*/  @!P3 LDC.64 R12, c[0x0][0x218] ;  /* 0x00008600ff0cbb82 */ /* 0x000e620000000a00 */
[----:B------:R-:W-:Y:S01]  /*39d0*/  IMAD.IADD R14, R5, 0x1, R14 ;  /* 0x00000001050e7824 */ /* 0x000fe200078e020e */
[----:B------:R1:W-:Y:S04]  /*39e0*/  @P3 STS [R0+0x9000], RZ ;  /* 0x009000ff00003388 */ /* 0x0003e80000000800 */
[----:B------:R1:W-:Y:S04]  /*39f0*/  @P3 STS [R0+0x9004], RZ ;  /* 0x009004ff00003388 */ /* 0x0003e80000000800 */
[----:B------:R1:W-:Y:S02]  /*3a00*/  @P3 STS.64 [R0+0x9008], RZ ;  /* 0x009008ff00003388 */ /* 0x0003e40000000a00 */
[----:B-1----:R-:W-:-:S04]  /*3a10*/  @!P3 LEA R12, P1, R4, R12, 0x1 ;  /* 0x0000000c040cb211 */ /* 0x002fc800078208ff */
[----:B------:R-:W-:-:S05]  /*3a20*/  @!P3 LEA.HI.X R13, R4, R13, R14, 0x1, P1 ;  /* 0x0000000d040db211 */ /* 0x000fca00008f0c0e */
[----:B------:R-:W-:Y:S01]  /*3a30*/  @!PT LDS RZ, [RZ] ;  /* 0x00000000fffff984 */ /* 0x000fe20000000800 */
[----:B------:R-:W-:Y:S01]  /*3a40*/  @!PT LDS RZ, [RZ] ;  /* 0x00000000fffff984 */ /* 0x000fe20000000800 */
[----:B------:R-:W-:Y:S01]  /*3a50*/  @!PT LDS RZ, [RZ] ;  /* 0x00000000fffff984 */ /* 0x000fe20000000800 */
[----:B------:R1:W-:Y:S01]  /*3a60*/  @!P3 LDGSTS.E.BYPASS.LTC128B.128 [R0+0x9000], desc[UR6][R12.64] ;  /* 0x090000000c00bfae */ /* 0x0003e2000b901d46 */
[----:B--2---:R-:W-:-:S13]  /*3a70*/  ISETP.GE.AND P2, PT, R10, UR8, PT ;  /* 0x000000080a007c0c */ /* 0x004fda000bf46270 */
[----:B------:R-:W2:Y:S01]  /*3a80*/  @!P2 LDC.64 R10, c[0x0][0x218] ;  /* 0x00008600ff0aab82 */ /* 0x000ea20000000a00 */
[----:B------:R1:W-:Y:S01]  /*3a90*/  @P2 STS.128 [R0+0xb000], RZ ;  /* 0x00b000ff00002388 */ /* 0x0003e20000000c00 */
[----:B--2---:R-:W-:-:S04]  /*3aa0*/  @!P2 LEA R10, P1, R4, R10, 0x1 ;  /* 0x0000000a040aa211 */ /* 0x004fc800078208ff */
[----:B------:R-:W-:Y:S02]  /*3ab0*/  @!P2 LEA.HI.X R11, R4, R11, R14, 0x1, P1 ;  /* 0x0000000b040ba211 */ /* 0x000fe400008f0c0e */
[----:B----4-:R-:W-:-:S03]  /*3ac0*/  ISETP.GE.AND P1, PT, R23, UR8, PT ;  /* 0x0000000817007c0c */ /* 0x010fc6000bf26270 */
[----:B------:R-:W-:Y:S01]  /*3ad0*/  @!PT LDS RZ, [RZ] ;  /* 0x00000000fffff984 */ /* 0x000fe20000000800 */
[----:B------:R-:W-:Y:S01]  /*3ae0*/  @!PT LDS RZ, [RZ] ;  /* 0x00000000fffff984 */ /* 0x000fe20000000800 */
[----:B------:R-:W-:Y:S01]  /*3af0*/  @!PT LDS RZ, [RZ] ;  /* 0x00000000fffff984 */ /* 0x000fe20000000800 */
[----:B------:R1:W-:Y:S10]  /*3b00*/  @!P2 LDGSTS.E.BYPASS.LTC128B.128 [R0+0xb000], desc[UR6][R10.64+0x40] ;  /* 0x0b0000400a00afae */ /* 0x0003f4000b901d46 */
        /* <DEDUP_REMOVED lines=9> */
.L_x_26:
[----:B------:R-:W-:Y:S05]  /*3ba0*/  BSYNC B0 ;  /* 0x0000000000007941 */ /* 0x000fea0003800000 */
.L_x_25:
[----:B------:R4:W-:Y:S01]  /*3bb0*/  @P4 STS.128 [R0+0xa000], RZ ;  /* 0x00a000ff00004388 */ /* 0x0009e20000000c00 */
[----:B------:R-:W-:Y:S03]  /*3bc0*/  BSSY B0, `(.L_x_27) ;  /* 0x000002a000007945 */ /* 0x000fe60003800000 */
[----:B------:R4:W-:Y:S04]  /*3bd0*/  @P4 STS.128 [R0+0xc000], RZ ;  /* 0x00c000ff00004388 */ /* 0x0009e80000000c00 */
[----:B------:R4:W-:Y:S01]  /*3be0*/  @P4 STS.128 [R0+0xe000], RZ ;  /* 0x00e000ff00004388 */ /* 0x0009e20000000c00 */
[----:B------:R-:W-:Y:S05]  /*3bf0*/  @P4 BRA `(.L_x_28) ;  /* 0x0000000000984947 */ /* 0x000fea0003800000 */
[----:B-1----:R-:W5:Y:S01]  /*3c00*/  LDL R13, [R1+0x8] ;  /* 0x00000800010d7983 */ /* 0x002f620000100800 */
[----:B------:R-:W-:-:S03]  /*3c10*/  ULDC UR8, c[0x0][0x2d0] ;  /* 0x0000b40000087ab9 */ /* 0x000fc60000000800 */
[----:B------:R-:W3:Y:S01]  /*3c20*/  LDL R12, [R1+0xc] ;  /* 0x00000c00010c7983 */ /* 0x000ee20000100800 */
[----:B------:R-:W-:Y:S01]  /*3c30*/  ISETP.GE.AND P1, PT, R250, UR8, PT ;  /* 0x00000008fa007c0c */ /* 0x000fe2000bf26270 */
[----:B------:R-:W-:Y:S01]  /*3c40*/  IMAD.MOV.U32 R9, RZ, RZ, R15 ;  /* 0x000000ffff097224 */ /* 0x000fe200078e000f */
[----:B------:R-:W-:-:S05]  /*3c50*/  IADD3 R3, P2, R3, 0x40, RZ ;  /* 0x0000004003037810 */ /* 0x000fca0007f5e0ff */
[----:B------:R-:W-:Y:S02]  /*3c60*/  IMAD.X R4, RZ, RZ, R21, P2 ;  /* 0x000000ffff047224 */ /* 0x000fe400010e0615 */
[----:B------:R-:W-:-:S04]  /*3c70*/  IMAD.WIDE.U32 R8, R3, UR22, R8 ;  /* 0x0000001603087c25 */ /* 0x000fc8000f8e0008 */
[----:B--2---:R-:W1:Y:S01]  /*3c80*/  @!P1 LDC.64 R10, c[0x0][0x218] ;  /* 0x00008600ff0a9b82 */ /* 0x004e620000000a00 */
[----:B------:R-:W-:Y:S01]  /*3c90*/  IMAD R4, R4, UR22, RZ ;  /* 0x0000001604047c24 */ /* 0x000fe2000f8e02ff */
[----:B------:R2:W-:Y:S03]  /*3ca0*/  @P1 STS.128 [R0+0xa000], RZ ;  /* 0x00a000ff00001388 */ /* 0x0005e60000000c00 */
[----:B------:R-:W-:-:S04]  /*3cb0*/  IMAD R3, R3, UR23, R4 ;  /* 0x0000001703037c24 */ /* 0x000fc8000f8e0204 */
[----:B------:R-:W-:Y:S01]  /*3cc0*/  IMAD.IADD R3, R9, 0x1, R3 ;  /* 0x0000000109037824 */ /* 0x000fe200078e0203 */
[----:B-1----:R-:W-:-:S04]  /*3cd0*/  @!P1 LEA R4, P2, R8, R10, 0x1 ;  /* 0x0000000a08049211 */ /* 0x002fc800078408ff */
[----:B------:R-:W-:-:S05]  /*3ce0*/  @!P1 LEA.HI.X R5, R8, R11, R3, 0x1, P2 ;  /* 0x0000000b08059211 */ /* 0x000fca00010f0c03 */
[----:B------:R-:W-:Y:S01]  /*3cf0*/  @!PT LDS RZ, [RZ] ;  /* 0x00000000fffff984 */ /* 0x000fe20000000800 */
[----:B------:R-:W-:Y:S01]  /*3d00*/  @!PT LDS RZ, [RZ] ;  /* 0x00000000fffff984 */ /* 0x000fe20000000800 */
[----:B------:R-:W-:Y:S01]  /*3d10*/  @!PT LDS RZ, [RZ] ;  /* 0x00000000fffff984 */ /* 0x000fe20000000800 */
[----:B------:R1:W-:Y:S01]  /*3d20*/  @!P1 LDGSTS.E.BYPASS.LTC128B.128 [R0+0xa000], desc[UR6][R4.64] ;  /* 0x0a00000004009fae */ /* 0x0003e2000b901d46 */
[----:B-----5:R-:W-:-:S13]  /*3d30*/  ISETP.GE.AND P2, PT, R13, UR8, PT ;  /* 0x000000080d007c0c */ /* 0x020fda000bf46270 */
[----:B------:R-:W1:Y:S01]  /*3d40*/  @!P2 LDC.64 R10, c[0x0][0x218] ;  /* 0x00008600ff0aab82 */ /* 0x000e620000000a00 */
[----:B------:R2:W-:Y:S01]  /*3d50*/  @P2 STS.128 [R0+0xc000], RZ ;  /* 0x00c000ff00002388 */ /* 0x0005e20000000c00 */
[----:B-1----:R-:W-:-:S04]  /*3d60*/  @!P2 LEA R4, P1, R8, R10, 0x1 ;  /* 0x0000000a0804a211 */ /* 0x002fc800078208ff */
[----:B------:R-:W-:Y:S02]  /*3d70*/  @!P2 LEA.HI.X R5, R8, R11, R3, 0x1, P1 ;  /* 0x0000000b0805a211 */ /* 0x000fe400008f0c03 */
[----:B---3--:R-:W-:-:S03]  /*3d80*/  ISETP.GE.AND P1, PT, R12, UR8, PT ;  /* 0x000000080c007c0c */ /* 0x008fc6000bf26270 */
[----:B------:R-:W-:Y:S01]  /*3d90*/  @!PT LDS RZ, [RZ] ;  /* 0x00000000fffff984 */ /* 0x000fe20000000800 */
[----:B------:R-:W-:Y:S01]  /*3da0*/  @!PT LDS RZ, [RZ] ;  /* 0x00000000fffff984 */ /* 0x000fe20000000800 */
[----:B------:R-:W-:Y:S01]  /*3db0*/  @!PT LDS RZ, [RZ] ;  /* 0x00000000fffff984 */ /* 0x000fe20000000800 */
[----:B------:R2:W-:Y:S10]  /*3dc0*/  @!P2 LDGSTS.E.BYPASS.LTC128B.128 [R0+0xc000], desc[UR6][R4.64+0x40] ;  /* 0x0c0000400400afae */ /* 0x0005f4000b901d46 */
        /* <DEDUP_REMOVED lines=9> */
.L_x_28:
[----:B------:R-:W-:Y:S05]  /*3e60*/  BSYNC B0 ;  /* 0x0000000000007941 */ /* 0x000fea0003800000 */
.L_x_27:
[----:B------:R-:W-:Y:S01]  /*3e70*/  ISETP.NE.AND P2, PT, R18, RZ, PT ;  /* 0x000000ff1200720c */ /* 0x000fe20003f45270 */
[----:B------:R-:W-:Y:S01]  /*3e80*/  IMAD.MOV.U32 R3, RZ, RZ, 0x7f800000 ;  /* 0x7f800000ff037424 */ /* 0x000fe200078e00ff */
[----:B------:R-:W-:Y:S01]  /*3e90*/  ISETP.NE.AND P1, PT, R19, RZ, PT ;  /* 0x000000ff1300720c */ /* 0x000fe20003f25270 */
[----:B-1234-:R-:W-:Y:S01]  /*3ea0*/  IMAD.MOV.U32 R0, RZ, RZ, 0x7f800000 ;  /* 0x7f800000ff007424 */ /* 0x01efe200078e00ff */
[----:B------:R-:W0:Y:S01]  /*3eb0*/  LDGDEPBAR ;  /* 0x00000000000079af */ /* 0x000e220000000000 */
[----:B------:R-:W-:Y:S02]  /*3ec0*/  IMAD.MOV.U32 R252, RZ, RZ, 0x7f800000 ;  /* 0x7f800000fffc7424 */ /* 0x000fe400078e00ff */
[----:B------:R-:W-:Y:S02]  /*3ed0*/  IMAD.MOV.U32 R249, RZ, RZ, 0x7f800000 ;  /* 0x7f800000fff97424 */ /* 0x000fe400078e00ff */
[----:B------:R-:W-:Y:S01]  /*3ee0*/  IMAD.SHL.U32 R5, R22, 0x4, RZ ;  /* 0x0000000416057824 */ /* 0x000fe200078e00ff */
[----:B------:R-:W-:Y:S01]  /*3ef0*/  USHF.L.U32 UR17, UR31, 0x4, URZ ;  /* 0x000000041f117899 */ /* 0x000fe2000800063f */
[----:B------:R-:W5:Y:S01]  /*3f00*/  @!P5 LDG.E R252, desc[UR6][R16.64] ;  /* 0x0000000610fcd981 */ /* 0x000f62000c1e1900 */
[----:B------:R-:W-:-:S02]  /*3f10*/  USHF.L.U32 UR16, UR31, 0x3, URZ ;  /* 0x000000031f107899 */ /* 0x000fc4000800063f */
[----:B------:R-:W-:Y:S01]  /*3f20*/  UIADD3 UR36, UR26, 0x80, UR36 ;  /* 0x000000801a247890 */ /* 0x000fe2000fffe024 */
[----:B------:R-:W2:Y:S01]  /*3f30*/  @!P2 LDG.E R3, desc[UR6][R6.64] ;  /* 0x000000060603a981 */ /* 0x000ea2000c1e1900 */
[----:B------:R-:W-:Y:S01]  /*3f40*/  IMAD.MOV.U32 R242, RZ, RZ, R231 ;  /* 0x000000fffff27224 */ /* 0x000fe200078e00e7 */
[----:B------:R-:W-:Y:S01]  /*3f50*/  CS2R R126, SRZ ;  /* 0x00000000007e7805 */ /* 0x000fe2000001ff00 */
[----:B------:R-:W-:Y:S01]  /*3f60*/  IMAD.SHL.U32 R221, R230, 0x2, RZ ;  /* 0x00000002e6dd7824 */ /* 0x000fe200078e00ff */
[----:B------:R-:W3:Y:S01]  /*3f70*/  @!P1 LDG.E R0, desc[UR6][R6.64+0x20] ;  /* 0x0000200606009981 */ /* 0x000ee2000c1e1900 */
[----:B------:R-:W-:Y:S02]  /*3f80*/  CS2R R124, SRZ ;  /* 0x00000000007c7805 */ /* 0x000fe4000001ff00 */
[----:B------:R-:W-:Y:S02]  /*3f90*/  CS2R R130, SRZ ;  /* 0x0000000000827805 */ /* 0x000fe4000001ff00 */
[----:B------:R-:W-:Y:S01]  /*3fa0*/  CS2R R128, SRZ ;  /* 0x0000000000807805 */ /* 0x000fe2000001ff00 */
[----:B------:R1:W5:Y:S01]  /*3fb0*/  @!P6 LDG.E R249, desc[UR6][R6.64+0x80] ;  /* 0x0000800606f9e981 */ /* 0x000362000c1e1900 */
[----:B------:R-:W-:-:S02]  /*3fc0*/  CS2R R122, SRZ ;  /* 0x00000000007a7805 */ /* 0x000fc4000001ff00 */
[----:B------:R-:W-:Y:S02]  /*3fd0*/  CS2R R120, SRZ ;  /* 0x0000000000787805 */ /* 0x000fe4000001ff00 */
[----:B------:R-:W-:Y:S02]  /*3fe0*/  CS2R R118, SRZ ;  /* 0x0000000000767805 */ /* 0x000fe4000001ff00 */
[----:B------:R-:W-:Y:S01]  /*3ff0*/  CS2R R116, SRZ ;  /* 0x0000000000747805 */ /* 0x000fe2000001ff00 */
[----:B------:R-:W-:-:S04]  /*4000*/  DEPBAR.LE SB0, 0x1 ;  /* 0x000080400000791a */ /* 0x000fc80000000000 */
[----:B------:R-:W-:Y:S01]  /*4010*/  BAR.SYNC.DEFER_BLOCKING 0x0 ;  /* 0x0000000000007b1d */ /* 0x000fe20000010000 */
[----:B------:R-:W-:Y:S02]  /*4020*/  CS2R R110, SRZ ;  /* 0x00000000006e7805 */ /* 0x000fe4000001ff00 */
[----:B------:R-:W-:Y:S02]  /*4030*/  CS2R R108, SRZ ;  /* 0x00000000006c7805 */ /* 0x000fe4000001ff00 */
[----:B------:R-:W-:Y:S02]  /*4040*/  CS2R R114, SRZ ;  /* 0x0000000000727805 */ /* 0x000fe4000001ff00 */
[----:B------:R-:W-:Y:S02]  /*4050*/  CS2R R112, SRZ ;  /* 0x0000000000707805 */ /* 0x000fe4000001ff00 */
[----:B------:R-:W-:Y:S02]  /*4060*/  CS2R R106, SRZ ;  /* 0x00000000006a7805 */ /* 0x000fe4000001ff00 */
[----:B------:R-:W-:-:S02]  /*4070*/  CS2R R104, SRZ ;  /* 0x0000000000687805 */ /* 0x000fc4000001ff00 */
        /* <DEDUP_REMOVED lines=8> */
[----:B------:R-:W-:Y:S01]  /*4100*/  CS2R R86, SRZ ;  /* 0x0000000000567805 */ /* 0x000fe2000001ff00 */
[----:B-1----:R-:W-:Y:S01]  /*4110*/  IMAD R6, RZ, RZ, -UR15 ;  /* 0x8000000fff067e24 */ /* 0x002fe2000f8e02ff */
[----:B------:R-:W-:Y:S02]  /*4120*/  CS2R R84, SRZ ;  /* 0x0000000000547805 */ /* 0x000fe4000001ff00 */
[----:B------:R-:W-:Y:S02]  /*4130*/  CS2R R78, SRZ ;  /* 0x00000000004e7805 */ /* 0x000fe4000001ff00 */
[----:B------:R-:W-:-:S02]  /*4140*/  CS2R R76, SRZ ;  /* 0x00000000004c7805 */ /* 0x000fc4000001ff00 */
[----:B------:R-:W-:Y:S02]  /*4150*/  CS2R R82, SRZ ;  /* 0x0000000000527805 */ /* 0x000fe4000001ff00 */
[----:B------:R-:W-:Y:S02]  /*4160*/  CS2R R80, SRZ ;  /* 0x0000000000507805 */ /* 0x000fe4000001ff00 */
[----:B------:R-:W-:Y:S02]  /*4170*/  CS2R R74, SRZ ;  /* 0x00000000004a7805 */ /* 0x000fe4000001ff00 */
[----:B------:R-:W-:Y:S01]  /*4180*/  CS2R R72, SRZ ;  /* 0x0000000000487805 */ /* 0x000fe2000001ff00 */
[----:B------:R-:W1:Y:S01]  /*4190*/  LDSM.16.M88.4 R172, [R222+0xf000] ;  /* 0x00f00000deac783b */ /* 0x000e620000000200 */
[----:B------:R-:W-:Y:S02]  /*41a0*/  CS2R R70, SRZ ;  /* 0x0000000000467805 */ /* 0x000fe4000001ff00 */
[----:B------:R-:W-:-:S02]  /*41b0*/  CS2R R68, SRZ ;  /* 0x0000000000447805 */ /* 0x000fc4000001ff00 */
[----:B------:R-:W-:Y:S01]  /*41c0*/  CS2R R62, SRZ ;  /* 0x00000000003e7805 */ /* 0x000fe2000001ff00 */
[----:B------:R-:W4:Y:S01]  /*41d0*/  LDSM.16.M88.4 R176, [R222+0xf400] ;  /* 0x00f40000deb0783b */ /* 0x000f220000000200 */
[----:B------:R-:W-:Y:S02]  /*41e0*/  CS2R R60, SRZ ;  /* 0x00000000003c7805 */ /* 0x000fe4000001ff00 */
[----:B------:R-:W-:Y:S02]  /*41f0*/  CS2R R66, SRZ ;  /* 0x0000000000427805 */ /* 0x000fe4000001ff00 */
[----:B------:R-:W-:Y:S01]  /*4200*/  CS2R R64, SRZ ;  /* 0x0000000000407805 */ /* 0x000fe2000001ff00 */
[----:B------:R-:W1:Y:S01]  /*4210*/  LDSM.16.M88.4 R180, [R223+0xf000] ;  /* 0x00f00000dfb4783b */ /* 0x000e620000000200 */
[----:B------:R-:W-:Y:S02]  /*4220*/  CS2R R58, SRZ ;  /* 0x00000000003a7805 */ /* 0x000fe4000001ff00 */
[----:B------:R-:W-:-:S02]  /*4230*/  CS2R R56, SRZ ;  /* 0x0000000000387805 */ /* 0x000fc4000001ff00 */
[----:B------:R-:W-:Y:S01]  /*4240*/  CS2R R54, SRZ ;  /* 0x0000000000367805 */ /* 0x000fe2000001ff00 */
[----:B------:R-:W1:Y:S01]  /*4250*/  LDSM.16.M88.4 R184, [R223+0xf400] ;  /* 0x00f40000dfb8783b */ /* 0x000e620000000200 */
        /* <DEDUP_REMOVED lines=12> */
[----:B------:R-:W-:Y:S02]  /*4320*/  UIMAD UR35, UR31, 0x18, URZ ;  /* 0x000000181f2378a4 */ /* 0x000fe4000f8e023f */
[----:B------:R-:W-:Y:S01]  /*4330*/  USHF.L.U32 UR34, UR31, 0x5, URZ ;  /* 0x000000051f227899 */ /* 0x000fe2000800063f */
[----:B------:R-:W1:Y:S01]  /*4340*/  LDSM.16.M88.4 R200, [R223+0x11400] ;  /* 0x01140000dfc8783b */ /* 0x000e620000000200 */
[----:B------:R-:W-:-:S02]  /*4350*/  UIMAD UR33, UR31, 0x28, URZ ;  /* 0x000000281f2178a4 */ /* 0x000fc4000f8e023f */
[----:B------:R-:W-:Y:S01]  /*4360*/  UIMAD UR32, UR31, 0x30, URZ ;  /* 0x000000301f2078a4 */ /* 0x000fe2000f8e023f */
[----:B------:R-:W1:Y:S01]  /*4370*/  LDSM.16.M88.4 R204, [R222+0x13000] ;  /* 0x01300000decc783b */ /* 0x000e620000000200 */
[----:B------:R-:W-:Y:S01]  /*4380*/  ULDC UR37, c[0x0][0x2d0] ;  /* 0x0000b40000257ab9 */ /* 0x000fe20000000800 */
[----:B------:R-:W-:Y:S02]  /*4390*/  ULDC UR10, c[0x0][0x2ec] ;  /* 0x0000bb00000a7ab9 */ /* 0x000fe40000000800 */
[----:B------:R-:W1:Y:S04]  /*43a0*/  LDSM.16.M88.4 R208, [R222+0x13400] ;  /* 0x01340000ded0783b */ /* 0x000e680000000200 */
[----:B------:R-:W1:Y:S04]  /*43b0*/  LDSM.16.M88.4 R212, [R223+0x13000] ;  /* 0x01300000dfd4783b */ /* 0x000e680000000200 */
[----:B------:R-:W1:Y:S01]  /*43c0*/  LDSM.16.M88.4 R216, [R223+0x13400] ;  /* 0x01340000dfd8783b */ /* 0x000e620000000200 */
[----:B------:R-:W-:-:S02]  /*43d0*/  UIADD3 UR28, UR17, 0x20, URZ ;  /* 0x00000020111c7890 */ /* 0x000fc4000fffe03f */
[----:B------:R-:W-:Y:S02]  /*43e0*/  UIADD3 UR23, UR17, 0x40, URZ ;  /* 0x0000004011177890 */ /* 0x000fe4000fffe03f */
[----:B------:R-:W-:Y:S02]  /*43f0*/  UIADD3 UR27, UR16, UR28, URZ ;  /* 0x0000001c101b7290 */ /* 0x000fe4000fffe03f */
[----:B------:R-:W-:-:S04]  /*4400*/  UIADD3 UR22, UR16, UR23, URZ ;  /* 0x0000001710167290 */ /* 0x000fc8000fffe03f */
[----:B------:R-:W-:-:S04]  /*4410*/  UIADD3 UR21, UR16, UR22, URZ ;  /* 0x0000001610157290 */ /* 0x000fc8000fffe03f */
[----:B------:R-:W-:-:S04]  /*4420*/  UIADD3 UR20, UR16, UR21, URZ ;  /* 0x0000001510147290 */ /* 0x000fc8000fffe03f */
[----:B------:R-:W-:Y:S02]  /*4430*/  UIADD3 UR19, UR16, UR20, URZ ;  /* 0x0000001410137290 */ /* 0x000fe4000fffe03f */
[----:B------:R-:W-:Y:S02]  /*4440*/  UIMAD UR31, UR31, 0x38, URZ ;  /* 0x000000381f1f78a4 */ /* 0x000fe4000f8e023f */
[----:B------:R-:W-:Y:S02]  /*4450*/  UIADD3 UR36, UR36, -UR9, URZ ;  /* 0x8000000924247290 */ /* 0x000fe4000fffe03f */
[----:B------:R-:W-:Y:S01]  /*4460*/  UIADD3 UR29, UR16, UR19, URZ ;  /* 0x00000013101d7290 */ /* 0x000fe2000fffe03f */
[----:B--2---:R2:W-:Y:S04]  /*4470*/  STL [R1], R3 ;  /* 0x0000000301007387 */ /* 0x0045e80000100800 */
[----:B---3--:R3:W-:Y:S01]  /*4480*/  STL [R1+0x4], R0 ;  /* 0x0000040001007387 */ /* 0x0087e20000100800 */
[----:B--2---:R-:W-:-:S02]  /*4490*/  VIADD R3, R22, 0x1 ;  /* 0x0000000116037836 */ /* 0x004fc40000000000 */
[----:B---3--:R-:W-:-:S05]  /*44a0*/  IMAD.U32 R0, RZ, RZ, UR26 ;  /* 0x0000001aff007e24 */ /* 0x008fca000f8e00ff */
[----:B------:R-:W-:-:S05]  /*44b0*/  IADD3 R4, R3, UR9, -R0 ;  /* 0x0000000903047c10 */ /* 0x000fca000fffe800 */
[----:B------:R2:W-:Y:S04]  /*44c0*/  STL [R1+0x2c], R4 ;  /* 0x00002c0401007387 */ /* 0x0005e80000100800 */
[----:B------:R-:W-:Y:S04]  /*44d0*/  STL [R1+0x10], R6 ;  /* 0x0000100601007387 */ /* 0x000fe80000100800 */
[----:B------:R3:W-:Y:S01]  /*44e0*/  STL [R1+0x28], R5 ;  /* 0x0000280501007387 */ /* 0x0007e20000100800 */
[----:B--2---:R-:W-:-:S04]  /*44f0*/  VIADD R4, R22, 0xffffffc0 ;  /* 0xffffffc016047836 */ /* 0x004fc80000000000 */
[----:B---3--:R-:W-:Y:S01]  /*4500*/  IMAD.SHL.U32 R5, R4, 0x4, RZ ;  /* 0x0000000404057824 */ /* 0x008fe200078e00ff */
[----:B------:R-:W-:-:S04]  /*4510*/  SHF.L.U64.HI R4, R22, 0x2, R20 ;  /* 0x0000000216047819 */ /* 0x000fc80000010214 */
[----:B------:R2:W-:Y:S04]  /*4520*/  STL [R1+0x24], R5 ;  /* 0x0000240501007387 */ /* 0x0005e80000100800 */
[----:B------:R2:W-:Y:S01]  /*4530*/  STL [R1+0x20], R4 ;  /* 0x0000200401007387 */ /* 0x0005e20000100800 */
[----:B------:R-:W-:Y:S01]  /*4540*/  VIADD R3, R230, 0x1800 ;  /* 0x00001800e6037836 */ /* 0x000fe20000000000 */
[----:B------:R-:W-:Y:S01]  /*4550*/  UIADD3 UR26, UR16, UR27, URZ ;  /* 0x0000001b101a7290 */ /* 0x000fe2000fffe03f */
[----:B------:R-:W-:-:S03]  /*4560*/  VIADD R0, R229, 0x1800 ;  /* 0x00001800e5007836 */ /* 0x000fc60000000000 */
[----:B------:R-:W-:Y:S01]  /*4570*/  UIADD3 UR25, UR16, UR26, URZ ;  /* 0x0000001a10197290 */ /* 0x000fe2000fffe03f */
[----:B------:R-:W-:Y:S02]  /*4580*/  SEL R3, R3, R230, !P0 ;  /* 0x000000e603037207 */ /* 0x000fe40004000000 */
[----:B------:R-:W-:Y:S01]  /*4590*/  SEL R0, R0, R229, !P0 ;  /* 0x000000e500007207 */ /* 0x000fe20004000000 */
[----:B------:R-:W-:Y:S01]  /*45a0*/  UIADD3 UR24, UR16, UR25, URZ ;  /* 0x0000001910187290 */ /* 0x000fe2000fffe03f */
[----:B------:R-:W-:Y:S02]  /*45b0*/  LEA R220, R3, UR4, 0x1 ;  /* 0x0000000403dc7c11 */ /* 0x000fe4000f8e08ff */
[----:B------:R-:W-:Y:S01]  /*45c0*/  LEA R3, R0, UR4, 0x1 ;  /* 0x0000000400037c11 */ /* 0x000fe2000f8e08ff */
[----:B-1--4-:R-:W-:-:S12]  /*45d0*/  UIADD3 UR30, UR16, UR24, URZ ;  /* 0x00000018101e7290 */ /* 0x012fd8000fffe03f */
.L_x_31:
[----:B------:R-:W0:Y:S01]  /*45e0*/  LDGDEPBAR ;  /* 0x00000000000079af */ /* 0x000e220000000000 */
[----:B------:R-:W-:Y:S01]  /*45f0*/  IMAD.IADD R0, R228, 0x1, R220 ;  /* 0x00000001e4007824 */ /* 0x000fe200078e02dc */
[----:B------:R-:W-:Y:S06]  /*4600*/  USHF.L.U32 UR8, UR5, 0x6, URZ ;  /* 0x0000000605087899 */ /* 0x000fec000800063f */
[----:B------:R-:W3:Y:S01]  /*4610*/  LDL R246, [R1+0x2c] ;  /* 0x00002c0001f67983 */ /* 0x000ee20000100800 */
[----:B------:R-:W-:Y:S02]  /*4620*/  USHF.L.U32 UR15, UR38, 0x7, URZ ;  /* 0x00000007260f7899 */ /* 0x000fe4000800063f */
[----:B------:R-:W-:Y:S01]  /*4630*/  UISETP.GE.AND UP0, UPT, UR8, UR36, UPT ;  /* 0x000000240800728c */ /* 0x000fe2000bf06270 */
[----:B------:R-:W4:Y:S01]  /*4640*/  LDL R245, [R1+0x34] ;  /* 0x0000340001f57983 */ /* 0x000f220000100800 */
[----:B------:R-:W-:Y:S02]  /*4650*/  UIADD3 UR15, UR15, 0x80, URZ ;  /* 0x000000800f0f7890 */ /* 0x000fe4000fffe03f */
[----:B------:R-:W-:Y:S01]  /*4660*/  UISETP.GT.AND UP3, UPT, UR5, UR18, UPT ;  /* 0x000000120500728c */ /* 0x000fe2000bf64270 */
[----:B------:R-:W3:Y:S01]  /*4670*/  LDL R244, [R1] ;  /* 0x0000000001f47983 */ /* 0x000ee20000100800 */
[----:B------:R-:W-:Y:S03]  /*4680*/  UISETP.LT.AND UP0, UPT, UR15, UR9, UP0 ;  /* 0x000000090f00728c */ /* 0x000fe60008701270 */
[----:B------:R-:W4:Y:S03]  /*4690*/  LDL R243, [R1+0x4] ;  /* 0x0000040001f37983 */ /* 0x000f260000100800 */
[----:B------:R-:W-:Y:S01]  /*46a0*/  PLOP3.LUT P0, PT, PT, PT, UP0, 0x80, 0x0 ;  /* 0x000000000000781c */ /* 0x000fe20003f0f008 */
[----:B------:R-:W-:Y:S04]  /*46b0*/  DEPBAR.LE SB0, 0x0 ;  /* 0x000080000000791a */ /* 0x000fe80000000000 */
[----:B------:R-:W-:Y:S06]  /*46c0*/  BAR.SYNC.DEFER_BLOCKING 0x0 ;  /* 0x0000000000007b1d */ /* 0x000fec0000010000 */
[----:B------:R-:W-:Y:S08]  /*46d0*/  LDSM.16.M88.4 R32, [R220] ;  /* 0x00000000dc20783b */ /* 0x000ff00000000200 */
[----:B------:R-:W2:Y:S08]  /*46e0*/  LDSM.16.M88.4 R16, [R222+0x9000] ;  /* 0x00900000de10783b */ /* 0x000eb00000000200 */
[----:B------:R-:W1:Y:S08]  /*46f0*/  LDSM.16.M88.4 R28, [R220+0x800] ;  /* 0x00080000dc1c783b */ /* 0x000e700000000200 */
[----:B------:R-:W1:Y:S08]  /*4700*/  LDSM.16.M88.4 R132, [R222+0x9400] ;  /* 0x00940000de84783b */ /* 0x000e700000000200 */
[----:B------:R-:W-:Y:S08]  /*4710*/  LDSM.16.M88.4 R136, [R0] ;  /* 0x000000000088783b */ /* 0x000ff00000000200 */
[----:B------:R-:W1:Y:S01]  /*4720*/  LDSM.16.M88.4 R140, [R223+0x9000] ;  /* 0x00900000df8c783b */ /* 0x000e620000000200 */
[-C--:B--2---:R-:W-:Y:S07]  /*4730*/  HMMA.16816.F32 R4, R32, R16.reuse, RZ ;  /* 0x000000102004723c */ /* 0x084fee00000018ff */
[----:B------:R-:W2:Y:S01]  /*4740*/  LDSM.16.M88.4 R144, [R0+0x800] ;  /* 0x000800000090783b */ /* 0x000ea20000000200 */
[C---:B-1----:R-:W-:Y:S07]  /*4750*/  HMMA.16816.F32 R8, R28.reuse, R16, RZ ;  /* 0x000000101c08723c */ /* 0x042fee00000018ff */
[----:B------:R-:W1:Y:S01]  /*4760*/  LDSM.16.M88.4 R148, [R223+0x9400] ;  /* 0x00940000df94783b */ /* 0x000e620000000200 */
[-C--:B------:R-:W-:Y:S07]  /*4770*/  HMMA.16816.F32 R12, R28, R18.reuse, RZ ;  /* 0x000000121c0c723c */ /* 0x080fee00000018ff */
[----:B------:R-:W-:Y:S01]  /*4780*/  LDSM.16.M88.4 R152, [R220+0x1000] ;  /* 0x00100000dc98783b */ /* 0x000fe20000000200 */
[C---:B------:R-:W-:Y:S07]  /*4790*/  HMMA.16816.F32 R16, R32.reuse, R18, RZ ;  /* 0x000000122010723c */ /* 0x040fee00000018ff */
[----:B------:R-:W1:Y:S01]  /*47a0*/  LDSM.16.M88.4 R156, [R222+0xb000] ;  /* 0x00b00000de9c783b */ /* 0x000e620000000200 */
[-C--:B------:R-:W-:Y:S06]  /*47b0*/  HMMA.16816.F32 R20, R32, R132.reuse, RZ ;  /* 0x000000842014723c */ /* 0x080fec00000018ff */
[C---:B------:R-:W-:Y:S01]  /*47c0*/  HMMA.16816.F32 R24, R28.reuse, R132, RZ ;  /* 0x000000841c18723c */ /* 0x040fe200000018ff */
[----:B-----5:R-:W1:Y:S05]  /*47d0*/  LDSM.16.M88.4 R160, [R220+0x1800] ;  /* 0x00180000dca0783b */ /* 0x020e6a0000000200 */
[-C--:B------:R-:W-:Y:S03]  /*47e0*/  HMMA.16816.F32 R28, R28, R134.reuse, RZ ;  /* 0x000000861c1c723c */ /* 0x080fe600000018ff */
[----:B------:R-:W1:Y:S03]  /*47f0*/  LDSM.16.M88.4 R164, [R222+0xb400] ;  /* 0x00b40000dea4783b */ /* 0x000e660000000200 */
[----:B------:R-:W-:Y:S05]  /*4800*/  HMMA.16816.F32 R32, R32, R134, RZ ;  /* 0x000000862020723c */ /* 0x000fea00000018ff */
[----:B------:R-:W-:Y:S01]  /*4810*/  LDSM.16.M88.4 R132, [R0+0x1000] ;  /* 0x001000000084783b */ /* 0x000fe20000000200 */
[-C--:B------:R-:W-:Y:S06]  /*4820*/  HMMA.16816.F32 R4, R136, R140.reuse, R4 ;  /* 0x0000008c8804723c */ /* 0x080fec0000001804 */
[C---:B--2---:R-:W-:Y:S01]  /*4830*/  HMMA.16816.F32 R8, R144.reuse, R140, R8 ;  /* 0x0000008c9008723c */ /* 0x044fe20000001808 */
[----:B------:R-:W-:Y:S05]  /*4840*/  LDSM.16.M88.4 R168, [R0+0x1800] ;  /* 0x0018000000a8783b */ /* 0x000fea0000000200 */
[-C--:B------:R-:W-:Y:S06]  /*4850*/  HMMA.16816.F32 R12, R144, R142.reuse, R12 ;  /* 0x0000008e900c723c */ /* 0x080fec000000180c */
[C---:B------:R-:W-:Y:S01]  /*4860*/  HMMA.16816.F32 R16, R136.reuse, R142, R16 ;  /* 0x0000008e8810723c */ /* 0x040fe20000001810 */
[----:B------:R-:W2:Y:S05]  /*4870*/  LDSM.16.M88.4 R140, [R223+0xb000] ;  /* 0x00b00000df8c783b */ /* 0x000eaa0000000200 */
[-C--:B-1----:R-:W-:Y:S06]  /*4880*/  HMMA.16816.F32 R20, R136, R148.reuse, R20 ;  /* 0x000000948814723c */ /* 0x082fec0000001814 */
[C---:B------:R-:W-:Y:S06]  /*4890*/  HMMA.16816.F32 R24, R144.reuse, R148, R24 ;  /* 0x000000949018723c */ /* 0x040fec0000001818 */
[-C--:B------:R-:W-:Y:S01]  /*48a0*/  HMMA.16816.F32 R28, R144, R150.reuse, R28 ;  /* 0x00000096901c723c */ /* 0x080fe2000000181c */
[----:B------:R-:W1:Y:S05]  /*48b0*/  LDSM.16.M88.4 R144, [R223+0xb400] ;  /* 0x00b40000df90783b */ /* 0x000e6a0000000200 */
[----:B------:R-:W-:Y:S03]  /*48c0*/  HMMA.16816.F32 R32, R136, R150, R32 ;  /* 0x000000968820723c */ /* 0x000fe60000001820 */
[----:B------:R-:W-:Y:S03]  /*48d0*/  LDSM.16.M88.4 R136, [R220+0x2000] ;  /* 0x00200000dc88783b */ /* 0x000fe60000000200 */
[-C--:B------:R-:W-:Y:S05]  /*48e0*/  HMMA.16816.F32 R4, R152, R156.reuse, R4 ;  /* 0x0000009c9804723c */ /* 0x080fea0000001804 */
[----:B------:R-:W1:Y:S01]  /*48f0*/  LDSM.16.M88.4 R148, [R222+0xd000] ;  /* 0x00d00000de94783b */ /* 0x000e620000000200 */
[C---:B------:R-:W-:Y:S06]  /*4900*/  HMMA.16816.F32 R8, R160.reuse, R156, R8 ;  /* 0x0000009ca008723c */ /* 0x040fec0000001808 */
[-C--:B------:R-:W-:Y:S06]  /*4910*/  HMMA.16816.F32 R12, R160, R158.reuse, R12 ;  /* 0x0000009ea00c723c */ /* 0x080fec000000180c */
[C---:B------:R-:W-:Y:S01]  /*4920*/  HMMA.16816.F32 R16, R152.reuse, R158, R16 ;  /* 0x0000009e9810723c */ /* 0x040fe20000001810 */
[----:B------:R-:W1:Y:S05]  /*4930*/  LDSM.16.M88.4 R156, [R220+0x2800] ;  /* 0x00280000dc9c783b */ /* 0x000e6a0000000200 */
[-C--:B------:R-:W-:Y:S06]  /*4940*/  HMMA.16816.F32 R20, R152, R164.reuse, R20 ;  /* 0x000000a49814723c */ /* 0x080fec0000001814 */
[C---:B------:R-:W-:Y:S06]  /*4950*/  HMMA.16816.F32 R24, R160.reuse, R164, R24 ;  /* 0x000000a4a018723c */ /* 0x040fec0000001818 */
[-C--:B------:R-:W-:Y:S01]  /*4960*/  HMMA.16816.F32 R28, R160, R166.reuse, R28 ;  /* 0x000000a6a01c723c */ /* 0x080fe2000000181c */
[----:B------:R-:W4:Y:S05]  /*4970*/  LDSM.16.M88.4 R160, [R222+0xd400] ;  /* 0x00d40000dea0783b */ /* 0x000f2a0000000200 */
[----:B------:R-:W-:Y:S03]  /*4980*/  HMMA.16816.F32 R32, R152, R166, R32 ;  /* 0x000000a69820723c */ /* 0x000fe60000001820 */
[----:B------:R-:W-:Y:S03]  /*4990*/  LDSM.16.M88.4 R152, [R223+0xd000] ;  /* 0x00d00000df98783b */ /* 0x000fe60000000200 */
[-C--:B--2---:R-:W-:Y:S06]  /*49a0*/  HMMA.16816.F32 R4, R132, R140.reuse, R4 ;  /* 0x0000008c8404723c */ /* 0x084fec0000001804 */
[C---:B------:R-:W-:Y:S06]  /*49b0*/  HMMA.16816.F32 R8, R168.reuse, R140, R8 ;  /* 0x0000008ca808723c */ /* 0x040fec0000001808 */
[-C--:B------:R-:W-:Y:S06]  /*49c0*/  HMMA.16816.F32 R12, R168, R142.reuse, R12 ;  /* 0x0000008ea80c723c */ /* 0x080fec000000180c */
[C---:B------:R-:W-:Y:S01]  /*49d0*/  HMMA.16816.F32 R16, R132.reuse, R142, R16 ;  /* 0x0000008e8410723c */ /* 0x040fe20000001810 */
[----:B------:R-:W2:Y:S05]  /*49e0*/  LDSM.16.M88.4 R140, [R0+0x2000] ;  /* 0x00200000008c783b */ /* 0x000eaa0000000200 */
[-C--:B-1----:R-:W-:Y:S06]  /*49f0*/  HMMA.16816.F32 R20, R132, R144.reuse, R20 ;  /* 0x000000908414723c */ /* 0x082fec0000001814 */
[C---:B------:R-:W-:Y:S06]  /*4a00*/  HMMA.16816.F32 R24, R168.reuse, R144, R24 ;  /* 0x00000090a818723c */ /* 0x040fec0000001818 */
[-C--:B------:R-:W-:Y:S06]  /*4a10*/  HMMA.16816.F32 R28, R168, R146.reuse, R28 ;  /* 0x00000092a81c723c */ /* 0x080fec000000181c */
[----:B------:R-:W-:Y:S01]  /*4a20*/  HMMA.16816.F32 R32, R132, R146, R32 ;  /* 0x000000928420723c */ /* 0x000fe20000001820 */
[----:B------:R1:W2:Y:S05]  /*4a30*/  LDSM.16.M88.4 R132, [R0+0x2800] ;  /* 0x002800000084783b */ /* 0x0002aa0000000200 */
[-C--:B------:R-:W-:Y:S06]  /*4a40*/  HMMA.16816.F32 R4, R136, R148.reuse, R4 ;  /* 0x000000948804723c */ /* 0x080fec0000001804 */
[C---:B------:R-:W-:Y:S06]  /*4a50*/  HMMA.16816.F32 R8, R156.reuse, R148, R8 ;  /* 0x000000949c08723c */ /* 0x040fec0000001808 */
[-C--:B------:R-:W-:Y:S01]  /*4a60*/  HMMA.16816.F32 R12, R156, R150.reuse, R12 ;  /* 0x000000969c0c723c */ /* 0x080fe2000000180c */
[----:B------:R-:W-:Y:S05]  /*4a70*/  IMAD.MOV.U32 R148, RZ, RZ, 0x28 ;  /* 0x00000028ff947424 */ /* 0x000fea00078e00ff */
[C---:B------:R-:W-:Y:S01]  /*4a80*/  HMMA.16816.F32 R16, R136.reuse, R150, R16 ;  /* 0x000000968810723c */ /* 0x040fe20000001810 */
[----:B-1----:R-:W-:Y:S03]  /*4a90*/  IMAD.U32 R0, RZ, RZ, UR38 ;  /* 0x00000026ff007e24 */ /* 0x002fe6000f8e00ff */
[----:B---3--:R-:W-:Y:S01]  /*4aa0*/  FSETP.NEU.FTZ.AND P1, PT, R244, -INF , PT ;  /* 0xff800000f400780b */ /* 0x008fe20003f3d000 */
[----:B----4-:R-:W-:Y:S01]  /*4ab0*/  @!P0 IMAD R0, R0, 0x80, R245 ;  /* 0x0000008000008824 */ /* 0x010fe200078e02f5 */
[-C--:B------:R-:W-:Y:S05]  /*4ac0*/  HMMA.16816.F32 R20, R136, R160.reuse, R20 ;  /* 0x000000a08814723c */ /* 0x080fea0000001814 */
[----:B------:R-:W-:Y:S01]  /*4ad0*/  @!P0 VIADD R147, R0, 0x1 ;  /* 0x0000000100938836 */ /* 0x000fe20000000000 */
[C---:B------:R-:W-:Y:S05]  /*4ae0*/  HMMA.16816.F32 R24, R156.reuse, R160, R24 ;  /* 0x000000a09c18723c */ /* 0x040fea0000001818 */
[----:B------:R-:W-:Y:S01]  /*4af0*/  FMUL.FTZ R145, R244, 1.4426950216293334961 ;  /* 0x3fb8aa3bf4917820 */ /* 0x000fe20000410000 */
[-C--:B------:R-:W-:Y:S01]  /*4b00*/  HMMA.16816.F32 R28, R156, R162.reuse, R28 ;  /* 0x000000a29c1c723c */ /* 0x080fe2000000181c */
[----:B------:R-:W-:Y:S04]  /*4b10*/  IMAD.MOV.U32 R244, RZ, RZ, 0x8 ;  /* 0x00000008fff47424 */ /* 0x000fe800078e00ff */
[----:B------:R-:W-:Y:S01]  /*4b20*/  FSEL R145, R145, RZ, P1 ;  /* 0x000000ff91917208 */ /* 0x000fe20000800000 */
[----:B------:R-:W-:Y:S04]  /*4b30*/  HMMA.16816.F32 R32, R136, R162, R32 ;  /* 0x000000a28820723c */ /* 0x000fe80000001820 */
[C---:B------:R-:W-:Y:S02]  /*4b40*/  FSETP.NEU.FTZ.AND P1, PT, R243.reuse, -INF , PT ;  /* 0xff800000f300780b */ /* 0x040fe40003f3d000 */
[-C--:B--2---:R-:W-:Y:S05]  /*4b50*/  HMMA.16816.F32 R4, R140, R152.reuse, R4 ;  /* 0x000000988c04723c */ /* 0x084fea0000001804 */
[----:B------:R-:W-:Y:S01]  /*4b60*/  @!P0 VIADD R136, R246, UR8 ;  /* 0x00000008f6888c36 */ /* 0x000fe20008000000 */
[C---:B------:R-:W-:Y:S05]  /*4b70*/  HMMA.16816.F32 R8, R132.reuse, R152, R8 ;  /* 0x000000988408723c */ /* 0x040fea0000001808 */
[----:B------:R-:W-:Y:S01]  /*4b80*/  @!P0 VIMNMX R146, R136, UR9, PT ;  /* 0x0000000988928c48 */ /* 0x000fe2000bfe0100 */
[-C--:B------:R-:W-:Y:S03]  /*4b90*/  HMMA.16816.F32 R12, R132, R154.reuse, R12 ;  /* 0x0000009a840c723c */ /* 0x080fe6000000180c */
[----:B------:R-:W-:Y:S02]  /*4ba0*/  @!P0 ISETP.GE.AND P2, PT, R0, R146, PT ;  /* 0x000000920000820c */ /* 0x000fe40003f46270 */
[----:B------:R-:W-:Y:S01]  /*4bb0*/  FMUL.FTZ R139, R243, 1.4426950216293334961 ;  /* 0x3fb8aa3bf38b7820 */ /* 0x000fe20000410000 */
[C---:B------:R-:W-:Y:S01]  /*4bc0*/  HMMA.16816.F32 R16, R140.reuse, R154, R16 ;  /* 0x0000009a8c10723c */ /* 0x040fe20000001810 */
[----:B------:R-:W-:Y:S04]  /*4bd0*/  IMAD.MOV.U32 R243, RZ, RZ, 0x20 ;  /* 0x00000020fff37424 */ /* 0x000fe800078e00ff */
[----:B------:R-:W-:Y:S01]  /*4be0*/  @!P0 VIADDMNMX R144, R136, R244, UR9, PT ;  /* 0x0000000988908e46 */ /* 0x000fe2000b8001f4 */
[----:B-----5:R-:W-:Y:S01]  /*4bf0*/  FMUL.FTZ R137, R249, 1.4426950216293334961 ;  /* 0x3fb8aa3bf9897820 */ /* 0x020fe20000410000 */
[----:B------:R-:W-:Y:S02]  /*4c00*/  @!P0 FSEL R4, R4, -INF , !P2 ;  /* 0xff80000004048808 */ /* 0x000fe40005000000 */
[----:B------:R-:W-:Y:S02]  /*4c10*/  @!P0 ISETP.GE.AND P2, PT, R147, R146, PT ;  /* 0x000000929300820c */ /* 0x000fe40003f46270 */
[----:B------:R-:W-:Y:S01]  /*4c20*/  FSEL R139, R139, RZ, P1 ;  /* 0x000000ff8b8b7208 */ /* 0x000fe20000800000 */
[--C-:B------:R-:W-:Y:S01]  /*4c30*/  FFMA.FTZ R4, R4, UR10, -R145.reuse ;  /* 0x0000000a04047c23 */ /* 0x100fe20008010891 */
[----:B------:R-:W-:Y:S02]  /*4c40*/  @!P0 FSEL R5, R5, -INF , !P2 ;  /* 0xff80000005058808 */ /* 0x000fe40005000000 */
[-C--:B------:R-:W-:Y:S01]  /*4c50*/  @!P0 ISETP.GE.AND P2, PT, R0, R144.reuse, PT ;  /* 0x000000900000820c */ /* 0x080fe20003f46270 */
[----:B------:R1:W-:Y:S01]  /*4c60*/  MUFU.EX2 R244, R4 ;  /* 0x0000000400f47308 */ /* 0x0003e20000000800 */
[----:B------:R-:W-:Y:S01]  /*4c70*/  @!P0 ISETP.GE.AND P1, PT, R147, R144, PT ;  /* 0x000000909300820c */ /* 0x000fe20003f26270 */
[----:B------:R-:W-:Y:S01]  /*4c80*/  FFMA.FTZ R5, R5, UR10, -R145 ;  /* 0x0000000a05057c23 */ /* 0x000fe20008010891 */
[----:B------:R-:W-:Y:S02]  /*4c90*/  @!P0 VIADDMNMX R138, R136, R243, UR9, PT ;  /* 0x00000009888a8e46 */ /* 0x000fe4000b8001f3 */
[----:B------:R-:W-:Y:S02]  /*4ca0*/  @!P0 FSEL R6, R6, -INF , !P2 ;  /* 0xff80000006068808 */ /* 0x000fe40005000000 */
[----:B------:R-:W-:Y:S03]  /*4cb0*/  @!P0 FSEL R7, R7, -INF , !P1 ;  /* 0xff80000007078808 */ /* 0x000fe60004800000 */
[----:B------:R-:W-:Y:S01]  /*4cc0*/  MUFU.EX2 R170, R5 ;  /* 0x0000000500aa7308 */ /* 0x000fe20000000800 */
[-C--:B------:R-:W-:Y:S01]  /*4cd0*/  @!P0 ISETP.GE.AND P2, PT, R0, R138.reuse, PT ;  /* 0x0000008a0000820c */ /* 0x080fe20003f46270 */
[--C-:B------:R-:W-:Y:S01]  /*4ce0*/  FFMA.FTZ R6, R6, UR10, -R139.reuse ;  /* 0x0000000a06067c23 */ /* 0x100fe2000801088b */
[----:B------:R-:W-:Y:S01]  /*4cf0*/  FSETP.NEU.FTZ.AND P1, PT, R249, -INF , PT ;  /* 0xff800000f900780b */ /* 0x000fe20003f3d000 */
[----:B------:R-:W-:Y:S01]  /*4d00*/  FFMA.FTZ R7, R7, UR10, -R139 ;  /* 0x0000000a07077c23 */ /* 0x000fe2000801088b */
[----:B------:R-:W-:Y:S02]  /*4d10*/  @!P0 FSEL R8, R8, -INF , !P2 ;  /* 0xff80000008088808 */ /* 0x000fe40005000000 */
[----:B------:R-:W-:Y:S03]  /*4d20*/  FSEL R137, R137, RZ, P1 ;  /* 0x000000ff89897208 */ /* 0x000fe60000800000 */
[----:B------:R-:W-:Y:S01]  /*4d30*/  MUFU.EX2 R248, R6 ;  /* 0x0000000600f87308 */ /* 0x000fe20000000800 */
[----:B------:R-:W-:Y:S01]  /*4d40*/  @!P0 ISETP.GE.AND P1, PT, R147, R138, PT ;  /* 0x0000008a9300820c */ /* 0x000fe20003f26270 */
[----:B-1----:R-:W-:Y:S01]  /*4d50*/  FMUL.FTZ R4, R252, 1.4426950216293334961 ;  /* 0x3fb8aa3bfc047820 */ /* 0x002fe20000410000 */
[----:B------:R-:W-:Y:S01]  /*4d60*/  @!P0 VIADDMNMX R136, R136, R148, UR9, PT ;  /* 0x0000000988888e46 */ /* 0x000fe2000b800194 */
[--C-:B------:R-:W-:Y:S01]  /*4d70*/  FFMA.FTZ R8, R8, UR10, -R137.reuse ;  /* 0x0000000a08087c23 */ /* 0x100fe20008010889 */
[----:B------:R-:W-:Y:S02]  /*4d80*/  @!P0 FSEL R9, R9, -INF , !P1 ;  /* 0xff80000009098808 */ /* 0x000fe40004800000 */
[----:B------:R-:W-:Y:S03]  /*4d90*/  FSETP.NEU.FTZ.AND P1, PT, R252, -INF , PT ;  /* 0xff800000fc00780b */ /* 0x000fe60003f3d000 */
[----:B------:R1:W-:Y:S01]  /*4da0*/  MUFU.EX2 R157, R8 ;  /* 0x00000008009d7308 */ /* 0x0003e20000000800 */
[-C--:B------:R-:W-:Y:S01]  /*4db0*/  @!P0 ISETP.GE.AND P2, PT, R0, R136.reuse, PT ;  /* 0x000000880000820c */ /* 0x080fe20003f46270 */
[--C-:B------:R-:W-:Y:S03]  /*4dc0*/  FFMA.FTZ R9, R9, UR10, -R137.reuse ;  /* 0x0000000a09097c23 */ /* 0x100fe60008010889 */
[----:B------:R-:W-:Y:S05]  /*4dd0*/  @!P0 FSEL R10, R10, -INF , !P2 ;  /* 0xff8000000a0a8808 */ /* 0x000fea0005000000 */
[----:B------:R2:W-:Y:S10]  /*4de0*/  MUFU.EX2 R247, R7 ;  /* 0x0000000700f77308 */ /* 0x0005f40000000800 */
[----:B------:R3:W-:Y:S01]  /*4df0*/  MUFU.EX2 R156, R9 ;  /* 0x00000009009c7308 */ /* 0x0007e20000000800 */
[----:B-1----:R-:W-:Y:S02]  /*4e00*/  FSEL R8, R4, RZ, P1 ;  /* 0x000000ff04087208 */ /* 0x002fe40000800000 */
[----:B------:R-:W-:Y:S04]  /*4e10*/  @!P0 ISETP.GE.AND P1, PT, R147, R136, PT ;  /* 0x000000889300820c */ /* 0x000fe80003f26270 */
[----:B------:R-:W-:Y:S01]  /*4e20*/  @!P0 FSEL R11, R11, -INF , !P1 ;  /* 0xff8000000b0b8808 */ /* 0x000fe20004800000 */
[----:B--2---:R-:W1:Y:S04]  /*4e30*/  LDSM.16.M88.4 R4, [R223+0xd400] ;  /* 0x00d40000df04783b */ /* 0x004e680000000200 */
[--C-:B------:R-:W-:Y:S04]  /*4e40*/  FFMA.FTZ R11, R11, UR10, -R8.reuse ;  /* 0x0000000a0b0b7c23 */ /* 0x100fe80008010808 */
[----:B------:R-:W-:Y:S01]  /*4e50*/  MUFU.EX2 R160, R11 ;  /* 0x0000000b00a07308 */ /* 0x000fe20000000800 */
[--C-:B---3--:R-:W-:Y:S01]  /*4e60*/  FFMA.FTZ R9, R10, UR10, -R8.reuse ;  /* 0x0000000a0a097c23 */ /* 0x108fe20008010808 */
[----:B------:R-:W-:Y:S05]  /*4e70*/  @!P0 VIADD R10, R0, 0x8 ;  /* 0x00000008000a8836 */ /* 0x000fea0000000000 */
[-C--:B------:R-:W-:Y:S03]  /*4e80*/  @!P0 ISETP.GE.AND P1, PT, R10, R138.reuse, PT ;  /* 0x0000008a0a00820c */ /* 0x080fe60003f26270 */
[----:B------:R2:W-:Y:S01]  /*4e90*/  MUFU.EX2 R161, R9 ;  /* 0x0000000900a17308 */ /* 0x0005e20000000800 */
[----:B------:R-:W-:Y:S05]  /*4ea0*/  @!P0 FSEL R12, R12, -INF , !P1 ;  /* 0xff8000000c0c8808 */ /* 0x000fea0004800000 */
[--C-:B------:R-:W-:Y:S04]  /*4eb0*/  FFMA.FTZ R12, R12, UR10, -R137.reuse ;  /* 0x0000000a0c0c7c23 */ /* 0x100fe80008010889 */
[----:B------:R-:W-:Y:S01]  /*4ec0*/  MUFU.EX2 R155, R12 ;  /* 0x0000000c009b7308 */ /* 0x000fe20000000800 */
[----:B--2---:R-:W-:Y:S05]  /*4ed0*/  @!P0 VIADD R9, R0, 0x9 ;  /* 0x0000000900098836 */ /* 0x004fea0000000000 */
[----:B------:R-:W-:Y:S01]  /*4ee0*/  @!P0 ISETP.GE.AND P1, PT, R9, R138, PT ;  /* 0x0000008a0900820c */ /* 0x000fe20003f26270 */
[-C--:B-1----:R-:W-:Y:S03]  /*4ef0*/  HMMA.16816.F32 R20, R140, R4.reuse, R20 ;  /* 0x000000048c14723c */ /* 0x082fe60000001814 */
[----:B------:R-:W-:Y:S02]  /*4f00*/  @!P0 FSEL R13, R13, -INF , !P1 ;  /* 0xff8000000d0d8808 */ /* 0x000fe40004800000 */
[-C--:B------:R-:W-:Y:S01]  /*4f10*/  @!P0 ISETP.GE.AND P1, PT, R10, R136.reuse, PT ;  /* 0x000000880a00820c */ /* 0x080fe20003f26270 */
[C---:B------:R-:W-:Y:S05]  /*4f20*/  HMMA.16816.F32 R24, R132.reuse, R4, R24 ;  /* 0x000000048418723c */ /* 0x040fea0000001818 */
[----:B------:R-:W-:Y:S01]  /*4f30*/  @!P0 FSEL R14, R14, -INF , !P1 ;  /* 0xff8000000e0e8808 */ /* 0x000fe20004800000 */
[-C--:B------:R-:W-:Y:S03]  /*4f40*/  HMMA.16816.F32 R28, R132, R6.reuse, R28 ;  /* 0x00000006841c723c */ /* 0x080fe6000000181c */
[----:B------:R-:W-:Y:S02]  /*4f50*/  @!P0 ISETP.GE.AND P1, PT, R9, R136, PT ;  /* 0x000000880900820c */ /* 0x000fe40003f26270 */
[----:B------:R-:W-:Y:S01]  /*4f60*/  @!P0 VIADD R4, R0, 0x18 ;  /* 0x0000001800048836 */ /* 0x000fe20000000000 */
[----:B------:R-:W-:Y:S01]  /*4f70*/  HMMA.16816.F32 R32, R140, R6, R32 ;  /* 0x000000068c20723c */ /* 0x000fe20000001820 */
[----:B------:R-:W2:Y:S04]  /*4f80*/  LDL R142, [R1+0x28] ;  /* 0x00002800018e7983 */ /* 0x000ea80000100800 */
[----:B------:R-:W-:Y:S01]  /*4f90*/  @!P0 FSEL R15, R15, -INF , !P1 ;  /* 0xff8000000f0f8808 */ /* 0x000fe20004800000 */
[----:B------:R-:W3:Y:S01]  /*4fa0*/  LDL R143, [R1+0x20] ;  /* 0x00002000018f7983 */ /* 0x000ee20000100800 */
[-C--:B------:R-:W-:Y:S01]  /*4fb0*/  @!P0 ISETP.GE.AND P1, PT, R10, R146.reuse, PT ;  /* 0x000000920a00820c */ /* 0x080fe20003f26270 */
[----:B------:R-:W-:Y:S03]  /*4fc0*/  FFMA.FTZ R13, R13, UR10, -R137 ;  /* 0x0000000a0d0d7c23 */ /* 0x000fe60008010889 */
[----:B------:R-:W-:Y:S01]  /*4fd0*/  @!P0 FSEL R16, R16, -INF , !P1 ;  /* 0xff80000010108808 */ /* 0x000fe20004800000 */
[--C-:B------:R-:W-:Y:S01]  /*4fe0*/  FFMA.FTZ R14, R14, UR10, -R8.reuse ;  /* 0x0000000a0e0e7c23 */ /* 0x100fe20008010808 */
[----:B------:R-:W-:Y:S01]  /*4ff0*/  @!P0 ISETP.GE.AND P1, PT, R9, R146, PT ;  /* 0x000000920900820c */ /* 0x000fe20003f26270 */
[--C-:B------:R-:W-:Y:S01]  /*5000*/  FFMA.FTZ R15, R15, UR10, -R8.reuse ;  /* 0x0000000a0f0f7c23 */ /* 0x100fe20008010808 */
[----:B------:R-:W1:Y:S01]  /*5010*/  MUFU.EX2 R154, R13 ;  /* 0x0000000d009a7308 */ /* 0x000e620000000800 */
[--C-:B------:R-:W-:Y:S01]  /*5020*/  FFMA.FTZ R16, R16, UR10, -R145.reuse ;  /* 0x0000000a10107c23 */ /* 0x100fe20008010891 */
[----:B------:R-:W-:Y:S02]  /*5030*/  @!P0 FSEL R17, R17, -INF , !P1 ;  /* 0xff80000011118808 */ /* 0x000fe40004800000 */
[-C--:B------:R-:W-:Y:S01]  /*5040*/  @!P0 ISETP.GE.AND P1, PT, R10, R144.reuse, PT ;  /* 0x000000900a00820c */ /* 0x080fe20003f26270 */
[----:B------:R-:W-:Y:S02]  /*5050*/  @!P0 VIADD R10, R0, 0x10 ;  /* 0x00000010000a8836 */ /* 0x000fe40000000000 */
[----:B------:R-:W-:Y:S01]  /*5060*/  FFMA.FTZ R17, R17, UR10, -R145 ;  /* 0x0000000a11117c23 */ /* 0x000fe20008010891 */
[----:B------:R-:W-:Y:S02]  /*5070*/  @!P0 FSEL R18, R18, -INF , !P1 ;  /* 0xff80000012128808 */ /* 0x000fe40004800000 */
[----:B------:R-:W-:Y:S01]  /*5080*/  MUFU.EX2 R169, R16 ;  /* 0x0000001000a97308 */ /* 0x000fe20000000800 */
[----:B------:R-:W-:Y:S01]  /*5090*/  @!P0 ISETP.GE.AND P1, PT, R9, R144, PT ;  /* 0x000000900900820c */ /* 0x000fe20003f26270 */
[C---:B------:R-:W-:Y:S02]  /*50a0*/  @!P0 VIADD R9, R0.reuse, 0x11 ;  /* 0x0000001100098836 */ /* 0x040fe40000000000 */
[----:B------:R-:W-:Y:S01]  /*50b0*/  @!P0 VIADD R0, R0, 0x19 ;  /* 0x0000001900008836 */ /* 0x000fe20000000000 */
[----:B------:R-:W-:Y:S01]  /*50c0*/  @!P0 FSEL R19, R19, -INF , !P1 ;  /* 0xff80000013138808 */ /* 0x000fe20004800000 */
[--C-:B------:R-:W-:Y:S01]  /*50d0*/  FFMA.FTZ R18, R18, UR10, -R139.reuse ;  /* 0x0000000a12127c23 */ /* 0x100fe2000801088b */
[-C--:B------:R-:W-:Y:S03]  /*50e0*/  @!P0 ISETP.GE.AND P1, PT, R10, R146.reuse, PT ;  /* 0x000000920a00820c */ /* 0x080fe60003f26270 */
[----:B------:R-:W4:Y:S01]  /*50f0*/  MUFU.EX2 R168, R17 ;  /* 0x0000001100a87308 */ /* 0x000f220000000800 */
[----:B-1----:R-:W-:Y:S01]  /*5100*/  F2FP.F16.F32.PACK_AB R7, R154, R155 ;  /* 0x0000009b9a07723e */ /* 0x002fe200000000ff */
[----:B------:R-:W-:Y:S01]  /*5110*/  FFMA.FTZ R19, R19, UR10, -R139 ;  /* 0x0000000a13137c23 */ /* 0x000fe2000801088b */
[----:B------:R-:W-:Y:S02]  /*5120*/  @!P0 FSEL R20, R20, -INF , !P1 ;  /* 0xff80000014148808 */ /* 0x000fe40004800000 */
[----:B------:R-:W-:Y:S05]  /*5130*/  @!P0 ISETP.GE.AND P1, PT, R9, R146, PT ;  /* 0x000000920900820c */ /* 0x000fea0003f26270 */
[----:B------:R-:W-:Y:S01]  /*5140*/  MUFU.EX2 R246, R18 ;  /* 0x0000001200f67308 */ /* 0x000fe20000000800 */
[----:B------:R-:W-:Y:S01]  /*5150*/  @!P0 FSEL R21, R21, -INF , !P1 ;  /* 0xff80000015158808 */ /* 0x000fe20004800000 */
[--C-:B------:R-:W-:Y:S01]  /*5160*/  FFMA.FTZ R20, R20, UR10, -R145.reuse ;  /* 0x0000000a14147c23 */ /* 0x100fe20008010891 */
[-C--:B------:R-:W-:Y:S03]  /*5170*/  @!P0 ISETP.GE.AND P1, PT, R10, R144.reuse, PT ;  /* 0x000000900a00820c */ /* 0x080fe60003f26270 */
[----:B------:R-:W-:Y:S01]  /*5180*/  FFMA.FTZ R21, R21, UR10, -R145 ;  /* 0x0000000a15157c23 */ /* 0x000fe20008010891 */
[----:B------:R-:W-:Y:S03]  /*5190*/  @!P0 FSEL R22, R22, -INF , !P1 ;  /* 0xff80000016168808 */ /* 0x000fe60004800000 */
[----:B------:R-:W1:Y:S01]  /*51a0*/  MUFU.EX2 R245, R19 ;  /* 0x0000001300f57308 */ /* 0x000e620000000800 */
[----:B------:R-:W-:Y:S02]  /*51b0*/  @!P0 ISETP.GE.AND P1, PT, R9, R144, PT ;  /* 0x000000900900820c */ /* 0x000fe40003f26270 */
[----:B----4-:R-:W-:Y:S01]  /*51c0*/  F2FP.F16.F32.PACK_AB R6, R168, R169 ;  /* 0x000000a9a806723e */ /* 0x010fe200000000ff */
[--C-:B------:R-:W-:Y:S01]  /*51d0*/  FFMA.FTZ R22, R22, UR10, -R139.reuse ;  /* 0x0000000a16167c23 */ /* 0x100fe2000801088b */
[----:B------:R-:W-:Y:S02]  /*51e0*/  @!P0 FSEL R23, R23, -INF , !P1 ;  /* 0xff80000017178808 */ /* 0x000fe40004800000 */
[-C--:B------:R-:W-:Y:S03]  /*51f0*/  @!P0 ISETP.GE.AND P1, PT, R10, R138.reuse, PT ;  /* 0x0000008a0a00820c */ /* 0x080fe60003f26270 */
[----:B------:R-:W-:Y:S01]  /*5200*/  MUFU.EX2 R159, R14 ;  /* 0x0000000e009f7308 */ /* 0x000fe20000000800 */
[----:B------:R-:W-:Y:S01]  /*5210*/  FFMA.FTZ R23, R23, UR10, -R139 ;  /* 0x0000000a17177c23 */ /* 0x000fe2000801088b */
[----:B------:R-:W-:Y:S02]  /*5220*/  @!P0 FSEL R24, R24, -INF , !P1 ;  /* 0xff80000018188808 */ /* 0x000fe40004800000 */
[----:B------:R-:W-:Y:S06]  /*5230*/  @!P0 ISETP.GE.AND P1, PT, R9, R138, PT ;  /* 0x0000008a0900820c */ /* 0x000fec0003f26270 */
[----:B------:R-:W4:Y:S01]  /*5240*/  MUFU.EX2 R158, R15 ;  /* 0x0000000f009e7308 */ /* 0x000f220000000800 */
[----:B------:R-:W-:Y:S01]  /*5250*/  @!P0 FSEL R25, R25, -INF , !P1 ;  /* 0xff80000019198808 */ /* 0x000fe20004800000 */
[--C-:B------:R-:W-:Y:S01]  /*5260*/  FFMA.FTZ R24, R24, UR10, -R137.reuse ;  /* 0x0000000a18187c23 */ /* 0x100fe20008010889 */
[----:B------:R-:W-:Y:S02]  /*5270*/  @!P0 ISETP.GE.AND P1, PT, R10, R136, PT ;  /* 0x000000880a00820c */ /* 0x000fe40003f26270 */
[----:B-1----:R-:W-:Y:S01]  /*5280*/  F2FP.F16.F32.PACK_AB R5, R245, R246 ;  /* 0x000000f6f505723e */ /* 0x002fe200000000ff */
[--C-:B------:R-:W-:Y:S01]  /*5290*/  FFMA.FTZ R25, R25, UR10, -R137.reuse ;  /* 0x0000000a19197c23 */ /* 0x100fe20008010889 */
[----:B------:R-:W-:Y:S03]  /*52a0*/  @!P0 FSEL R26, R26, -INF , !P1 ;  /* 0xff8000001a1a8808 */ /* 0x000fe60004800000 */
[----:B------:R-:W-:Y:S01]  /*52b0*/  MUFU.EX2 R167, R20 ;  /* 0x0000001400a77308 */ /* 0x000fe20000000800 */
[----:B------:R-:W-:Y:S01]  /*52c0*/  @!P0 ISETP.GE.AND P1, PT, R9, R136, PT ;  /* 0x000000880900820c */ /* 0x000fe20003f26270 */
[--C-:B------:R-:W-:Y:S03]  /*52d0*/  FFMA.FTZ R26, R26, UR10, -R8.reuse ;  /* 0x0000000a1a1a7c23 */ /* 0x100fe60008010808 */
[----:B------:R-:W-:Y:S02]  /*52e0*/  @!P0 FSEL R27, R27, -INF , !P1 ;  /* 0xff8000001b1b8808 */ /* 0x000fe40004800000 */
[-C--:B------:R-:W-:Y:S03]  /*52f0*/  @!P0 ISETP.GE.AND P1, PT, R4, R138.reuse, PT ;  /* 0x0000008a0400820c */ /* 0x080fe60003f26270 */
[----:B------:R-:W1:Y:S01]  /*5300*/  MUFU.EX2 R166, R21 ;  /* 0x0000001500a67308 */ /* 0x000e620000000800 */
[--C-:B------:R-:W-:Y:S01]  /*5310*/  FFMA.FTZ R27, R27, UR10, -R8.reuse ;  /* 0x0000000a1b1b7c23 */ /* 0x100fe20008010808 */
[----:B------:R-:W-:Y:S02]  /*5320*/  @!P0 FSEL R28, R28, -INF , !P1 ;  /* 0xff8000001c1c8808 */ /* 0x000fe40004800000 */
[----:B------:R-:W-:Y:S06]  /*5330*/  @!P0 ISETP.GE.AND P1, PT, R0, R138, PT ;  /* 0x0000008a0000820c */ /* 0x000fec0003f26270 */
[----:B------:R-:W-:Y:S01]  /*5340*/  MUFU.EX2 R243, R22 ;  /* 0x0000001600f37308 */ /* 0x000fe20000000800 */
[----:B------:R-:W-:Y:S01]  /*5350*/  @!P0 FSEL R29, R29, -INF , !P1 ;  /* 0xff8000001d1d8808 */ /* 0x000fe20004800000 */
[--C-:B------:R-:W-:Y:S01]  /*5360*/  FFMA.FTZ R28, R28, UR10, -R137.reuse ;  /* 0x0000000a1c1c7c23 */ /* 0x100fe20008010889 */
[----:B------:R-:W-:Y:S03]  /*5370*/  @!P0 ISETP.GE.AND P1, PT, R4, R136, PT ;  /* 0x000000880400820c */ /* 0x000fe60003f26270 */
[----:B------:R-:W-:Y:S01]  /*5380*/  FFMA.FTZ R137, R29, UR10, -R137 ;  /* 0x0000000a1d897c23 */ /* 0x000fe20008010889 */
[----:B------:R-:W-:Y:S03]  /*5390*/  @!P0 FSEL R30, R30, -INF , !P1 ;  /* 0xff8000001e1e8808 */ /* 0x000fe60004800000 */
[----:B------:R-:W1:Y:S01]  /*53a0*/  MUFU.EX2 R171, R23 ;  /* 0x0000001700ab7308 */ /* 0x000e620000000800 */
[-C--:B------:R-:W-:Y:S01]  /*53b0*/  @!P0 ISETP.GE.AND P1, PT, R4, R146.reuse, PT ;  /* 0x000000920400820c */ /* 0x080fe20003f26270 */
[--C-:B------:R-:W-:Y:S03]  /*53c0*/  FFMA.FTZ R30, R30, UR10, -R8.reuse ;  /* 0x0000000a1e1e7c23 */ /* 0x100fe60008010808 */
[----:B------:R-:W-:Y:S02]  /*53d0*/  @!P0 FSEL R32, R32, -INF , !P1 ;  /* 0xff80000020208808 */ /* 0x000fe40004800000 */
[----:B------:R-:W-:Y:S03]  /*53e0*/  @!P0 ISETP.GE.AND P1, PT, R0, R146, PT ;  /* 0x000000920000820c */ /* 0x000fe60003f26270 */
[----:B------:R-:W-:Y:S01]  /*53f0*/  MUFU.EX2 R151, R24 ;  /* 0x0000001800977308 */ /* 0x000fe20000000800 */
[--C-:B------:R-:W-:Y:S01]  /*5400*/  FFMA.FTZ R32, R32, UR10, -R145.reuse ;  /* 0x0000000a20207c23 */ /* 0x100fe20008010891 */
[----:B------:R-:W-:Y:S02]  /*5410*/  @!P0 FSEL R33, R33, -INF , !P1 ;  /* 0xff80000021218808 */ /* 0x000fe40004800000 */
[----:B------:R-:W-:Y:S02]  /*5420*/  @!P0 ISETP.GE.AND P1, PT, R4, R144, PT ;  /* 0x000000900400820c */ /* 0x000fe40003f26270 */
[----:B------:R-:W-:Y:S01]  /*5430*/  F2FP.F16.F32.PACK_AB R4, R170, R244 ;  /* 0x000000f4aa04723e */ /* 0x000fe200000000ff */
[----:B------:R-:W-:Y:S01]  /*5440*/  FFMA.FTZ R145, R33, UR10, -R145 ;  /* 0x0000000a21917c23 */ /* 0x000fe20008010891 */
[----:B------:R-:W-:Y:S02]  /*5450*/  @!P0 FSEL R34, R34, -INF , !P1 ;  /* 0xff80000022228808 */ /* 0x000fe40004800000 */
[----:B------:R-:W-:Y:S01]  /*5460*/  MUFU.EX2 R163, R32 ;  /* 0x0000002000a37308 */ /* 0x000fe20000000800 */
[----:B------:R-:W-:Y:S01]  /*5470*/  @!P0 ISETP.GE.AND P1, PT, R0, R144, PT ;  /* 0x000000900000820c */ /* 0x000fe20003f26270 */
[----:B------:R4:W-:Y:S01]  /*5480*/  STS [R235+0x13000], R4 ;  /* 0x01300004eb007388 */ /* 0x0009e20000000800 */
[--C-:B------:R-:W-:Y:S02]  /*5490*/  FFMA.FTZ R34, R34, UR10, -R139.reuse ;  /* 0x0000000a22227c23 */ /* 0x100fe4000801088b */
[----:B------:R-:W-:Y:S02]  /*54a0*/  @!P0 FSEL R35, R35, -INF , !P1 ;  /* 0xff80000023238808 */ /* 0x000fe40004800000 */
[----:B------:R-:W-:Y:S03]  /*54b0*/  @!P0 ISETP.GE.AND P1, PT, R0, R136, PT ;  /* 0x000000880000820c */ /* 0x000fe60003f26270 */
[----:B------:R-:W1:Y:S01]  /*54c0*/  MUFU.EX2 R162, R145 ;  /* 0x0000009100a27308 */ /* 0x000e620000000800 */
[----:B------:R-:W-:Y:S01]  /*54d0*/  F2FP.F16.F32.PACK_AB R0, R247, R248 ;  /* 0x000000f8f700723e */ /* 0x000fe200000000ff */
[----:B------:R-:W-:Y:S01]  /*54e0*/  FFMA.FTZ R139, R35, UR10, -R139 ;  /* 0x0000000a238b7c23 */ /* 0x000fe2000801088b */
[----:B------:R-:W-:Y:S03]  /*54f0*/  @!P0 FSEL R31, R31, -INF , !P1 ;  /* 0xff8000001f1f8808 */ /* 0x000fe60004800000 */
[----:B------:R1:W-:Y:S04]  /*5500*/  STS [R235+0x13400], R0 ;  /* 0x01340000eb007388 */ /* 0x0003e80000000800 */
[----:B------:R-:W-:Y:S01]  /*5510*/  MUFU.EX2 R165, R34 ;  /* 0x0000002200a57308 */ /* 0x000fe20000000800 */
[----:B------:R-:W-:Y:S01]  /*5520*/  FFMA.FTZ R8, R31, UR10, -R8 ;  /* 0x0000000a1f087c23 */ /* 0x000fe20008010808 */
[----:B------:R1:W-:Y:S04]  /*5530*/  STS [R234+0x13000], R6 ;  /* 0x01300006ea007388 */ /* 0x0003e80000000800 */
[----:B------:R1:W-:Y:S04]  /*5540*/  STS [R234+0x13400], R5 ;  /* 0x01340005ea007388 */ /* 0x0003e80000000800 */
[----:B------:R-:W-:Y:S01]  /*5550*/  MUFU.EX2 R164, R139 ;  /* 0x0000008b00a47308 */ /* 0x000fe20000000800 */
[----:B----4-:R-:W-:Y:S05]  /*5560*/  F2FP.F16.F32.PACK_AB R4, R156, R157 ;  /* 0x0000009d9c04723e */ /* 0x010fea00000000ff */
[----:B------:R4:W-:Y:S04]  /*5570*/  STS [R235+0x14000], R4 ;  /* 0x01400004eb007388 */ /* 0x0009e80000000800 */
[----:B------:R-:W4:Y:S01]  /*5580*/  MUFU.EX2 R150, R25 ;  /* 0x0000001900967308 */ /* 0x000f220000000800 */
[----:B-1----:R-:W-:Y:S09]  /*5590*/  F2FP.F16.F32.PACK_AB R0, R160, R161 ;  /* 0x000000a1a000723e */ /* 0x002ff200000000ff */
[----:B------:R-:W-:Y:S01]  /*55a0*/  MUFU.EX2 R153, R26 ;  /* 0x0000001a00997308 */ /* 0x000fe20000000800 */
[----:B------:R-:W-:Y:S01]  /*55b0*/  F2FP.F16.F32.PACK_AB R6, R158, R159 ;  /* 0x0000009f9e06723e */ /* 0x000fe200000000ff */
[----:B------:R1:W-:Y:S01]  /*55c0*/  STS [R235+0x14400], R0 ;  /* 0x01440000eb007388 */ /* 0x0003e20000000800 */
[----:B------:R-:W-:Y:S03]  /*55d0*/  F2FP.F16.F32.PACK_AB R5, R166, R167 ;  /* 0x000000a7a605723e */ /* 0x000fe600000000ff */
[----:B------:R1:W-:Y:S04]  /*55e0*/  STS [R234+0x14000], R7 ;  /* 0x01400007ea007388 */ /* 0x0003e80000000800 */
[----:B------:R-:W1:Y:S01]  /*55f0*/  MUFU.EX2 R152, R27 ;  /* 0x0000001b00987308 */ /* 0x000e620000000800 */
[----:B------:R1:W-:Y:S04]  /*5600*/  STS [R234+0x14400], R6 ;  /* 0x01440006ea007388 */ /* 0x0003e80000000800 */
[----:B------:R1:W-:Y:S01]  /*5610*/  STS [R233+0x13000], R5 ;  /* 0x01300005e9007388 */ /* 0x0003e20000000800 */
[----:B----4-:R-:W-:Y:S04]  /*5620*/  F2FP.F16.F32.PACK_AB R4, R171, R243 ;  /* 0x000000f3ab04723e */ /* 0x010fe800000000ff */
[----:B------:R-:W-:Y:S01]  /*5630*/  MUFU.EX2 R148, R28 ;  /* 0x0000001c00947308 */ /* 0x000fe20000000800 */
[----:B------:R4:W-:Y:S09]  /*5640*/  STS [R233+0x13400], R4 ;  /* 0x01340004e9007388 */ /* 0x0009f20000000800 */
[----:B------:R-:W4:Y:S01]  /*5650*/  MUFU.EX2 R147, R137 ;  /* 0x0000008900937308 */ /* 0x000f220000000800 */
[----:B-1----:R-:W-:Y:S02]  /*5660*/  F2FP.F16.F32.PACK_AB R0, R162, R163 ;  /* 0x000000a3a200723e */ /* 0x002fe400000000ff */
[----:B------:R-:W-:Y:S03]  /*5670*/  F2FP.F16.F32.PACK_AB R7, R150, R151 ;  /* 0x000000979607723e */ /* 0x000fe600000000ff */
[----:B------:R1:W-:Y:S04]  /*5680*/  STS [R232+0x13000], R0 ;  /* 0x01300000e8007388 */ /* 0x0003e80000000800 */
[----:B------:R-:W-:Y:S01]  /*5690*/  MUFU.EX2 R149, R30 ;  /* 0x0000001e00957308 */ /* 0x000fe20000000800 */
[----:B------:R-:W-:Y:S02]  /*56a0*/  F2FP.F16.F32.PACK_AB R6, R152, R153 ;  /* 0x000000999806723e */ /* 0x000fe400000000ff */
[----:B------:R-:W-:Y:S07]  /*56b0*/  F2FP.F16.F32.PACK_AB R5, R164, R165 ;  /* 0x000000a5a405723e */ /* 0x000fee00000000ff */
[----:B------:R-:W1:Y:S01]  /*56c0*/  MUFU.EX2 R146, R8 ;  /* 0x0000000800927308 */ /* 0x000e620000000800 */
[----:B------:R-:W-:Y:S01]  /*56d0*/  STS [R232+0x13400], R5 ;  /* 0x01340005e8007388 */ /* 0x000fe20000000800 */
[----:B----4-:R-:W-:Y:S03]  /*56e0*/  F2FP.F16.F32.PACK_AB R4, R147, R148 ;  /* 0x000000949304723e */ /* 0x010fe600000000ff */
[----:B------:R-:W-:Y:S04]  /*56f0*/  STS [R233+0x14000], R7 ;  /* 0x01400007e9007388 */ /* 0x000fe80000000800 */
[----:B------:R-:W-:Y:S04]  /*5700*/  STS [R233+0x14400], R6 ;  /* 0x01440006e9007388 */ /* 0x000fe80000000800 */
[----:B------:R-:W-:Y:S01]  /*5710*/  STS [R232+0x14000], R4 ;  /* 0x01400004e8007388 */ /* 0x000fe20000000800 */
[----:B-1----:R-:W-:Y:S05]  /*5720*/  F2FP.F16.F32.PACK_AB R0, R146, R149 ;  /* 0x000000959200723e */ /* 0x002fea00000000ff */
[----:B------:R1:W-:Y:S04]  /*5730*/  STS [R232+0x14400], R0 ;  /* 0x01440000e8007388 */ /* 0x0003e80000000800 */
[----:B------:R-:W4:Y:S08]  /*5740*/  LDSM.16.M88.4 R32, [R221+UR4+0x6000] ;  /* 0x00600004dd20783b */ /* 0x000f300008000200 */
[----:B------:R-:W2:Y:S01]  /*5750*/  LDSM.16.M88.4 R28, [R221+UR4+0x6800] ;  /* 0x00680004dd1c783b */ /* 0x000ea20008000200 */
[----:B-1----:R-:W-:Y:S05]  /*5760*/  IMAD.U32 R0, RZ, RZ, UR4 ;  /* 0x00000004ff007e24 */ /* 0x002fea000f8e00ff */
[----:B------:R-:W-:Y:S05]  /*5770*/  IADD3 R0, R221, 0x6000, R0 ;  /* 0x00006000dd007810 */ /* 0x000fea0007ffe000 */
[----:B------:R-:W-:Y:S05]  /*5780*/  IMAD.IADD R0, R0, 0x1, R228 ;  /* 0x0000000100007824 */ /* 0x000fea00078e02e4 */
[----:B------:R-:W1:Y:S01]  /*5790*/  LDSM.16.M88.4 R132, [R0] ;  /* 0x000000000084783b */ /* 0x000e620000000200 */
[-C--:B----4-:R-:W-:Y:S07]  /*57a0*/  HMMA.16816.F32 R4, R32, R172.reuse, RZ ;  /* 0x000000ac2004723c */ /* 0x090fee00000018ff */
[----:B------:R-:W4:Y:S01]  /*57b0*/  LDSM.16.M88.4 R136, [R0+0x800] ;  /* 0x000800000088783b */ /* 0x000f220000000200 */
[C---:B--2---:R-:W-:Y:S06]  /*57c0*/  HMMA.16816.F32 R8, R28.reuse, R172, RZ ;  /* 0x000000ac1c08723c */ /* 0x044fec00000018ff */
[-C--:B------:R-:W-:Y:S06]  /*57d0*/  HMMA.16816.F32 R12, R28, R174.reuse, RZ ;  /* 0x000000ae1c0c723c */ /* 0x080fec00000018ff */
[C---:B------:R-:W-:Y:S06]  /*57e0*/  HMMA.16816.F32 R16, R32.reuse, R174, RZ ;  /* 0x000000ae2010723c */ /* 0x040fec00000018ff */
[-C--:B------:R-:W-:Y:S06]  /*57f0*/  HMMA.16816.F32 R20, R32, R176.reuse, RZ ;  /* 0x000000b02014723c */ /* 0x080fec00000018ff */
[C---:B------:R-:W-:Y:S06]  /*5800*/  HMMA.16816.F32 R24, R28.reuse, R176, RZ ;  /* 0x000000b01c18723c */ /* 0x040fec00000018ff */
[-C--:B------:R-:W-:Y:S01]  /*5810*/  HMMA.16816.F32 R28, R28, R178.reuse, RZ ;  /* 0x000000b21c1c723c */ /* 0x080fe200000018ff */
[----:B------:R-:W-:Y:S04]  /*5820*/  IADD3 R144, P0, R142, UR14, RZ ;  /* 0x0000000e8e907c10 */ /* 0x000fe8000ff1e0ff */
[----:B---3--:R-:W-:Y:S01]  /*5830*/  IADD3.X R145, R143, UR13, RZ, P0, !PT ;  /* 0x0000000d8f917c10 */ /* 0x008fe200087fe4ff */
[----:B------:R-:W-:Y:S01]  /*5840*/  HMMA.16816.F32 R32, R32, R178, RZ ;  /* 0x000000b22020723c */ /* 0x000fe200000018ff */
[----:B------:R-:W-:Y:S03]  /*5850*/  PLOP3.LUT P0, PT, PT, PT, UP3, 0x80, 0x0 ;  /* 0x000000000000781c */ /* 0x000fe60003f0f038 */
[----:B------:R-:W2:Y:S02]  /*5860*/  LDG.E R143, desc[UR6][R144.64] ;  /* 0x00000006908f7981 */ /* 0x000ea4000c1e1900 */
[-C--:B-1----:R-:W-:Y:S02]  /*5870*/  HMMA.16816.F32 R4, R132, R180.reuse, R4 ;  /* 0x000000b48404723c */ /* 0x082fe40000001804 */
[----:B------:R-:W3:Y:S04]  /*5880*/  LDG.E R142, desc[UR6][R144.64+0x20] ;  /* 0x00002006908e7981 */ /* 0x000ee8000c1e1900 */
[C---:B----4-:R-:W-:Y:S01]  /*5890*/  HMMA.16816.F32 R8, R136.reuse, R180, R8 ;  /* 0x000000b48808723c */ /* 0x050fe20000001808 */
[----:B------:R-:W5:Y:S04]  /*58a0*/  LDG.E R141, desc[UR6][R144.64+0x80] ;  /* 0x00008006908d7981 */ /* 0x000f68000c1e1900 */
[----:B------:R1:W5:Y:S01]  /*58b0*/  LDG.E R140, desc[UR6][R144.64+0xa0] ;  /* 0x0000a006908c7981 */ /* 0x000362000c1e1900 */
[-C--:B------:R-:W-:Y:S06]  /*58c0*/  HMMA.16816.F32 R12, R136, R182.reuse, R12 ;  /* 0x000000b6880c723c */ /* 0x080fec000000180c */
[C---:B------:R-:W-:Y:S06]  /*58d0*/  HMMA.16816.F32 R16, R132.reuse, R182, R16 ;  /* 0x000000b68410723c */ /* 0x040fec0000001810 */
[-C--:B------:R-:W-:Y:S06]  /*58e0*/  HMMA.16816.F32 R20, R132, R184.reuse, R20 ;  /* 0x000000b88414723c */ /* 0x080fec0000001814 */
[C---:B------:R-:W-:Y:S06]  /*58f0*/  HMMA.16816.F32 R24, R136.reuse, R184, R24 ;  /* 0x000000b88818723c */ /* 0x040fec0000001818 */
[-C--:B------:R-:W-:Y:S01]  /*5900*/  HMMA.16816.F32 R28, R136, R186.reuse, R28 ;  /* 0x000000ba881c723c */ /* 0x080fe2000000181c */
[----:B------:R-:W4:Y:S05]  /*5910*/  LDSM.16.M88.4 R136, [R221+UR4+0x7000] ;  /* 0x00700004dd88783b */ /* 0x000f2a0008000200 */
[----:B------:R-:W-:Y:S03]  /*5920*/  HMMA.16816.F32 R32, R132, R186, R32 ;  /* 0x000000ba8420723c */ /* 0x000fe60000001820 */
[----:B------:R-:W1:Y:S03]  /*5930*/  LDSM.16.M88.4 R132, [R221+UR4+0x7800] ;  /* 0x00780004dd84783b */ /* 0x000e660008000200 */
[-C--:B----4-:R-:W-:Y:S06]  /*5940*/  HMMA.16816.F32 R4, R136, R188.reuse, R4 ;  /* 0x000000bc8804723c */ /* 0x090fec0000001804 */
[C---:B-1----:R-:W-:Y:S06]  /*5950*/  HMMA.16816.F32 R8, R132.reuse, R188, R8 ;  /* 0x000000bc8408723c */ /* 0x042fec0000001808 */
[-C--:B------:R-:W-:Y:S06]  /*5960*/  HMMA.16816.F32 R12, R132, R190.reuse, R12 ;  /* 0x000000be840c723c */ /* 0x080fec000000180c */
[C---:B------:R-:W-:Y:S06]  /*5970*/  HMMA.16816.F32 R16, R136.reuse, R190, R16 ;  /* 0x000000be8810723c */ /* 0x040fec0000001810 */
[-C--:B------:R-:W-:Y:S06]  /*5980*/  HMMA.16816.F32 R20, R136, R192.reuse, R20 ;  /* 0x000000c08814723c */ /* 0x080fec0000001814 */
[C---:B------:R-:W-:Y:S06]  /*5990*/  HMMA.16816.F32 R24, R132.reuse, R192, R24 ;  /* 0x000000c08418723c */ /* 0x040fec0000001818 */
[-C--:B------:R-:W-:Y:S01]  /*59a0*/  HMMA.16816.F32 R28, R132, R194.reuse, R28 ;  /* 0x000000c2841c723c */ /* 0x080fe2000000181c */
[----:B------:R-:W1:Y:S05]  /*59b0*/  LDSM.16.M88.4 R132, [R0+0x1000] ;  /* 0x001000000084783b */ /* 0x000e6a0000000200 */
[----:B------:R-:W-:Y:S03]  /*59c0*/  HMMA.16816.F32 R32, R136, R194, R32 ;  /* 0x000000c28820723c */ /* 0x000fe60000001820 */
[----:B------:R-:W4:Y:S03]  /*59d0*/  LDSM.16.M88.4 R136, [R0+0x1800] ;  /* 0x001800000088783b */ /* 0x000f260000000200 */
[-C--:B-1----:R-:W-:Y:S06]  /*59e0*/  HMMA.16816.F32 R4, R132, R196.reuse, R4 ;  /* 0x000000c48404723c */ /* 0x082fec0000001804 */
[C---:B----4-:R-:W-:Y:S06]  /*59f0*/  HMMA.16816.F32 R8, R136.reuse, R196, R8 ;  /* 0x000000c48808723c */ /* 0x050fec0000001808 */
[-C--:B------:R-:W-:Y:S06]  /*5a00*/  HMMA.16816.F32 R12, R136, R198.reuse, R12 ;  /* 0x000000c6880c723c */ /* 0x080fec000000180c */
[C---:B------:R-:W-:Y:S06]  /*5a10*/  HMMA.16816.F32 R16, R132.reuse, R198, R16 ;  /* 0x000000c68410723c */ /* 0x040fec0000001810 */
[-C--:B------:R-:W-:Y:S06]  /*5a20*/  HMMA.16816.F32 R20, R132, R200.reuse, R20 ;  /* 0x000000c88414723c */ /* 0x080fec0000001814 */
[C---:B------:R-:W-:Y:S06]  /*5a30*/  HMMA.16816.F32 R24, R136.reuse, R200, R24 ;  /* 0x000000c88818723c */ /* 0x040fec0000001818 */
[-C--:B------:R-:W-:Y:S01]  /*5a40*/  HMMA.16816.F32 R28, R136, R202.reuse, R28 ;  /* 0x000000ca881c723c */ /* 0x080fe2000000181c */
[----:B------:R-:W1:Y:S05]  /*5a50*/  LDSM.16.M88.4 R136, [R221+UR4+0x8000] ;  /* 0x00800004dd88783b */ /* 0x000e6a0008000200 */
[----:B------:R-:W-:Y:S03]  /*5a60*/  HMMA.16816.F32 R32, R132, R202, R32 ;  /* 0x000000ca8420723c */ /* 0x000fe60000001820 */
[----:B------:R-:W4:Y:S03]  /*5a70*/  LDSM.16.M88.4 R132, [R221+UR4+0x8800] ;  /* 0x00880004dd84783b */ /* 0x000f260008000200 */
[-C--:B-1----:R-:W-:Y:S06]  /*5a80*/  HMMA.16816.F32 R4, R136, R204.reuse, R4 ;  /* 0x000000cc8804723c */ /* 0x082fec0000001804 */
[C---:B----4-:R-:W-:Y:S06]  /*5a90*/  HMMA.16816.F32 R8, R132.reuse, R204, R8 ;  /* 0x000000cc8408723c */ /* 0x050fec0000001808 */
        /* <DEDUP_REMOVED lines=12> */
[C---:B--2---:R-:W-:Y:S01]  /*5b60*/  FADD.FTZ R4, -R143.reuse, R4 ;  /* 0x000000048f047221 */ /* 0x044fe20000010100 */
[----:B------:R-:W-:Y:S01]  /*5b70*/  FADD.FTZ R5, -R143, R5 ;  /* 0x000000058f057221 */ /* 0x000fe20000010100 */
[-C--:B------:R-:W-:Y:S03]  /*5b80*/  HMMA.16816.F32 R20, R132, R216.reuse, R20 ;  /* 0x000000d88414723c */ /* 0x080fe60000001814 */
[----:B------:R-:W-:Y:S01]  /*5b90*/  FMUL.FTZ R144, R244, R4 ;  /* 0x00000004f4907220 */ /* 0x000fe20000410000 */
[----:B------:R-:W-:Y:S01]  /*5ba0*/  FMUL.FTZ R5, R170, R5 ;  /* 0x00000005aa057220 */ /* 0x000fe20000410000 */
[----:B------:R1:W5:Y:S01]  /*5bb0*/  LDL R244, [R1+0xc] ;  /* 0x00000c0001f47983 */ /* 0x0003620000100800 */
[C---:B------:R-:W-:Y:S03]  /*5bc0*/  HMMA.16816.F32 R24, R136.reuse, R216, R24 ;  /* 0x000000d88818723c */ /* 0x040fe60000001818 */
[----:B------:R1:W5:Y:S02]  /*5bd0*/  LDL R170, [R1+0x8] ;  /* 0x0000080001aa7983 */ /* 0x0003640000100800 */
[----:B------:R-:W-:Y:S01]  /*5be0*/  F2FP.F16.F32.PACK_AB R5, R5, R144 ;  /* 0x000000900505723e */ /* 0x000fe200000000ff */
[-C--:B------:R-:W-:Y:S05]  /*5bf0*/  HMMA.16816.F32 R28, R136, R218.reuse, R28 ;  /* 0x000000da881c723c */ /* 0x080fea000000181c */
[C---:B------:R-:W-:Y:S01]  /*5c00*/  FADD.FTZ R0, -R143.reuse, R16 ;  /* 0x000000108f007221 */ /* 0x040fe20000010100 */
[----:B------:R-:W-:Y:S05]  /*5c10*/  HMMA.16816.F32 R32, R132, R218, R32 ;  /* 0x000000da8420723c */ /* 0x000fea0000001820 */
[C---:B------:R-:W-:Y:S01]  /*5c20*/  FADD.FTZ R17, -R143.reuse, R17 ;  /* 0x000000118f117221 */ /* 0x040fe20000010100 */
[C---:B------:R-:W-:Y:S01]  /*5c30*/  FADD.FTZ R4, -R143.reuse, R20 ;  /* 0x000000148f047221 */ /* 0x040fe20000010100 */
[----:B------:R-:W-:Y:S01]  /*5c40*/  FADD.FTZ R21, -R143, R21 ;  /* 0x000000158f157221 */ /* 0x000fe20000010100 */
[----:B------:R-:W-:Y:S03]  /*5c50*/  FMUL.FTZ R0, R169, R0 ;  /* 0x00000000a9007220 */ /* 0x000fe60000410000 */
[----:B------:R-:W-:Y:S01]  /*5c60*/  FMUL.FTZ R20, R168, R17 ;  /* 0x00000011a8147220 */ /* 0x000fe20000410000 */
[----:B------:R-:W-:Y:S01]  /*5c70*/  FMUL.FTZ R4, R167, R4 ;  /* 0x00000004a7047220 */ /* 0x000fe20000410000 */
[----:B------:R-:W-:Y:S01]  /*5c80*/  FMUL.FTZ R21, R166, R21 ;  /* 0x00000015a6157220 */ /* 0x000fe20000410000 */
[C---:B---3--:R-:W-:Y:S01]  /*5c90*/  FADD.FTZ R16, -R142.reuse, R6 ;  /* 0x000000068e107221 */ /* 0x048fe20000010100 */
[----:B------:R-:W-:Y:S01]  /*5ca0*/  FADD.FTZ R6, -R142, R7 ;  /* 0x000000078e067221 */ /* 0x000fe20000010100 */
[----:B------:R-:W-:Y:S01]  /*5cb0*/  F2FP.F16.F32.PACK_AB R20, R20, R0 ;  /* 0x000000001414723e */ /* 0x000fe200000000ff */
[----:B------:R-:W-:Y:S01]  /*5cc0*/  FADD.FTZ R133, -R142, R18 ;  /* 0x000000128e857221 */ /* 0x000fe20000010100 */
[----:B------:R-:W-:Y:S01]  /*5cd0*/  F2FP.F16.F32.PACK_AB R21, R21, R4 ;  /* 0x000000041515723e */ /* 0x000fe200000000ff */
[----:B------:R-:W-:Y:S01]  /*5ce0*/  FMUL.FTZ R7, R248, R16 ;  /* 0x00000010f8077220 */ /* 0x000fe20000410000 */
[----:B------:R-:W-:Y:S01]  /*5cf0*/  FMUL.FTZ R6, R247, R6 ;  /* 0x00000006f7067220 */ /* 0x000fe20000410000 */
[C---:B------:R-:W-:Y:S01]  /*5d00*/  FADD.FTZ R19, -R142.reuse, R19 ;  /* 0x000000138e137221 */ /* 0x040fe20000010100 */
[C---:B------:R-:W-:Y:S01]  /*5d10*/  FADD.FTZ R22, -R142.reuse, R22 ;  /* 0x000000168e167221 */ /* 0x040fe20000010100 */
[C---:B------:R-:W-:Y:S01]  /*5d20*/  FADD.FTZ R23, -R142.reuse, R23 ;  /* 0x000000178e177221 */ /* 0x040fe20000010100 */
[C---:B------:R-:W-:Y:S01]  /*5d30*/  FADD.FTZ R4, -R143.reuse, R32 ;  /* 0x000000208f047221 */ /* 0x040fe20000010100 */
[----:B------:R-:W-:Y:S01]  /*5d40*/  FADD.FTZ R0, -R143, R33 ;  /* 0x000000218f007221 */ /* 0x000fe20000010100 */
[C---:B------:R-:W-:Y:S01]  /*5d50*/  FADD.FTZ R34, -R142.reuse, R34 ;  /* 0x000000228e227221 */ /* 0x040fe20000010100 */
[----:B------:R-:W-:Y:S01]  /*5d60*/  FADD.FTZ R33, -R142, R35 ;  /* 0x000000238e217221 */ /* 0x000fe20000010100 */
[----:B------:R-:W-:Y:S01]  /*5d70*/  FMUL.FTZ R4, R163, R4 ;  /* 0x00000004a3047220 */ /* 0x000fe20000410000 */
[----:B------:R-:W-:Y:S01]  /*5d80*/  FMUL.FTZ R0, R162, R0 ;  /* 0x00000000a2007220 */ /* 0x000fe20000410000 */
[----:B------:R-:W-:Y:S01]  /*5d90*/  FMUL.FTZ R133, R246, R133 ;  /* 0x00000085f6857220 */ /* 0x000fe20000410000 */
[----:B------:R-:W-:Y:S01]  /*5da0*/  FMUL.FTZ R132, R245, R19 ;  /* 0x00000013f5847220 */ /* 0x000fe20000410000 */
[----:B------:R-:W-:Y:S01]  /*5db0*/  FMUL.FTZ R32, R243, R22 ;  /* 0x00000016f3207220 */ /* 0x000fe20000410000 */
[----:B------:R-:W-:Y:S01]  /*5dc0*/  FMUL.FTZ R23, R171, R23 ;  /* 0x00000017ab177220 */ /* 0x000fe20000410000 */
[----:B------:R-:W-:Y:S01]  /*5dd0*/  F2FP.F16.F32.PACK_AB R18, R0, R4 ;  /* 0x000000040012723e */ /* 0x000fe200000000ff */
[----:B------:R-:W-:Y:S01]  /*5de0*/  FMUL.FTZ R34, R165, R34 ;  /* 0x00000022a5227220 */ /* 0x000fe20000410000 */
[----:B------:R-:W-:Y:S01]  /*5df0*/  F2FP.F16.F32.PACK_AB R4, R6, R7 ;  /* 0x000000070604723e */ /* 0x000fe200000000ff */
[----:B------:R-:W-:Y:S01]  /*5e00*/  FMUL.FTZ R33, R164, R33 ;  /* 0x00000021a4217220 */ /* 0x000fe20000410000 */
[----:B-1----:R-:W-:Y:S06]  /*5e10*/  @!P0 BRA `(.L_x_29) ;  /* 0x0000000000c08947 */ /* 0x002fec0003800000 */
[----:B------:R-:W1:Y:S01]  /*5e20*/  LDC R0, c[0x0][0x240] ;  /* 0x00009000ff007b82 */ /* 0x000e620000000800 */
[----:B------:R-:W-:Y:S01]  /*5e30*/  ULOP3.LUT UR8, UR5, 0x1, URZ, 0xc0, !UPT ;  /* 0x0000000105087892 */ /* 0x000fe2000f8ec03f */
[----:B------:R-:W-:Y:S02]  /*5e40*/  ISETP.GE.AND P3, PT, R250, UR37, PT ;  /* 0x00000025fa007c0c */ /* 0x000fe4000bf66270 */
[----:B-----5:R-:W-:Y:S01]  /*5e50*/  ISETP.GE.AND P2, PT, R170, UR37, PT ;  /* 0x00000025aa007c0c */ /* 0x020fe2000bf46270 */
[----:B------:R-:W-:Y:S01]  /*5e60*/  UISETP.NE.U32.AND UP0, UPT, UR8, 0x1, UPT ;  /* 0x000000010800788c */ /* 0x000fe2000bf05070 */
[----:B------:R-:W-:Y:S03]  /*5e70*/  ISETP.GE.AND P1, PT, R244, UR37, PT ;  /* 0x00000025f4007c0c */ /* 0x000fe6000bf26270 */
[----:B------:R-:W-:Y:S06]  /*5e80*/  USEL UR8, UR60, 0x3000, !UP0 ;  /* 0x000030003c087887 */ /* 0x000fec000c000000 */
[----:B------:R-:W-:Y:S02]  /*5e90*/  VIADD R231, R231, UR8 ;  /* 0x00000008e7e77c36 */ /* 0x000fe40008000000 */
[C---:B------:R-:W-:Y:S02]  /*5ea0*/  @!P2 VIADD R22, R242.reuse, UR8 ;  /* 0x00000008f216ac36 */ /* 0x040fe40008000000 */
[----:B------:R-:W-:Y:S01]  /*5eb0*/  @!P1 VIADD R19, R242, UR8 ;  /* 0x00000008f2139c36 */ /* 0x000fe20008000000 */
[----:B------:R2:W-:Y:S01]  /*5ec0*/  @P3 STS [R231], RZ ;  /* 0x000000ffe7003388 */ /* 0x0005e20000000800 */
[----:B------:R-:W-:Y:S03]  /*5ed0*/  VIADD R220, R220, UR8 ;  /* 0x00000008dcdc7c36 */ /* 0x000fe60008000000 */
[----:B------:R2:W-:Y:S01]  /*5ee0*/  @P3 STS [R231+0x4], RZ ;  /* 0x000004ffe7003388 */ /* 0x0005e20000000800 */
[----:B-1----:R-:W-:Y:S03]  /*5ef0*/  IMAD.U32 R0, R0, -0x40, RZ ;  /* 0xffffffc000007824 */ /* 0x002fe600078e00ff */
[----:B------:R2:W-:Y:S02]  /*5f00*/  @P3 STS [R231+0x8], RZ ;  /* 0x000008ffe7003388 */ /* 0x0005e40000000800 */
[C---:B------:R-:W-:Y:S02]  /*5f10*/  LEA R238, P4, R0.reuse, R238, 0x1 ;  /* 0x000000ee00ee7211 */ /* 0x040fe400078808ff */
[----:B------:R2:W-:Y:S01]  /*5f20*/  @P3 STS [R231+0xc], RZ ;  /* 0x00000cffe7003388 */ /* 0x0005e20000000800 */
[----:B------:R-:W-:Y:S02]  /*5f30*/  SHF.R.S32.HI R6, RZ, 0x1f, R0 ;  /* 0x0000001fff067819 */ /* 0x000fe40000011400 */
[----:B------:R-:W-:Y:S02]  /*5f40*/  @!P2 IMAD.MOV.U32 R16, RZ, RZ, R238 ;  /* 0x000000ffff10a224 */ /* 0x000fe400078e00ee */
[----:B------:R-:W-:Y:S02]  /*5f50*/  LEA.HI.X R236, R0, R236, R6, 0x1, P4 ;  /* 0x000000ec00ec7211 */ /* 0x000fe400020f0c06 */
[----:B------:R-:W-:Y:S02]  /*5f60*/  IADD3 R0, R242, UR8, RZ ;  /* 0x00000008f2007c10 */ /* 0x000fe4000fffe0ff */
[----:B------:R-:W-:Y:S01]  /*5f70*/  @!P3 MOV R6, R238 ;  /* 0x000000ee0006b202 */ /* 0x000fe20000000f00 */
[----:B------:R-:W-:Y:S01]  /*5f80*/  @!P3 IMAD.MOV.U32 R7, RZ, RZ, R236 ;  /* 0x000000ffff07b224 */ /* 0x000fe200078e00ec */
[----:B------:R-:W-:Y:S02]  /*5f90*/  @!P2 MOV R17, R236 ;  /* 0x000000ec0011a202 */ /* 0x000fe40000000f00 */
[----:B------:R-:W-:Y:S02]  /*5fa0*/  MOV R242, R0 ;  /* 0x0000000000f27202 */ /* 0x000fe40000000f00 */
[----:B------:R-:W-:Y:S01]  /*5fb0*/  @!PT LDS RZ, [RZ] ;  /* 0x00000000fffff984 */ /* 0x000fe20000000800 */
[----:B------:R-:W-:Y:S01]  /*5fc0*/  @!PT LDS RZ, [RZ] ;  /* 0x00000000fffff984 */ /* 0x000fe20000000800 */
[----:B------:R-:W-:Y:S01]  /*5fd0*/  @!PT LDS RZ, [RZ] ;  /* 0x00000000fffff984 */ /* 0x000fe20000000800 */
[----:B------:R1:W-:Y:S04]  /*5fe0*/  @!P3 LDGSTS.E.BYPASS.LTC128B.128 [R0], desc[UR6][R6.64] ;  /* 0x000000000600bfae */ /* 0x0003e8000b901d46 */
        /* <DEDUP_REMOVED lines=8> */
[----:B------:R2:W-:Y:S01]  /*6070*/  @P1 STS [R231+0x2000], RZ ;  /* 0x002000ffe7001388 */ /* 0x0005e20000000800 */
[----:B-1----:R-:W-:Y:S03]  /*6080*/  @!P1 IMAD.MOV.U32 R6, RZ, RZ, R238 ;  /* 0x000000ffff069224 */ /* 0x002fe600078e00ee */
[----:B------:R2:W-:Y:S01]  /*6090*/  @P1 STS [R231+0x2004], RZ ;  /* 0x002004ffe7001388 */ /* 0x0005e20000000800 */
[----:B------:R-:W-:Y:S03]  /*60a0*/  @!P1 MOV R7, R236 ;  /* 0x000000ec00079202 */ /* 0x000fe60000000f00 */
[----:B------:R2:W-:Y:S04]  /*60b0*/  @P1 STS [R231+0x2008], RZ ;  /* 0x002008ffe7001388 */ /* 0x0005e80000000800 */
[----:B------:R2:W-:Y:S04]  /*60c0*/  @P1 STS [R231+0x200c], RZ ;  /* 0x00200cffe7001388 */ /* 0x0005e80000000800 */
[----:B------:R-:W-:Y:S01]  /*60d0*/  @!PT LDS RZ, [RZ] ;  /* 0x00000000fffff984 */ /* 0x000fe20000000800 */
[----:B------:R-:W-:Y:S01]  /*60e0*/  @!PT LDS RZ, [RZ] ;  /* 0x00000000fffff984 */ /* 0x000fe20000000800 */
[----:B------:R-:W-:Y:S01]  /*60f0*/  @!PT LDS RZ, [RZ] ;  /* 0x00000000fffff984 */ /* 0x000fe20000000800 */
[----:B------:R2:W-:Y:S04]  /*6100*/  @!P1 LDGSTS.E.BYPASS.LTC128B.128 [R19+0x2000], desc[UR6][R6.64+0x80] ;  /* 0x0200008006139fae */ /* 0x0005e8000b901d46 */
[----:B------:R-:W0:Y:S02]  /*6110*/  LDGDEPBAR ;  /* 0x00000000000079af */ /* 0x000e240000000000 */
.L_x_29:
[----:B------:R1:W-:Y:S01]  /*6120*/  STS [R235+0xf000], R5 ;  /* 0x00f00005eb007388 */ /* 0x0003e20000000800 */
[----:B------:R-:W-:Y:S01]  /*6130*/  F2FP.F16.F32.PACK_AB R0, R132, R133 ;  /* 0x000000858400723e */ /* 0x000fe200000000ff */
[C---:B-----5:R-:W-:Y:S01]  /*6140*/  FADD.FTZ R8, -R141.reuse, R8 ;  /* 0x000000088d087221 */ /* 0x060fe20000010100 */
[C---:B------:R-:W-:Y:S01]  /*6150*/  FADD.FTZ R9, -R141.reuse, R9 ;  /* 0x000000098d097221 */ /* 0x040fe20000010100 */
[----:B------:R3:W-:Y:S01]  /*6160*/  STS [R235+0xf400], R4 ;  /* 0x00f40004eb007388 */ /* 0x0007e20000000800 */
[C---:B------:R-:W-:Y:S01]  /*6170*/  FADD.FTZ R11, -R140.reuse, R11 ;  /* 0x0000000b8c0b7221 */ /* 0x040fe20000010100 */
[C---:B------:R-:W-:Y:S01]  /*6180*/  FADD.FTZ R10, -R140.reuse, R10 ;  /* 0x0000000a8c0a7221 */ /* 0x040fe20000010100 */
[----:B------:R-:W-:Y:S01]  /*6190*/  FADD.FTZ R13, -R141, R13 ;  /* 0x0000000d8d0d7221 */ /* 0x000fe20000010100 */
[----:B------:R4:W-:Y:S01]  /*61a0*/  STS [R234+0xf400], R0 ;  /* 0x00f40000ea007388 */ /* 0x0009e20000000800 */
[C---:B------:R-:W-:Y:S01]  /*61b0*/  FADD.FTZ R15, -R140.reuse, R15 ;  /* 0x0000000f8c0f7221 */ /* 0x040fe20000010100 */
[----:B------:R-:W-:Y:S01]  /*61c0*/  FMUL.FTZ R10, R161, R10 ;  /* 0x0000000aa10a7220 */ /* 0x000fe20000410000 */
[C---:B------:R-:W-:Y:S01]  /*61d0*/  FADD.FTZ R12, -R141.reuse, R12 ;  /* 0x0000000c8d0c7221 */ /* 0x040fe20000010100 */
[----:B------:R-:W-:Y:S01]  /*61e0*/  STS [R234+0xf000], R20 ;  /* 0x00f00014ea007388 */ /* 0x000fe20000000800 */
[C---:B------:R-:W-:Y:S01]  /*61f0*/  FADD.FTZ R14, -R140.reuse, R14 ;  /* 0x0000000e8c0e7221 */ /* 0x040fe20000010100 */
[----:B------:R-:W-:Y:S01]  /*6200*/  FADD.FTZ R25, -R141, R25 ;  /* 0x000000198d197221 */ /* 0x000fe20000010100 */
[----:B------:R-:W-:Y:S01]  /*6210*/  FMUL.FTZ R12, R155, R12 ;  /* 0x0000000c9b0c7220 */ /* 0x000fe20000410000 */
[----:B------:R-:W-:Y:S01]  /*6220*/  FADD.FTZ R24, -R141, R24 ;  /* 0x000000188d187221 */ /* 0x000fe20000010100 */
[----:B------:R-:W-:Y:S01]  /*6230*/  FMUL.FTZ R14, R159, R14 ;  /* 0x0000000e9f0e7220 */ /* 0x000fe20000410000 */
[C---:B------:R-:W-:Y:S01]  /*6240*/  FADD.FTZ R26, -R140.reuse, R26 ;  /* 0x0000001a8c1a7221 */ /* 0x040fe20000010100 */
[----:B------:R-:W-:Y:S01]  /*6250*/  FADD.FTZ R27, -R140, R27 ;  /* 0x0000001b8c1b7221 */ /* 0x000fe20000010100 */
[----:B--2---:R-:W-:Y:S01]  /*6260*/  F2FP.F16.F32.PACK_AB R17, R23, R32 ;  /* 0x000000201711723e */ /* 0x004fe200000000ff */
[----:B------:R-:W-:Y:S01]  /*6270*/  FADD.FTZ R29, -R141, R29 ;  /* 0x0000001d8d1d7221 */ /* 0x000fe20000010100 */
[----:B------:R-:W-:Y:S01]  /*6280*/  FMUL.FTZ R24, R151, R24 ;  /* 0x0000001897187220 */ /* 0x000fe20000410000 */
[----:B------:R-:W-:Y:S01]  /*6290*/  FMUL.FTZ R7, R150, R25 ;  /* 0x0000001996077220 */ /* 0x000fe20000410000 */
[----:B------:R-:W-:Y:S01]  /*62a0*/  FADD.FTZ R31, -R140, R31 ;  /* 0x0000001f8c1f7221 */ /* 0x000fe20000010100 */
[----:B-1----:R-:W-:Y:S01]  /*62b0*/  FMUL.FTZ R5, R157, R8 ;  /* 0x000000089d057220 */ /* 0x002fe20000410000 */
[----:B------:R-:W-:Y:S01]  /*62c0*/  FMUL.FTZ R8, R154, R13 ;  /* 0x0000000d9a087220 */ /* 0x000fe20000410000 */
[----:B------:R-:W-:Y:S01]  /*62d0*/  FMUL.FTZ R26, R153, R26 ;  /* 0x0000001a991a7220 */ /* 0x000fe20000410000 */
[----:B------:R-:W-:Y:S01]  /*62e0*/  FMUL.FTZ R27, R152, R27 ;  /* 0x0000001b981b7220 */ /* 0x000fe20000410000 */
[----:B---3--:R-:W-:Y:S01]  /*62f0*/  FMUL.FTZ R4, R156, R9 ;  /* 0x000000099c047220 */ /* 0x008fe20000410000 */
[----:B------:R-:W-:Y:S01]  /*6300*/  FADD.FTZ R28, -R141, R28 ;  /* 0x0000001c8d1c7221 */ /* 0x000fe20000010100 */
[----:B------:R-:W-:Y:S01]  /*6310*/  F2FP.F16.F32.PACK_AB R8, R8, R12 ;  /* 0x0000000c0808723e */ /* 0x000fe200000000ff */
[----:B------:R-:W-:Y:S01]  /*6320*/  FADD.FTZ R30, -R140, R30 ;  /* 0x0000001e8c1e7221 */ /* 0x000fe20000010100 */
[----:B------:R-:W-:Y:S01]  /*6330*/  F2FP.F16.F32.PACK_AB R16, R33, R34 ;  /* 0x000000222110723e */ /* 0x000fe200000000ff */
[----:B------:R-:W-:Y:S01]  /*6340*/  FMUL.FTZ R28, R148, R28 ;  /* 0x0000001c941c7220 */ /* 0x000fe20000410000 */
[----:B----4-:R-:W-:Y:S01]  /*6350*/  F2FP.F16.F32.PACK_AB R0, R4, R5 ;  /* 0x000000050400723e */ /* 0x010fe200000000ff */
[----:B------:R-:W-:Y:S01]  /*6360*/  FMUL.FTZ R5, R160, R11 ;  /* 0x0000000ba0057220 */ /* 0x000fe20000410000 */
[----:B------:R-:W-:Y:S01]  /*6370*/  FMUL.FTZ R4, R158, R15 ;  /* 0x0000000f9e047220 */ /* 0x000fe20000410000 */
[----:B------:R-:W-:Y:S01]  /*6380*/  FMUL.FTZ R9, R147, R29 ;  /* 0x0000001d93097220 */ /* 0x000fe20000410000 */
[----:B------:R-:W-:Y:S01]  /*6390*/  FMUL.FTZ R30, R149, R30 ;  /* 0x0000001e951e7220 */ /* 0x000fe20000410000 */
[----:B------:R1:W-:Y:S01]  /*63a0*/  STS [R235+0x10000], R0 ;  /* 0x01000000eb007388 */ /* 0x0003e20000000800 */
[----:B------:R-:W-:Y:S01]  /*63b0*/  F2FP.F16.F32.PACK_AB R5, R5, R10 ;  /* 0x0000000a0505723e */ /* 0x000fe200000000ff */
[----:B------:R-:W-:Y:S01]  /*63c0*/  FMUL.FTZ R6, R146, R31 ;  /* 0x0000001f92067220 */ /* 0x000fe20000410000 */
[----:B------:R-:W-:Y:S01]  /*63d0*/  F2FP.F16.F32.PACK_AB R4, R4, R14 ;  /* 0x0000000e0404723e */ /* 0x000fe200000000ff */
[----:B------:R2:W5:Y:S01]  /*63e0*/  LDL R162, [R1+0x14] ;  /* 0x0000140001a27983 */ /* 0x0005620000100800 */
[----:B------:R-:W-:Y:S02]  /*63f0*/  F2FP.F16.F32.PACK_AB R7, R7, R24 ;  /* 0x000000180707723e */ /* 0x000fe400000000ff */
[----:B------:R-:W-:Y:S01]  /*6400*/  F2FP.F16.F32.PACK_AB R9, R9, R28 ;  /* 0x0000001c0909723e */ /* 0x000fe200000000ff */
[----:B------:R-:W-:Y:S01]  /*6410*/  STS [R235+0x10400], R5 ;  /* 0x01040005eb007388 */ /* 0x000fe20000000800 */
[----:B------:R-:W-:Y:S02]  /*6420*/  F2FP.F16.F32.PACK_AB R6, R6, R30 ;  /* 0x0000001e0606723e */ /* 0x000fe400000000ff */
[----:B------:R-:W-:Y:S01]  /*6430*/  MOV R156, R241 ;  /* 0x000000f1009c7202 */ /* 0x000fe20000000f00 */
[----:B------:R-:W-:Y:S01]  /*6440*/  STS [R234+0x10000], R8 ;  /* 0x01000008ea007388 */ /* 0x000fe20000000800 */
[----:B------:R-:W-:Y:S03]  /*6450*/  MOV R157, R240 ;  /* 0x000000f0009d7202 */ /* 0x000fe60000000f00 */
[----:B------:R-:W-:Y:S04]  /*6460*/  STS [R234+0x10400], R4 ;  /* 0x01040004ea007388 */ /* 0x000fe80000000800 */
[----:B------:R-:W-:Y:S04]  /*6470*/  STS [R233+0xf000], R21 ;  /* 0x00f00015e9007388 */ /* 0x000fe80000000800 */
[----:B------:R-:W-:Y:S01]  /*6480*/  STS [R233+0xf400], R17 ;  /* 0x00f40011e9007388 */ /* 0x000fe20000000800 */
[----:B-1----:R-:W-:Y:S03]  /*6490*/  F2FP.F16.F32.PACK_AB R0, R27, R26 ;  /* 0x0000001a1b00723e */ /* 0x002fe600000000ff */
[----:B------:R-:W-:Y:S04]  /*64a0*/  STS [R232+0xf000], R18 ;  /* 0x00f00012e8007388 */ /* 0x000fe80000000800 */
[----:B------:R-:W-:Y:S04]  /*64b0*/  STS [R232+0xf400], R16 ;  /* 0x00f40010e8007388 */ /* 0x000fe80000000800 */
[----:B------:R-:W-:Y:S04]  /*64c0*/  STS [R233+0x10000], R7 ;  /* 0x01000007e9007388 */ /* 0x000fe80000000800 */
[----:B------:R1:W-:Y:S04]  /*64d0*/  STS [R233+0x10400], R0 ;  /* 0x01040000e9007388 */ /* 0x0003e80000000800 */
[----:B------:R-:W-:Y:S04]  /*64e0*/  STS [R232+0x10000], R9 ;  /* 0x01000009e8007388 */ /* 0x000fe80000000800 */
[----:B------:R-:W-:Y:S01]  /*64f0*/  STS [R232+0x10400], R6 ;  /* 0x01040006e8007388 */ /* 0x000fe20000000800 */
[----:B------:R-:W-:Y:S01]  /*6500*/  BAR.SYNC.DEFER_BLOCKING 0x0 ;  /* 0x0000000000007b1d */ /* 0x000fe20000010000 */
[----:B-1----:R-:W-:Y:S05]  /*6510*/  LEA R0, R229, UR4, 0x1 ;  /* 0x00000004e5007c11 */ /* 0x002fea000f8e08ff */
[----:B------:R-:W-:Y:S04]  /*6520*/  LDSM.16.MT88.4 R4, [R2+0x13000] ;  /* 0x013000000204783b */ /* 0x000fe80000004200 */
[----:B------:R-:W1:Y:S04]  /*6530*/  LDSM.16.MT88.4 R8, [R0+0x6000] ;  /* 0x006000000008783b */ /* 0x000e680000004200 */
[----:B------:R-:W3:Y:S04]  /*6540*/  LDSM.16.MT88.4 R12, [R2+0x15000] ;  /* 0x01500000020c783b */ /* 0x000ee80000004200 */
[----:B------:R-:W4:Y:S04]  /*6550*/  LDSM.16.MT88.4 R16, [R0+0x7000] ;  /* 0x007000000010783b */ /* 0x000f280000004200 */
[----:B------:R-:W2:Y:S04]  /*6560*/  LDSM.16.MT88.4 R20, [R0+0x8000] ;  /* 0x008000000014783b */ /* 0x000ea80000004200 */
[----:B------:R-:W-:Y:S04]  /*6570*/  LDSM.16.MT88.4 R24, [R2+0x13800] ;  /* 0x013800000218783b */ /* 0x000fe80000004200 */
[----:B------:R-:W2:Y:S04]  /*6580*/  LDSM.16.MT88.4 R28, [R0+0x6400] ;  /* 0x00640000001c783b */ /* 0x000ea80000004200 */
[----:B------:R-:W2:Y:S04]  /*6590*/  LDSM.16.MT88.4 R32, [R2+0x15800] ;  /* 0x015800000220783b */ /* 0x000ea80000004200 */
[----:B------:R-:W2:Y:S04]  /*65a0*/  LDSM.16.MT88.4 R132, [R0+0x7400] ;  /* 0x007400000084783b */ /* 0x000ea80000004200 */
[----:B------:R-:W2:Y:S01]  /*65b0*/  LDSM.16.MT88.4 R136, [R0+0x8400] ;  /* 0x008400000088783b */ /* 0x000ea20000004200 */
[-C--:B-1----:R-:W-:Y:S06]  /*65c0*/  HMMA.16816.F32 R36, R4, R8.reuse, R36 ;  /* 0x000000080424723c */ /* 0x082fec0000001824 */
[C---:B---3--:R-:W-:Y:S06]  /*65d0*/  HMMA.16816.F32 R40, R12.reuse, R8, R40 ;  /* 0x000000080c28723c */ /* 0x048fec0000001828 */
[-C--:B------:R-:W-:Y:S06]  /*65e0*/  HMMA.16816.F32 R44, R12, R10.reuse, R44 ;  /* 0x0000000a0c2c723c */ /* 0x080fec000000182c */
[C---:B------:R-:W-:Y:S01]  /*65f0*/  HMMA.16816.F32 R48, R4.reuse, R10, R48 ;  /* 0x0000000a0430723c */ /* 0x040fe20000001830 */
[----:B------:R-:W-:Y:S05]  /*6600*/  LDSM.16.MT88.4 R8, [R0+0x6800] ;  /* 0x006800000008783b */ /* 0x000fea0000004200 */
[-C--:B----4-:R-:W-:Y:S06]  /*6610*/  HMMA.16816.F32 R52, R4, R16.reuse, R52 ;  /* 0x000000100434723c */ /* 0x090fec0000001834 */
[C---:B------:R-:W-:Y:S06]  /*6620*/  HMMA.16816.F32 R56, R12.reuse, R16, R56 ;  /* 0x000000100c38723c */ /* 0x040fec0000001838 */
[-C--:B------:R-:W-:Y:S06]  /*6630*/  HMMA.16816.F32 R60, R12, R18.reuse, R60 ;  /* 0x000000120c3c723c */ /* 0x080fec000000183c */
[C---:B------:R-:W-:Y:S01]  /*6640*/  HMMA.16816.F32 R64, R4.reuse, R18, R64 ;  /* 0x000000120440723c */ /* 0x040fe20000001840 */
[----:B------:R-:W-:Y:S05]  /*6650*/  LDSM.16.MT88.4 R16, [R0+0x7800] ;  /* 0x007800000010783b */ /* 0x000fea0000004200 */
[-C--:B--2---:R-:W-:Y:S06]  /*6660*/  HMMA.16816.F32 R68, R4, R20.reuse, R68 ;  /* 0x000000140444723c */ /* 0x084fec0000001844 */
[C---:B------:R-:W-:Y:S06]  /*6670*/  HMMA.16816.F32 R72, R12.reuse, R20, R72 ;  /* 0x000000140c48723c */ /* 0x040fec0000001848 */
[-C--:B------:R-:W-:Y:S01]  /*6680*/  HMMA.16816.F32 R76, R12, R22.reuse, R76 ;  /* 0x000000160c4c723c */ /* 0x080fe2000000184c */
[----:B------:R-:W-:Y:S05]  /*6690*/  LDSM.16.MT88.4 R12, [R2+0x16000] ;  /* 0x01600000020c783b */ /* 0x000fea0000004200 */
[----:B------:R-:W-:Y:S01]  /*66a0*/  HMMA.16816.F32 R80, R4, R22, R80 ;  /* 0x000000160450723c */ /* 0x000fe20000001850 */
[----:B------:R-:W1:Y:S04]  /*66b0*/  LDSM.16.MT88.4 R4, [R2+0x14000] ;  /* 0x014000000204783b */ /* 0x000e680000004200 */
[----:B------:R-:W2:Y:S01]  /*66c0*/  LDSM.16.MT88.4 R20, [R0+0x8800] ;  /* 0x008800000014783b */ /* 0x000ea20000004200 */
[-C--:B------:R-:W-:Y:S06]  /*66d0*/  HMMA.16816.F32 R36, R24, R28.reuse, R36 ;  /* 0x0000001c1824723c */ /* 0x080fec0000001824 */
[C---:B------:R-:W-:Y:S06]  /*66e0*/  HMMA.16816.F32 R40, R32.reuse, R28, R40 ;  /* 0x0000001c2028723c */ /* 0x040fec0000001828 */
[-C--:B------:R-:W-:Y:S06]  /*66f0*/  HMMA.16816.F32 R44, R32, R30.reuse, R44 ;  /* 0x0000001e202c723c */ /* 0x080fec000000182c */
[C---:B------:R-:W-:Y:S01]  /*6700*/  HMMA.16816.F32 R48, R24.reuse, R30, R48 ;  /* 0x0000001e1830723c */ /* 0x040fe20000001830 */
[----:B------:R-:W-:Y:S05]  /*6710*/  LDSM.16.MT88.4 R28, [R2+0x14800] ;  /* 0x01480000021c783b */ /* 0x000fea0000004200 */
[-C--:B------:R-:W-:Y:S06]  /*6720*/  HMMA.16816.F32 R52, R24, R132.reuse, R52 ;  /* 0x000000841834723c */ /* 0x080fec0000001834 */
[C---:B------:R-:W-:Y:S06]  /*6730*/  HMMA.16816.F32 R56, R32.reuse, R132, R56 ;  /* 0x000000842038723c */ /* 0x040fec0000001838 */
[-C--:B------:R-:W-:Y:S06]  /*6740*/  HMMA.16816.F32 R60, R32, R134.reuse, R60 ;  /* 0x00000086203c723c */ /* 0x080fec000000183c */
[C---:B------:R-:W-:Y:S01]  /*6750*/  HMMA.16816.F32 R64, R24.reuse, R134, R64 ;  /* 0x000000861840723c */ /* 0x040fe20000001840 */
[----:B------:R-:W-:Y:S05]  /*6760*/  LDSM.16.MT88.4 R132, [R2+0x16800] ;  /* 0x016800000284783b */ /* 0x000fea0000004200 */
[-C--:B------:R-:W-:Y:S06]  /*6770*/  HMMA.16816.F32 R68, R24, R136.reuse, R68 ;  /* 0x000000881844723c */ /* 0x080fec0000001844 */
[C---:B------:R-:W-:Y:S06]  /*6780*/  HMMA.16816.F32 R72, R32.reuse, R136, R72 ;  /* 0x000000882048723c */ /* 0x040fec0000001848 */
[-C--:B------:R-:W-:Y:S01]  /*6790*/  HMMA.16816.F32 R76, R32, R138.reuse, R76 ;  /* 0x0000008a204c723c */ /* 0x080fe2000000184c */
[----:B------:R-:W3:Y:S05]  /*67a0*/  LDSM.16.MT88.4 R32, [R0+0x6c00] ;  /* 0x006c00000020783b */ /* 0x000eea0000004200 */
[----:B------:R-:W-:Y:S01]  /*67b0*/  HMMA.16816.F32 R80, R24, R138, R80 ;  /* 0x0000008a1850723c */ /* 0x000fe20000001850 */
[----:B------:R-:W4:Y:S04]  /*67c0*/  LDSM.16.MT88.4 R24, [R0+0x7c00] ;  /* 0x007c00000018783b */ /* 0x000f280000004200 */
[----:B------:R-:W4:Y:S01]  /*67d0*/  LDSM.16.MT88.4 R136, [R0+0x8c00] ;  /* 0x008c00000088783b */ /* 0x000f220000004200 */
[-C--:B-1----:R-:W-:Y:S01]  /*67e0*/  HMMA.16816.F32 R36, R4, R8.reuse, R36 ;  /* 0x000000080424723c */ /* 0x082fe20000001824 */
[----:B------:R-:W-:Y:S05]  /*67f0*/  BAR.SYNC.DEFER_BLOCKING 0x0 ;  /* 0x0000000000007b1d */ /* 0x000fea0000010000 */
[C---:B------:R-:W-:Y:S06]  /*6800*/  HMMA.16816.F32 R40, R12.reuse, R8, R40 ;  /* 0x000000080c28723c */ /* 0x040fec0000001828 */
[-C--:B------:R-:W-:Y:S06]  /*6810*/  HMMA.16816.F32 R44, R12, R10.reuse, R44 ;  /* 0x0000000a0c2c723c */ /* 0x080fec000000182c */
[C---:B------:R-:W-:Y:S06]  /*6820*/  HMMA.16816.F32 R48, R4.reuse, R10, R48 ;  /* 0x0000000a0430723c */ /* 0x040fec0000001830 */
[-C--:B------:R-:W-:Y:S06]  /*6830*/  HMMA.16816.F32 R52, R4, R16.reuse, R52 ;  /* 0x000000100434723c */ /* 0x080fec0000001834 */
[C---:B------:R-:W-:Y:S06]  /*6840*/  HMMA.16816.F32 R56, R12.reuse, R16, R56 ;  /* 0x000000100c38723c */ /* 0x040fec0000001838 */
[-C--:B------:R-:W-:Y:S06]  /*6850*/  HMMA.16816.F32 R60, R12, R18.reuse, R60 ;  /* 0x000000120c3c723c */ /* 0x080fec000000183c */
[C---:B------:R-:W-:Y:S06]  /*6860*/  HMMA.16816.F32 R64, R4.reuse, R18, R64 ;  /* 0x000000120440723c */ /* 0x040fec0000001840 */
[-C--:B--2---:R-:W-:Y:S06]  /*6870*/  HMMA.16816.F32 R68, R4, R20.reuse, R68 ;  /* 0x000000140444723c */ /* 0x084fec0000001844 */
[C---:B------:R-:W-:Y:S06]  /*6880*/  HMMA.16816.F32 R72, R12.reuse, R20, R72 ;  /* 0x000000140c48723c */ /* 0x040fec0000001848 */
[-C--:B------:R-:W-:Y:S06]  /*6890*/  HMMA.16816.F32 R76, R12, R22.reuse, R76 ;  /* 0x000000160c4c723c */ /* 0x080fec000000184c */
[----:B------:R-:W-:Y:S06]  /*68a0*/  HMMA.16816.F32 R80, R4, R22, R80 ;  /* 0x000000160450723c */ /* 0x000fec0000001850 */
[-C--:B---3--:R-:W-:Y:S06]  /*68b0*/  HMMA.16816.F32 R36, R28, R32.reuse, R36 ;  /* 0x000000201c24723c */ /* 0x088fec0000001824 */
[C---:B------:R-:W-:Y:S06]  /*68c0*/  HMMA.16816.F32 R40, R132.reuse, R32, R40 ;  /* 0x000000208428723c */ /* 0x040fec0000001828 */
[-C--:B------:R-:W-:Y:S06]  /*68d0*/  HMMA.16816.F32 R44, R132, R34.reuse, R44 ;  /* 0x00000022842c723c */ /* 0x080fec000000182c */
[C---:B------:R-:W-:Y:S06]  /*68e0*/  HMMA.16816.F32 R48, R28.reuse, R34, R48 ;  /* 0x000000221c30723c */ /* 0x040fec0000001830 */
[-C--:B----4-:R-:W-:Y:S06]  /*68f0*/  HMMA.16816.F32 R52, R28, R24.reuse, R52 ;  /* 0x000000181c34723c */ /* 0x090fec0000001834 */
[C---:B------:R-:W-:Y:S06]  /*6900*/  HMMA.16816.F32 R56, R132.reuse, R24, R56 ;  /* 0x000000188438723c */ /* 0x040fec0000001838 */
[-C--:B------:R-:W-:Y:S06]  /*6910*/  HMMA.16816.F32 R60, R132, R26.reuse, R60 ;  /* 0x0000001a843c723c */ /* 0x080fec000000183c */
[C---:B------:R-:W-:Y:S06]  /*6920*/  HMMA.16816.F32 R64, R28.reuse, R26, R64 ;  /* 0x0000001a1c40723c */ /* 0x040fec0000001840 */
[-C--:B------:R-:W-:Y:S06]  /*6930*/  HMMA.16816.F32 R68, R28, R136.reuse, R68 ;  /* 0x000000881c44723c */ /* 0x080fec0000001844 */
[C---:B------:R-:W-:Y:S06]  /*6940*/  HMMA.16816.F32 R72, R132.reuse, R136, R72 ;  /* 0x000000888448723c */ /* 0x040fec0000001848 */
[-C--:B------:R-:W-:Y:S06]  /*6950*/  HMMA.16816.F32 R76, R132, R138.reuse, R76 ;  /* 0x0000008a844c723c */ /* 0x080fec000000184c */
[----:B------:R-:W-:Y:S01]  /*6960*/  HMMA.16816.F32 R80, R28, R138, R80 ;  /* 0x0000008a1c50723c */ /* 0x000fe20000001850 */
[----:B------:R-:W-:Y:S11]  /*6970*/  @!UPT UIADD3 URZ, URZ, URZ, URZ ;  /* 0x0000003f3f3ff290 */ /* 0x000ff6000fffe03f */
[----:B------:R-:W-:Y:S01]  /*6980*/  @!UPT UIADD3 URZ, URZ, URZ, URZ ;  /* 0x0000003f3f3ff290 */ /* 0x000fe2000fffe03f */
[----:B------:R-:W-:Y:S11]  /*6990*/  @!P0 BRA `(.L_x_30) ;  /* 0x0000000000848947 */ /* 0x000ff60003800000 */
[----:B------:R-:W1:Y:S01]  /*69a0*/  LDC R5, c[0x0][0x420] ;  /* 0x00010800ff057b82 */ /* 0x000e620000000800 */
[----:B------:R-:W-:Y:S02]  /*69b0*/  ISETP.GE.AND P3, PT, R250, UR37, PT ;  /* 0x00000025fa007c0c */ /* 0x000fe4000bf66270 */
[----:B------:R-:W-:Y:S02]  /*69c0*/  ISETP.GE.AND P2, PT, R170, UR37, PT ;  /* 0x00000025aa007c0c */ /* 0x000fe4000bf46270 */
[----:B-----5:R-:W-:Y:S02]  /*69d0*/  LEA R4, R162, UR4, 0x1 ;  /* 0x00000004a2047c11 */ /* 0x020fe4000f8e08ff */
[----:B------:R-:W-:Y:S07]  /*69e0*/  ISETP.GE.AND P1, PT, R244, UR37, PT ;  /* 0x00000025f4007c0c */ /* 0x000fee000bf26270 */
[----:B------:R2:W-:Y:S04]  /*69f0*/  @P3 STS [R4+0x6000], RZ ;  /* 0x006000ff04003388 */ /* 0x0005e80000000800 */
[----:B------:R2:W-:Y:S04]  /*6a00*/  @P3 STS [R4+0x6004], RZ ;  /* 0x006004ff04003388 */ /* 0x0005e80000000800 */
[----:B------:R2:W-:Y:S01]  /*6a10*/  @P3 STS.64 [R4+0x6008], RZ ;  /* 0x006008ff04003388 */ /* 0x0005e20000000a00 */
[----:B-1----:R-:W-:Y:S05]  /*6a20*/  IMAD.U32 R5, R5, -0x40, RZ ;  /* 0xffffffc005057824 */ /* 0x002fea00078e00ff */
[C---:B------:R-:W-:Y:S02]  /*6a30*/  LEA R239, P4, R5.reuse, R239, 0x1 ;  /* 0x000000ef05ef7211 */ /* 0x040fe400078808ff */
[----:B------:R-:W-:Y:S03]  /*6a40*/  SHF.R.S32.HI R6, RZ, 0x1f, R5 ;  /* 0x0000001fff067819 */ /* 0x000fe60000011405 */
[--C-:B------:R-:W-:Y:S01]  /*6a50*/  @!P3 IMAD.MOV.U32 R10, RZ, RZ, R239.reuse ;  /* 0x000000ffff0ab224 */ /* 0x100fe200078e00ef */
[----:B------:R-:W-:Y:S01]  /*6a60*/  LEA.HI.X R237, R5, R237, R6, 0x1, P4 ;  /* 0x000000ed05ed7211 */ /* 0x000fe200020f0c06 */
[--C-:B------:R-:W-:Y:S02]  /*6a70*/  @!P2 IMAD.MOV.U32 R8, RZ, RZ, R239.reuse ;  /* 0x000000ffff08a224 */ /* 0x100fe400078e00ef */
[----:B------:R-:W-:Y:S02]  /*6a80*/  @!P1 IMAD.MOV.U32 R6, RZ, RZ, R239 ;  /* 0x000000ffff069224 */ /* 0x000fe400078e00ef */
[--C-:B------:R-:W-:Y:S02]  /*6a90*/  @!P3 IMAD.MOV.U32 R11, RZ, RZ, R237.reuse ;  /* 0x000000ffff0bb224 */ /* 0x100fe400078e00ed */
[--C-:B------:R-:W-:Y:S02]  /*6aa0*/  @!P2 IMAD.MOV.U32 R9, RZ, RZ, R237.reuse ;  /* 0x000000ffff09a224 */ /* 0x100fe400078e00ed */
[----:B------:R-:W-:Y:S01]  /*6ab0*/  @!P1 IMAD.MOV.U32 R7, RZ, RZ, R237 ;  /* 0x000000ffff079224 */ /* 0x000fe200078e00ed */
[----:B------:R-:W-:Y:S01]  /*6ac0*/  @!PT LDS RZ, [RZ] ;  /* 0x00000000fffff984 */ /* 0x000fe20000000800 */
[----:B------:R-:W-:Y:S01]  /*6ad0*/  @!PT LDS RZ, [RZ] ;  /* 0x00000000fffff984 */ /* 0x000fe20000000800 */
[----:B------:R-:W-:Y:S01]  /*6ae0*/  @!PT LDS RZ, [RZ] ;  /* 0x00000000fffff984 */ /* 0x000fe20000000800 */
[----:B------:R2:W-:Y:S04]  /*6af0*/  @!P3 LDGSTS.E.BYPASS.LTC128B.128 [R4+0x6000], desc[UR6][R10.64] ;  /* 0x060000000a04bfae */ /* 0x0005e8000b901d46 */
[----:B------:R2:W-:Y:S04]  /*6b00*/  @P2 STS.128 [R4+0x7000], RZ ;  /* 0x007000ff04002388 */ /* 0x0005e80000000c00 */
        /* <DEDUP_REMOVED lines=9> */
[----:B------:R-:W0:Y:S02]  /*6ba0*/  LDGDEPBAR ;  /* 0x00000000000079af */ /* 0x000e240000000000 */
.L_x_30:
[----:B------:R-:W3:Y:S01]  /*6bb0*/  LDL R163, [R1+0x24] ;  /* 0x0000240001a37983 */ /* 0x000ee20000100800 */
[----:B------:R-:W-:Y:S02]  /*6bc0*/  ULOP3.LUT UR8, UR5, 0x1, URZ, 0xc0, !UPT ;  /* 0x0000000105087892 */ /* 0x000fe4000f8ec03f */
[----:B------:R-:W-:Y:S01]  /*6bd0*/  UISETP.GT.AND UP2, UPT, UR5, UR18, UPT ;  /* 0x000000120500728c */ /* 0x000fe2000bf44270 */
[----:B------:R-:W4:Y:S01]  /*6be0*/  LDL R160, [R1+0x30] ;  /* 0x0000300001a07983 */ /* 0x000f220000100800 */
[----:B------:R-:W-:Y:S02]  /*6bf0*/  UISETP.NE.U32.AND UP0, UPT, UR8, 0x1, UPT ;  /* 0x000000010800788c */ /* 0x000fe4000bf05070 */
[----:B------:R-:W-:Y:S01]  /*6c00*/  UIADD3 UR5, UR5, -0x1, URZ ;  /* 0xffffffff05057890 */ /* 0x000fe2000fffe03f */
[----:B------:R-:W4:Y:S04]  /*6c10*/  LDL R159, [R1] ;  /* 0x00000000019f7983 */ /* 0x000f280000100800 */
[----:B------:R-:W4:Y:S04]  /*6c20*/  LDL R158, [R1+0x4] ;  /* 0x00000400019e7983 */ /* 0x000f280000100800 */
[----:B------:R-:W-:Y:S04]  /*6c30*/  LDSM.16.M88.4 R24, [R224] ;  /* 0x00000000e018783b */ /* 0x000fe80000000200 */
[----:B--2---:R-:W1:Y:S04]  /*6c40*/  LDSM.16.MT88.4 R8, [R0+0x9000] ;  /* 0x009000000008783b */ /* 0x004e680000004200 */
[----:B------:R-:W2:Y:S04]  /*6c50*/  LDSM.16.MT88.4 R16, [R0+0xb000] ;  /* 0x00b000000010783b */ /* 0x000ea80000004200 */
[----:B------:R-:W2:Y:S04]  /*6c60*/  LDSM.16.MT88.4 R28, [R0+0xd000] ;  /* 0x00d00000001c783b */ /* 0x000ea80000004200 */
[----:B------:R-:W-:Y:S04]  /*6c70*/  LDSM.16.M88.4 R32, [R225] ;  /* 0x00000000e120783b */ /* 0x000fe80000000200 */
[----:B------:R-:W2:Y:S04]  /*6c80*/  LDSM.16.MT88.4 R132, [R0+0x9400] ;  /* 0x009400000084783b */ /* 0x000ea80000004200 */
[----:B------:R-:W2:Y:S04]  /*6c90*/  LDSM.16.MT88.4 R136, [R0+0xb400] ;  /* 0x00b400000088783b */ /* 0x000ea80000004200 */
[----:B------:R-:W2:Y:S04]  /*6ca0*/  LDSM.16.MT88.4 R140, [R0+0xd400] ;  /* 0x00d40000008c783b */ /* 0x000ea80000004200 */
[----:B------:R-:W-:Y:S04]  /*6cb0*/  LDSM.16.M88.4 R144, [R227] ;  /* 0x00000000e390783b */ /* 0x000fe80000000200 */
[----:B------:R-:W2:Y:S04]  /*6cc0*/  LDSM.16.MT88.4 R148, [R0+0x9800] ;  /* 0x009800000094783b */ /* 0x000ea80000004200 */
[----:B------:R-:W-:Y:S01]  /*6cd0*/  LDSM.16.MT88.4 R152, [R0+0xd800] ;  /* 0x00d800000098783b */ /* 0x000fe20000004200 */
[C---:B-1----:R-:W-:Y:S03]  /*6ce0*/  HMMA.16816.F32 R4, R24.reuse, R8, RZ ;  /* 0x000000081804723c */ /* 0x042fe600000018ff */
[----:B------:R-:W4:Y:S03]  /*6cf0*/  LDL R161, [R1+0x10] ;  /* 0x0000100001a17983 */ /* 0x000f260000100800 */
[C---:B------:R-:W-:Y:S06]  /*6d00*/  HMMA.16816.F32 R8, R24.reuse, R10, RZ ;  /* 0x0000000a1808723c */ /* 0x040fec00000018ff */
[C---:B--2---:R-:W-:Y:S06]  /*6d10*/  HMMA.16816.F32 R12, R24.reuse, R16, RZ ;  /* 0x00000010180c723c */ /* 0x044fec00000018ff */
[C---:B------:R-:W-:Y:S06]  /*6d20*/  HMMA.16816.F32 R16, R24.reuse, R18, RZ ;  /* 0x000000121810723c */ /* 0x040fec00000018ff */
[C---:B------:R-:W-:Y:S06]  /*6d30*/  HMMA.16816.F32 R20, R24.reuse, R28, RZ ;  /* 0x0000001c1814723c */ /* 0x040fec00000018ff */
[----:B------:R-:W-:Y:S01]  /*6d40*/  HMMA.16816.F32 R24, R24, R30, RZ ;  /* 0x0000001e1818723c */ /* 0x000fe200000018ff */
[----:B------:R-:W1:Y:S05]  /*6d50*/  LDSM.16.MT88.4 R28, [R0+0xb800] ;  /* 0x00b80000001c783b */ /* 0x000e6a0000004200 */
[C---:B------:R-:W-:Y:S06]  /*6d60*/  HMMA.16816.F32 R4, R32.reuse, R132, R4 ;  /* 0x000000842004723c */ /* 0x040fec0000001804 */
[C---:B------:R-:W-:Y:S01]  /*6d70*/  HMMA.16816.F32 R8, R32.reuse, R134, R8 ;  /* 0x000000862008723c */ /* 0x040fe20000001808 */
[----:B------:R-:W-:Y:S05]  /*6d80*/  LDSM.16.M88.4 R132, [R226] ;  /* 0x00000000e284783b */ /* 0x000fea0000000200 */
[C---:B------:R-:W-:Y:S06]  /*6d90*/  HMMA.16816.F32 R12, R32.reuse, R136, R12 ;  /* 0x00000088200c723c */ /* 0x040fec000000180c */
[C---:B------:R-:W-:Y:S01]  /*6da0*/  HMMA.16816.F32 R16, R32.reuse, R138, R16 ;  /* 0x0000008a2010723c */ /* 0x040fe20000001810 */
[----:B------:R-:W2:Y:S05]  /*6db0*/  LDSM.16.MT88.4 R136, [R0+0x9c00] ;  /* 0x009c00000088783b */ /* 0x000eaa0000004200 */
[C---:B------:R-:W-:Y:S06]  /*6dc0*/  HMMA.16816.F32 R20, R32.reuse, R140, R20 ;  /* 0x0000008c2014723c */ /* 0x040fec0000001814 */
[----:B------:R-:W-:Y:S01]  /*6dd0*/  HMMA.16816.F32 R24, R32, R142, R24 ;  /* 0x0000008e2018723c */ /* 0x000fe20000001818 */
[----:B------:R-:W2:Y:S04]  /*6de0*/  LDSM.16.MT88.4 R32, [R0+0xbc00] ;  /* 0x00bc00000020783b */ /* 0x000ea80000004200 */
[----:B------:R-:W2:Y:S01]  /*6df0*/  LDSM.16.MT88.4 R140, [R0+0xdc00] ;  /* 0x00dc0000008c783b */ /* 0x000ea20000004200 */
[C---:B------:R-:W-:Y:S06]  /*6e00*/  HMMA.16816.F32 R4, R144.reuse, R148, R4 ;  /* 0x000000949004723c */ /* 0x040fec0000001804 */
[C---:B------:R-:W-:Y:S01]  /*6e10*/  HMMA.16816.F32 R8, R144.reuse, R150, R8 ;  /* 0x000000969008723c */ /* 0x040fe20000001808 */
[----:B------:R-:W-:Y:S05]  /*6e20*/  LDSM.16.MT88.4 R148, [R0+0xa000] ;  /* 0x00a000000094783b */ /* 0x000fea0000004200 */
[C---:B-1----:R-:W-:Y:S06]  /*6e30*/  HMMA.16816.F32 R12, R144.reuse, R28, R12 ;  /* 0x0000001c900c723c */ /* 0x042fec000000180c */
[C---:B------:R-:W-:Y:S01]  /*6e40*/  HMMA.16816.F32 R16, R144.reuse, R30, R16 ;  /* 0x0000001e9010723c */ /* 0x040fe20000001810 */
[----:B------:R-:W1:Y:S05]  /*6e50*/  LDSM.16.M88.4 R28, [R224+0x2000] ;  /* 0x00200000e01c783b */ /* 0x000e6a0000000200 */
[C---:B------:R-:W-:Y:S06]  /*6e60*/  HMMA.16816.F32 R20, R144.reuse, R152, R20 ;  /* 0x000000989014723c */ /* 0x040fec0000001814 */
[----:B------:R-:W-:Y:S01]  /*6e70*/  HMMA.16816.F32 R24, R144, R154, R24 ;  /* 0x0000009a9018723c */ /* 0x000fe20000001818 */
[----:B------:R-:W1:Y:S04]  /*6e80*/  LDSM.16.MT88.4 R144, [R0+0xc000] ;  /* 0x00c000000090783b */ /* 0x000e680000004200 */
[----:B------:R-:W1:Y:S01]  /*6e90*/  LDSM.16.MT88.4 R152, [R0+0xe000] ;  /* 0x00e000000098783b */ /* 0x000e620000004200 */
[C---:B--2---:R-:W-:Y:S06]  /*6ea0*/  HMMA.16816.F32 R4, R132.reuse, R136, R4 ;  /* 0x000000888404723c */ /* 0x044fec0000001804 */
[C---:B------:R-:W-:Y:S01]  /*6eb0*/  HMMA.16816.F32 R8, R132.reuse, R138, R8 ;  /* 0x0000008a8408723c */ /* 0x040fe20000001808 */
[----:B------:R-:W-:Y:S05]  /*6ec0*/  LDSM.16.MT88.4 R136, [R0+0xa400] ;  /* 0x00a400000088783b */ /* 0x000fea0000004200 */
[C---:B------:R-:W-:Y:S06]  /*6ed0*/  HMMA.16816.F32 R12, R132.reuse, R32, R12 ;  /* 0x00000020840c723c */ /* 0x040fec000000180c */
[C---:B------:R-:W-:Y:S01]  /*6ee0*/  HMMA.16816.F32 R16, R132.reuse, R34, R16 ;  /* 0x000000228410723c */ /* 0x040fe20000001810 */
[----:B------:R-:W2:Y:S05]  /*6ef0*/  LDSM.16.M88.4 R32, [R225+0x2000] ;  /* 0x00200000e120783b */ /* 0x000eaa0000000200 */
[C---:B------:R-:W-:Y:S06]  /*6f00*/  HMMA.16816.F32 R20, R132.reuse, R140, R20 ;  /* 0x0000008c8414723c */ /* 0x040fec0000001814 */
[----:B------:R-:W-:Y:S01]  /*6f10*/  HMMA.16816.F32 R24, R132, R142, R24 ;  /* 0x0000008e8418723c */ /* 0x000fe20000001818 */
[----:B------:R-:W2:Y:S04]  /*6f20*/  LDSM.16.MT88.4 R132, [R0+0xc400] ;  /* 0x00c400000084783b */ /* 0x000ea80000004200 */
[----:B------:R-:W2:Y:S01]  /*6f30*/  LDSM.16.MT88.4 R140, [R0+0xe400] ;  /* 0x00e40000008c783b */ /* 0x000ea20000004200 */
[C---:B-1----:R-:W-:Y:S06]  /*6f40*/  HMMA.16816.F32 R4, R28.reuse, R148, R4 ;  /* 0x000000941c04723c */ /* 0x042fec0000001804 */
[C---:B------:R-:W-:Y:S01]  /*6f50*/  HMMA.16816.F32 R8, R28.reuse, R150, R8 ;  /* 0x000000961c08723c */ /* 0x040fe20000001808 */
[----:B------:R-:W-:Y:S05]  /*6f60*/  LDSM.16.MT88.4 R148, [R0+0xa800] ;  /* 0x00a800000094783b */ /* 0x000fea0000004200 */
[C---:B------:R-:W-:Y:S06]  /*6f70*/  HMMA.16816.F32 R12, R28.reuse, R144, R12 ;  /* 0x000000901c0c723c */ /* 0x040fec000000180c */
[C---:B------:R-:W-:Y:S01]  /*6f80*/  HMMA.16816.F32 R16, R28.reuse, R146, R16 ;  /* 0x000000921c10723c */ /* 0x040fe20000001810 */
[----:B------:R-:W1:Y:S05]  /*6f90*/  LDSM.16.M88.4 R144, [R227+0x2000] ;  /* 0x00200000e390783b */ /* 0x000e6a0000000200 */
[C---:B------:R-:W-:Y:S06]  /*6fa0*/  HMMA.16816.F32 R20, R28.reuse, R152, R20 ;  /* 0x000000981c14723c */ /* 0x040fec0000001814 */
[----:B------:R-:W-:Y:S01]  /*6fb0*/  HMMA.16816.F32 R24, R28, R154, R24 ;  /* 0x0000009a1c18723c */ /* 0x000fe20000001818 */
[----:B------:R-:W1:Y:S04]  /*6fc0*/  LDSM.16.MT88.4 R28, [R0+0xc800] ;  /* 0x00c80000001c783b */ /* 0x000e680000004200 */
[----:B------:R-:W3:Y:S01]  /*6fd0*/  LDSM.16.MT88.4 R152, [R0+0xe800] ;  /* 0x00e800000098783b */ /* 0x000ee20000004200 */
        /* <DEDUP_REMOVED lines=9> */
[----:B------:R3:W2:Y:S01]  /*7070*/  LDSM.16.MT88.4 R140, [R0+0xec00] ;  /* 0x00ec0000008c783b */ /* 0x0006a20000004200 */
[C---:B-1----:R-:W-:Y:S06]  /*7080*/  HMMA.16816.F32 R4, R144.reuse, R148, R4 ;  /* 0x000000949004723c */ /* 0x042fec0000001804 */
[C---:B------:R-:W-:Y:S06]  /*7090*/  HMMA.16816.F32 R8, R144.reuse, R150, R8 ;  /* 0x000000969008723c */ /* 0x040fec0000001808 */
[C---:B------:R-:W-:Y:S06]  /*70a0*/  HMMA.16816.F32 R12, R144.reuse, R28, R12 ;  /* 0x0000001c900c723c */ /* 0x040fec000000180c */
[C---:B------:R-:W-:Y:S01]  /*70b0*/  HMMA.16816.F32 R16, R144.reuse, R30, R16 ;  /* 0x0000001e9010723c */ /* 0x040fe20000001810 */
[----:B---3--:R-:W-:Y:S05]  /*70c0*/  IMAD.U32 R0, RZ, RZ, UR16 ;  /* 0x00000010ff007e24 */ /* 0x008fea000f8e00ff */
[C---:B------:R-:W-:Y:S05]  /*70d0*/  HMMA.16816.F32 R20, R144.reuse, R152, R20 ;  /* 0x000000989014723c */ /* 0x040fea0000001814 */
[----:B------:R-:W-:Y:S01]  /*70e0*/  @P0 IADD3 R30, P2, R163, UR12, RZ ;  /* 0x0000000ca31e0c10 */ /* 0x000fe2000ff5e0ff */
[----:B------:R-:W-:Y:S01]  /*70f0*/  HMMA.16816.F32 R24, R144, R154, R24 ;  /* 0x0000009a9018723c */ /* 0x000fe20000001818 */
[----:B------:R-:W-:Y:S01]  /*7100*/  LDSM.16.MT88.4 R144, [R3+0x1c00] ;  /* 0x001c00000390783b */ /* 0x000fe20000004200 */
[----:B------:R-:W-:Y:S03]  /*7110*/  @UP3 UIADD3 UR12, UP1, UR12, -0x100, URZ ;  /* 0xffffff000c0c3890 */ /* 0x000fe6000ff3e03f */
[----:B----4-:R-:W-:Y:S01]  /*7120*/  @P0 IADD3.X R31, R160, UR11, RZ, P2, !PT ;  /* 0x0000000ba01f0c10 */ /* 0x010fe200097fe4ff */
[C---:B--2---:R-:W-:Y:S01]  /*7130*/  HMMA.16816.F32 R4, R132.reuse, R136, R4 ;  /* 0x000000888404723c */ /* 0x044fe20000001804 */
[----:B------:R-:W-:Y:S03]  /*7140*/  @UP3 UIADD3.X UR11, UR11, -0x1, URZ, UP1, !UPT ;  /* 0xffffffff0b0b3890 */ /* 0x000fe60008ffe43f */
[----:B------:R-:W2:Y:S02]  /*7150*/  @P0 LDG.E R159, desc[UR6][R30.64] ;  /* 0x000000061e9f0981 */ /* 0x000ea4000c1e1900 */
[C---:B------:R-:W-:Y:S02]  /*7160*/  HMMA.16816.F32 R8, R132.reuse, R138, R8 ;  /* 0x0000008a8408723c */ /* 0x040fe40000001808 */
[----:B------:R-:W3:Y:S04]  /*7170*/  @P0 LDG.E R158, desc[UR6][R30.64+0x20] ;  /* 0x000020061e9e0981 */ /* 0x000ee8000c1e1900 */
[C---:B------:R-:W-:Y:S01]  /*7180*/  HMMA.16816.F32 R12, R132.reuse, R32, R12 ;  /* 0x00000020840c723c */ /* 0x040fe2000000180c */
[----:B------:R-:W5:Y:S04]  /*7190*/  @P0 LDG.E R249, desc[UR6][R30.64+0x80] ;  /* 0x000080061ef90981 */ /* 0x000f68000c1e1900 */
[----:B------:R1:W5:Y:S01]  /*71a0*/  @P0 LDG.E R252, desc[UR6][R30.64+0xa0] ;  /* 0x0000a0061efc0981 */ /* 0x000362000c1e1900 */
[C---:B------:R-:W-:Y:S01]  /*71b0*/  HMMA.16816.F32 R16, R132.reuse, R34, R16 ;  /* 0x000000228410723c */ /* 0x040fe20000001810 */
[----:B------:R-:W-:Y:S02]  /*71c0*/  IMAD.U32 R32, RZ, RZ, UR16 ;  /* 0x00000010ff207e24 */ /* 0x000fe4000f8e00ff */
[----:B------:R-:W-:Y:S03]  /*71d0*/  LDSM.16.MT88.4 R136, [R3+0x2400] ;  /* 0x002400000388783b */ /* 0x000fe60000004200 */
[C---:B------:R-:W-:Y:S01]  /*71e0*/  HMMA.16816.F32 R20, R132.reuse, R140, R20 ;  /* 0x0000008c8414723c */ /* 0x040fe20000001814 */
[----:B------:R-:W-:Y:S04]  /*71f0*/  IMAD.U32 R35, RZ, RZ, UR17 ;  /* 0x00000011ff237e24 */ /* 0x000fe8000f8e00ff */
[----:B------:R-:W-:Y:S01]  /*7200*/  IMAD.U32 R34, RZ, RZ, UR35 ;  /* 0x00000023ff227e24 */ /* 0x000fe2000f8e00ff */
[----:B------:R-:W-:Y:S01]  /*7210*/  HMMA.16816.F32 R24, R132, R142, R24 ;  /* 0x0000008e8418723c */ /* 0x000fe20000001818 */
[----:B------:R-:W-:Y:S01]  /*7220*/  LDSM.16.MT88.4 R140, [R3+0x1800] ;  /* 0x00180000038c783b */ /* 0x000fe20000004200 */
[----:B-1----:R-:W-:Y:S03]  /*7230*/  IMAD.U32 R30, RZ, RZ, UR34 ;  /* 0x00000022ff1e7e24 */ /* 0x002fe6000f8e00ff */
[----:B------:R-:W-:Y:S01]  /*7240*/  IMAD.U32 R31, RZ, RZ, UR35 ;  /* 0x00000023ff1f7e24 */ /* 0x000fe2000f8e00ff */
[C---:B------:R-:W-:Y:S05]  /*7250*/  LEA R241, P1, R161.reuse, R156, 0x2 ;  /* 0x0000009ca1f17211 */ /* 0x040fea00078210ff */
[----:B------:R-:W-:Y:S01]  /*7260*/  LEA.HI.X.SX32 R240, R161, R157, 0x2, P1 ;  /* 0x0000009da1f07211 */ /* 0x000fe200008f16ff */
[----:B------:R-:W-:Y:S04]  /*7270*/  IMAD.MOV.U32 R28, RZ, RZ, R241 ;  /* 0x000000ffff1c7224 */ /* 0x000fe800078e00f1 */
[----:B------:R-:W-:Y:S01]  /*7280*/  IMAD.MOV.U32 R29, RZ, RZ, R240 ;  /* 0x000000ffff1d7224 */ /* 0x000fe200078e00f0 */
[-C--:B------:R-:W-:Y:S02]  /*7290*/  LEA R32, P1, R32, R28.reuse, 0x2 ;  /* 0x0000001c20207211 */ /* 0x080fe400078210ff */
[-C--:B------:R-:W-:Y:S02]  /*72a0*/  LEA R34, P2, R34, R28.reuse, 0x2 ;  /* 0x0000001c22227211 */ /* 0x080fe400078410ff */
[-C--:B------:R-:W-:Y:S01]  /*72b0*/  LEA.HI.X.SX32 R33, R0, R29.reuse, 0x2, P1 ;  /* 0x0000001d00217211 */ /* 0x080fe200008f16ff */
[----:B------:R1:W-:Y:S01]  /*72c0*/  REDG.E.ADD.F32.FTZ.RN.STRONG.GPU desc[UR6][R28.64], R4 ;  /* 0x000000041c0079a6 */ /* 0x0003e2000c10f386 */
[----:B------:R-:W-:Y:S01]  /*72d0*/  IMAD.U32 R0, RZ, RZ, UR17 ;  /* 0x00000011ff007e24 */ /* 0x000fe2000f8e00ff */
[-C--:B------:R-:W-:Y:S02]  /*72e0*/  LEA R30, P1, R30, R28.reuse, 0x2 ;  /* 0x0000001c1e1e7211 */ /* 0x080fe400078210ff */
[----:B------:R4:W-:Y:S01]  /*72f0*/  REDG.E.ADD.F32.FTZ.RN.STRONG.GPU desc[UR6][R32.64], R5 ;  /* 0x00000005200079a6 */ /* 0x0009e2000c10f386 */
[----:B-1----:R-:W-:Y:S02]  /*7300*/  IMAD.U32 R4, RZ, RZ, UR33 ;  /* 0x00000021ff047e24 */ /* 0x002fe4000f8e00ff */
[----:B----4-:R-:W-:Y:S01]  /*7310*/  IMAD.U32 R5, RZ, RZ, UR34 ;  /* 0x00000022ff057e24 */ /* 0x010fe2000f8e00ff */
[----:B--2---:R-:W-:Y:S04]  /*7320*/  @P0 STL [R1], R159 ;  /* 0x0000009f01000387 */ /* 0x004fe80000100800 */
[----:B---3--:R-:W-:Y:S01]  /*7330*/  @P0 STL [R1+0x4], R158 ;  /* 0x0000049e01000387 */ /* 0x008fe20000100800 */
[-C--:B------:R-:W-:Y:S02]  /*7340*/  LEA R132, P0, R35, R28.reuse, 0x2 ;  /* 0x0000001c23847211 */ /* 0x080fe400078010ff */
[-C--:B------:R-:W-:Y:S02]  /*7350*/  LEA.HI.X.SX32 R35, R31, R29.reuse, 0x2, P2 ;  /* 0x0000001d1f237211 */ /* 0x080fe400010f16ff */
[-C--:B------:R-:W-:Y:S01]  /*7360*/  LEA.HI.X.SX32 R133, R0, R29.reuse, 0x2, P0 ;  /* 0x0000001d00857211 */ /* 0x080fe200000f16ff */
[----:B------:R-:W-:Y:S01]  /*7370*/  IMAD.U32 R0, RZ, RZ, UR33 ;  /* 0x00000021ff007e24 */ /* 0x000fe2000f8e00ff */
[-C--:B------:R-:W-:Y:S02]  /*7380*/  LEA R4, P0, R4, R28.reuse, 0x2 ;  /* 0x0000001c04047211 */ /* 0x080fe400078010ff */
[-C--:B------:R-:W-:Y:S01]  /*7390*/  LEA.HI.X.SX32 R31, R5, R29.reuse, 0x2, P1 ;  /* 0x0000001d051f7211 */ /* 0x080fe200008f16ff */
[----:B------:R1:W-:Y:S01]  /*73a0*/  REDG.E.ADD.F32.FTZ.RN.STRONG.GPU desc[UR6][R132.64], R6 ;  /* 0x00000006840079a6 */ /* 0x0003e2000c10f386 */
[-C--:B------:R-:W-:Y:S01]  /*73b0*/  LEA.HI.X.SX32 R5, R0, R29.reuse, 0x2, P0 ;  /* 0x0000001d00057211 */ /* 0x080fe200000f16ff */
[----:B------:R-:W-:Y:S02]  /*73c0*/  IMAD.U32 R0, RZ, RZ, UR32 ;  /* 0x00000020ff007e24 */ /* 0x000fe4000f8e00ff */
[----:B------:R2:W-:Y:S04]  /*73d0*/  REDG.E.ADD.F32.FTZ.RN.STRONG.GPU desc[UR6][R34.64], R7 ;  /* 0x00000007220079a6 */ /* 0x0005e8000c10f386 */
[----:B------:R3:W-:Y:S04]  /*73e0*/  REDG.E.ADD.F32.FTZ.RN.STRONG.GPU desc[UR6][R30.64], R8 ;  /* 0x000000081e0079a6 */ /* 0x0007e8000c10f386 */
[----:B------:R4:W-:Y:S04]  /*73f0*/  REDG.E.ADD.F32.FTZ.RN.STRONG.GPU desc[UR6][R4.64], R9 ;  /* 0x00000009040079a6 */ /* 0x0009e8000c10f386 */
[----:B------:R-:W-:Y:S01]  /*7400*/  LDSM.16.MT88.4 R132, [R2+0x11800] ;  /* 0x011800000284783b */ /* 0x000fe20000004200 */
[----:B-1----:R-:W-:Y:S02]  /*7410*/  IMAD.U32 R6, RZ, RZ, UR28 ;  /* 0x0000001cff067e24 */ /* 0x002fe4000f8e00ff */
[----:B--2---:R-:W-:Y:S02]  /*7420*/  IMAD.U32 R7, RZ, RZ, UR27 ;  /* 0x0000001bff077e24 */ /* 0x004fe4000f8e00ff */
[----:B---3--:R-:W-:Y:S02]  /*7430*/  IMAD.U32 R8, RZ, RZ, UR31 ;  /* 0x0000001fff087e24 */ /* 0x008fe4000f8e00ff */
[----:B------:R-:W-:Y:S02]  /*7440*/  IMAD.U32 R30, RZ, RZ, UR28 ;  /* 0x0000001cff1e7e24 */ /* 0x000fe4000f8e00ff */
[----:B----4-:R-:W-:Y:S01]  /*7450*/  IMAD.U32 R5, RZ, RZ, UR32 ;  /* 0x00000020ff057e24 */ /* 0x010fe2000f8e00ff */
[-C--:B------:R-:W-:Y:S01]  /*7460*/  LEA R4, P1, R0, R28.reuse, 0x2 ;  /* 0x0000001c00047211 */ /* 0x080fe200078210ff */
[----:B------:R-:W-:Y:S01]  /*7470*/  IMAD.U32 R0, RZ, RZ, UR31 ;  /* 0x0000001fff007e24 */ /* 0x000fe2000f8e00ff */
[-C--:B------:R-:W-:Y:S02]  /*7480*/  LEA R8, P0, R8, R28.reuse, 0x2 ;  /* 0x0000001c08087211 */ /* 0x080fe400078010ff */
[-C--:B------:R-:W-:Y:S02]  /*7490*/  LEA.HI.X.SX32 R5, R5, R29.reuse, 0x2, P1 ;  /* 0x0000001d05057211 */ /* 0x080fe400008f16ff */
[-C--:B------:R-:W-:Y:S01]  /*74a0*/  LEA.HI.X.SX32 R9, R0, R29.reuse, 0x2, P0 ;  /* 0x0000001d00097211 */ /* 0x080fe200000f16ff */
[----:B------:R-:W-:Y:S01]  /*74b0*/  IMAD.U32 R0, RZ, RZ, UR27 ;  /* 0x0000001bff007e24 */ /* 0x000fe2000f8e00ff */
[-C--:B------:R-:W-:Y:S01]  /*74c0*/  LEA R6, P1, R6, R28.reuse, 0x2 ;  /* 0x0000001c06067211 */ /* 0x080fe200078210ff */
[----:B------:R1:W-:Y:S04]  /*74d0*/  REDG.E.ADD.F32.FTZ.RN.STRONG.GPU desc[UR6][R4.64], R10 ;  /* 0x0000000a040079a6 */ /* 0x0003e8000c10f386 */
[----:B------:R2:W-:Y:S04]  /*74e0*/  REDG.E.ADD.F32.FTZ.RN.STRONG.GPU desc[UR6][R8.64], R11 ;  /* 0x0000000b080079a6 */ /* 0x0005e8000c10f386 */
[----:B------:R3:W-:Y:S04]  /*74f0*/  REDG.E.ADD.F32.FTZ.RN.STRONG.GPU desc[UR6][R28.64+0x80], R12 ;  /* 0x0000800c1c0079a6 */ /* 0x0007e8000c10f386 */
[----:B------:R4:W-:Y:S01]  /*7500*/  REDG.E.ADD.F32.FTZ.RN.STRONG.GPU desc[UR6][R32.64+0x80], R13 ;  /* 0x0000800d200079a6 */ /* 0x0009e2000c10f386 */
[-C--:B-1----:R-:W-:Y:S01]  /*7510*/  LEA R4, P0, R7, R28.reuse, 0x2 ;  /* 0x0000001c07047211 */ /* 0x082fe200078010ff */
[----:B------:R-:W-:Y:S01]  /*7520*/  IMAD.U32 R10, RZ, RZ, UR26 ;  /* 0x0000001aff0a7e24 */ /* 0x000fe2000f8e00ff */
[-C--:B------:R-:W-:Y:S02]  /*7530*/  LEA.HI.X.SX32 R7, R30, R29.reuse, 0x2, P1 ;  /* 0x0000001d1e077211 */ /* 0x080fe400008f16ff */
[-C--:B------:R-:W-:Y:S01]  /*7540*/  LEA.HI.X.SX32 R5, R0, R29.reuse, 0x2, P0 ;  /* 0x0000001d00057211 */ /* 0x080fe200000f16ff */
[----:B--2---:R-:W-:Y:S01]  /*7550*/  IMAD.U32 R8, RZ, RZ, UR25 ;  /* 0x00000019ff087e24 */ /* 0x004fe2000f8e00ff */
[-C--:B------:R-:W-:Y:S01]  /*7560*/  LEA R10, P0, R10, R28.reuse, 0x2 ;  /* 0x0000001c0a0a7211 */ /* 0x080fe200078010ff */
[----:B------:R1:W-:Y:S01]  /*7570*/  REDG.E.ADD.F32.FTZ.RN.STRONG.GPU desc[UR6][R6.64], R14 ;  /* 0x0000000e060079a6 */ /* 0x0003e2000c10f386 */
[----:B------:R-:W-:Y:S02]  /*7580*/  IMAD.U32 R0, RZ, RZ, UR26 ;  /* 0x0000001aff007e24 */ /* 0x000fe4000f8e00ff */
[-C--:B------:R-:W-:Y:S01]  /*7590*/  LEA R8, P2, R8, R28.reuse, 0x2 ;  /* 0x0000001c08087211 */ /* 0x080fe200078410ff */
[----:B------:R2:W-:Y:S01]  /*75a0*/  REDG.E.ADD.F32.FTZ.RN.STRONG.GPU desc[UR6][R4.64], R15 ;  /* 0x0000000f040079a6 */ /* 0x0005e2000c10f386 */
[----:B---3--:R-:W-:Y:S01]  /*75b0*/  IMAD.U32 R12, RZ, RZ, UR22 ;  /* 0x00000016ff0c7e24 */ /* 0x008fe2000f8e00ff */
[-C--:B------:R-:W-:Y:S01]  /*75c0*/  LEA.HI.X.SX32 R11, R0, R29.reuse, 0x2, P0 ;  /* 0x0000001d000b7211 */ /* 0x080fe200000f16ff */
[----:B------:R-:W-:Y:S02]  /*75d0*/  IMAD.U32 R0, RZ, RZ, UR30 ;  /* 0x0000001eff007e24 */ /* 0x000fe4000f8e00ff */
[----:B----4-:R-:W-:Y:S01]  /*75e0*/  IMAD.U32 R13, RZ, RZ, UR23 ;  /* 0x00000017ff0d7e24 */ /* 0x010fe2000f8e00ff */
[-C--:B------:R-:W-:Y:S01]  /*75f0*/  LEA R12, P4, R12, R28.reuse, 0x2 ;  /* 0x0000001c0c0c7211 */ /* 0x080fe200078810ff */
[----:B------:R3:W-:Y:S01]  /*7600*/  REDG.E.ADD.F32.FTZ.RN.STRONG.GPU desc[UR6][R10.64], R16 ;  /* 0x000000100a0079a6 */ /* 0x0007e2000c10f386 */
[----:B-1----:R-:W-:Y:S02]  /*7610*/  IMAD.U32 R6, RZ, RZ, UR24 ;  /* 0x00000018ff067e24 */ /* 0x002fe4000f8e00ff */
[----:B------:R-:W-:Y:S02]  /*7620*/  IMAD.U32 R7, RZ, RZ, UR25 ;  /* 0x00000019ff077e24 */ /* 0x000fe4000f8e00ff */
[----:B--2---:R-:W-:Y:S01]  /*7630*/  IMAD.U32 R4, RZ, RZ, UR30 ;  /* 0x0000001eff047e24 */ /* 0x004fe2000f8e00ff */
[-C--:B------:R-:W-:Y:S01]  /*7640*/  LEA R6, P1, R6, R28.reuse, 0x2 ;  /* 0x0000001c06067211 */ /* 0x080fe200078210ff */
[----:B------:R-:W-:Y:S01]  /*7650*/  IMAD.U32 R5, RZ, RZ, UR24 ;  /* 0x00000018ff057e24 */ /* 0x000fe2000f8e00ff */
[-C--:B------:R-:W-:Y:S01]  /*7660*/  LEA.HI.X.SX32 R9, R7, R29.reuse, 0x2, P2 ;  /* 0x0000001d07097211 */ /* 0x080fe200010f16ff */
[----:B------:R-:W-:Y:S01]  /*7670*/  IMAD.U32 R14, RZ, RZ, UR23 ;  /* 0x00000017ff0e7e24 */ /* 0x000fe2000f8e00ff */
[-C--:B------:R-:W-:Y:S02]  /*7680*/  LEA R4, P0, R4, R28.reuse, 0x2 ;  /* 0x0000001c04047211 */ /* 0x080fe400078010ff */
[-C--:B------:R-:W-:Y:S01]  /*7690*/  LEA.HI.X.SX32 R7, R5, R29.reuse, 0x2, P1 ;  /* 0x0000001d05077211 */ /* 0x080fe200008f16ff */
[----:B------:R1:W-:Y:S01]  /*76a0*/  REDG.E.ADD.F32.FTZ.RN.STRONG.GPU desc[UR6][R8.64], R17 ;  /* 0x00000011080079a6 */ /* 0x0003e2000c10f386 */
[-C--:B------:R-:W-:Y:S01]  /*76b0*/  LEA.HI.X.SX32 R5, R0, R29.reuse, 0x2, P0 ;  /* 0x0000001d00057211 */ /* 0x080fe200000f16ff */
[----:B---3--:R-:W-:Y:S01]  /*76c0*/  IMAD.U32 R10, RZ, RZ, UR21 ;  /* 0x00000015ff0a7e24 */ /* 0x008fe2000f8e00ff */
[-C--:B------:R-:W-:Y:S01]  /*76d0*/  LEA R14, P5, R14, R28.reuse, 0x2 ;  /* 0x0000001c0e0e7211 */ /* 0x080fe200078a10ff */
[----:B------:R2:W-:Y:S01]  /*76e0*/  REDG.E.ADD.F32.FTZ.RN.STRONG.GPU desc[UR6][R6.64], R18 ;  /* 0x00000012060079a6 */ /* 0x0005e2000c10f386 */
[----:B------:R-:W-:Y:S02]  /*76f0*/  IMAD.U32 R11, RZ, RZ, UR22 ;  /* 0x00000016ff0b7e24 */ /* 0x000fe4000f8e00ff */
[-C--:B------:R-:W-:Y:S01]  /*7700*/  LEA.HI.X.SX32 R15, R13, R29.reuse, 0x2, P5 ;  /* 0x0000001d0d0f7211 */ /* 0x080fe200028f16ff */
[----:B------:R3:W-:Y:S01]  /*7710*/  REDG.E.ADD.F32.FTZ.RN.STRONG.GPU desc[UR6][R4.64], R19 ;  /* 0x00000013040079a6 */ /* 0x0007e2000c10f386 */
[-C--:B------:R-:W-:Y:S01]  /*7720*/  LEA R10, P3, R10, R28.reuse, 0x2 ;  /* 0x0000001c0a0a7211 */ /* 0x080fe200078610ff */
[----:B------:R-:W-:Y:S01]  /*7730*/  IMAD.U32 R0, RZ, RZ, UR29 ;  /* 0x0000001dff007e24 */ /* 0x000fe2000f8e00ff */
[-C--:B------:R-:W-:Y:S01]  /*7740*/  LEA.HI.X.SX32 R13, R11, R29.reuse, 0x2, P4 ;  /* 0x0000001d0b0d7211 */ /* 0x080fe200020f16ff */
[----:B------:R-:W-:Y:S04]  /*7750*/  REDG.E.ADD.F32.FTZ.RN.STRONG.GPU desc[UR6][R28.64+0x100], R20 ;  /* 0x000100141c0079a6 */ /* 0x000fe8000c10f386 */
[----:B------:R-:W-:Y:S04]  /*7760*/  REDG.E.ADD.F32.FTZ.RN.STRONG.GPU desc[UR6][R32.64+0x100], R21 ;  /* 0x00010015200079a6 */ /* 0x000fe8000c10f386 */
[----:B------:R-:W-:Y:S04]  /*7770*/  REDG.E.ADD.F32.FTZ.RN.STRONG.GPU desc[UR6][R14.64], R22 ;  /* 0x000000160e0079a6 */ /* 0x000fe8000c10f386 */
[----:B------:R-:W-:Y:S01]  /*7780*/  REDG.E.ADD.F32.FTZ.RN.STRONG.GPU desc[UR6][R12.64], R23 ;  /* 0x000000170c0079a6 */ /* 0x000fe2000c10f386 */
[----:B-1----:R-:W-:Y:S03]  /*7790*/  IMAD.U32 R8, RZ, RZ, UR20 ;  /* 0x00000014ff087e24 */ /* 0x002fe6000f8e00ff */
[----:B------:R-:W-:Y:S01]  /*77a0*/  LDSM.16.MT88.4 R12, [R2+0x11000] ;  /* 0x01100000020c783b */ /* 0x000fe20000004200 */
[----:B------:R-:W-:Y:S02]  /*77b0*/  IMAD.U32 R9, RZ, RZ, UR21 ;  /* 0x00000015ff097e24 */ /* 0x000fe4000f8e00ff */
[----:B--2---:R-:W-:Y:S01]  /*77c0*/  IMAD.U32 R6, RZ, RZ, UR19 ;  /* 0x00000013ff067e24 */ /* 0x004fe2000f8e00ff */
[-C--:B------:R-:W-:Y:S01]  /*77d0*/  LEA R8, P2, R8, R28.reuse, 0x2 ;  /* 0x0000001c08087211 */ /* 0x080fe200078410ff */
[----:B------:R-:W-:Y:S01]  /*77e0*/  IMAD.U32 R7, RZ, RZ, UR20 ;  /* 0x00000014ff077e24 */ /* 0x000fe2000f8e00ff */
[-C--:B------:R-:W-:Y:S01]  /*77f0*/  LEA.HI.X.SX32 R11, R9, R29.reuse, 0x2, P3 ;  /* 0x0000001d090b7211 */ /* 0x080fe200018f16ff */
[----:B---3--:R-:W-:Y:S01]  /*7800*/  IMAD.U32 R4, RZ, RZ, UR29 ;  /* 0x0000001dff047e24 */ /* 0x008fe2000f8e00ff */
[-C--:B------:R-:W-:Y:S01]  /*7810*/  LEA R6, P1, R6, R28.reuse, 0x2 ;  /* 0x0000001c06067211 */ /* 0x080fe200078210ff */
[----:B------:R-:W-:Y:S01]  /*7820*/  IMAD.U32 R5, RZ, RZ, UR19 ;  /* 0x00000013ff057e24 */ /* 0x000fe2000f8e00ff */
[-C--:B------:R-:W-:Y:S01]  /*7830*/  LEA.HI.X.SX32 R9, R7, R29.reuse, 0x2, P2 ;  /* 0x0000001d07097211 */ /* 0x080fe200010f16ff */
[----:B------:R-:W-:Y:S01]  /*7840*/  REDG.E.ADD.F32.FTZ.RN.STRONG.GPU desc[UR6][R10.64], R24 ;  /* 0x000000180a0079a6 */ /* 0x000fe2000c10f386 */
[----:B------:R-:W-:Y:S02]  /*7850*/  LEA R4, P0, R4, R28, 0x2 ;  /* 0x0000001c04047211 */ /* 0x000fe400078010ff */
[-C--:B------:R-:W-:Y:S01]  /*7860*/  LEA.HI.X.SX32 R7, R5, R29.reuse, 0x2, P1 ;  /* 0x0000001d05077211 */ /* 0x080fe200008f16ff */
[----:B------:R-:W-:Y:S01]  /*7870*/  REDG.E.ADD.F32.FTZ.RN.STRONG.GPU desc[UR6][R8.64], R25 ;  /* 0x00000019080079a6 */ /* 0x000fe2000c10f386 */
[----:B------:R-:W-:Y:S01]  /*7880*/  LEA.HI.X.SX32 R5, R0, R29, 0x2, P0 ;  /* 0x0000001d00057211 */ /* 0x000fe200000f16ff */
[C---:B------:R-:W-:Y:S01]  /*7890*/  VIADD R0, R3.reuse, 0xffffd000 ;  /* 0xffffd00003007836 */ /* 0x040fe20000000000 */
[----:B------:R-:W-:Y:S01]  /*78a0*/  PLOP3.LUT P1, PT, PT, PT, UP0, 0x80, 0x0 ;  /* 0x000000000000781c */ /* 0x000fe20003f2f008 */
[----:B------:R-:W-:Y:S01]  /*78b0*/  REDG.E.ADD.F32.FTZ.RN.STRONG.GPU desc[UR6][R6.64], R26 ;  /* 0x0000001a060079a6 */ /* 0x000fe2000c10f386 */
[----:B------:R-:W-:Y:S01]  /*78c0*/  PLOP3.LUT P0, PT, PT, PT, UP2, 0x80, 0x0 ;  /* 0x000000000000781c */ /* 0x000fe20003f0f028 */
[----:B------:R-:W-:Y:S02]  /*78d0*/  @UP3 UIADD3 UR14, UP0, UR14, -0x100, URZ ;  /* 0xffffff000e0e3890 */ /* 0x000fe4000ff1e03f */
[----:B------:R-:W-:Y:S02]  /*78e0*/  REDG.E.ADD.F32.FTZ.RN.STRONG.GPU desc[UR6][R4.64], R27 ;  /* 0x0000001b040079a6 */ /* 0x000fe4000c10f386 */
[----:B------:R-:W-:Y:S02]  /*78f0*/  @UP3 UIADD3.X UR13, UR13, -0x1, URZ, UP0, !UPT ;  /* 0xffffffff0d0d3890 */ /* 0x000fe400087fe43f */
[----:B------:R-:W-:Y:S04]  /*7900*/  LDSM.16.MT88.4 R4, [R2+0xf000] ;  /* 0x00f000000204783b */ /* 0x000fe80000004200 */
[----:B------:R-:W1:Y:S01]  /*7910*/  LDSM.16.MT88.4 R8, [R3] ;  /* 0x000000000308783b */ /* 0x000e620000004200 */
[----:B------:R-:W-:Y:S03]  /*7920*/  @P1 VIADD R0, R3, 0x3000 ;  /* 0x0000300003001836 */ /* 0x000fe60000000000 */
[----:B------:R-:W2:Y:S04]  /*7930*/  LDSM.16.MT88.4 R16, [R3+0x1000] ;  /* 0x001000000310783b */ /* 0x000ea80000004200 */
[----:B------:R-:W3:Y:S04]  /*7940*/  LDSM.16.MT88.4 R28, [R3+0x2000] ;  /* 0x00200000031c783b */ /* 0x000ee80000004200 */
[----:B------:R-:W-:Y:S04]  /*7950*/  LDSM.16.MT88.4 R32, [R2+0xf800] ;  /* 0x00f800000220783b */ /* 0x000fe80000004200 */
[----:B------:R-:W4:Y:S04]  /*7960*/  LDSM.16.MT88.4 R20, [R3+0x400] ;  /* 0x000400000314783b */ /* 0x000f280000004200 */
[----:B------:R-:W4:Y:S01]  /*7970*/  LDSM.16.MT88.4 R24, [R3+0x1400] ;  /* 0x001400000318783b */ /* 0x000f220000004200 */
[-C--:B-1----:R-:W-:Y:S06]  /*7980*/  HMMA.16816.F32 R84, R4, R8.reuse, R84 ;  /* 0x000000080454723c */ /* 0x082fec0000001854 */
[C---:B------:R-:W-:Y:S06]  /*7990*/  HMMA.16816.F32 R88, R12.reuse, R8, R88 ;  /* 0x000000080c58723c */ /* 0x040fec0000001858 */
[-C--:B------:R-:W-:Y:S06]  /*79a0*/  HMMA.16816.F32 R92, R12, R10.reuse, R92 ;  /* 0x0000000a0c5c723c */ /* 0x080fec000000185c */
[C---:B------:R-:W-:Y:S01]  /*79b0*/  HMMA.16816.F32 R96, R4.reuse, R10, R96 ;  /* 0x0000000a0460723c */ /* 0x040fe20000001860 */
[----:B------:R-:W-:Y:S05]  /*79c0*/  LDSM.16.MT88.4 R8, [R2+0x10000] ;  /* 0x010000000208783b */ /* 0x000fea0000004200 */
[-C--:B--2---:R-:W-:Y:S06]  /*79d0*/  HMMA.16816.F32 R100, R4, R16.reuse, R100 ;  /* 0x000000100464723c */ /* 0x084fec0000001864 */
[C---:B------:R-:W-:Y:S06]  /*79e0*/  HMMA.16816.F32 R104, R12.reuse, R16, R104 ;  /* 0x000000100c68723c */ /* 0x040fec0000001868 */
[-C--:B------:R-:W-:Y:S06]  /*79f0*/  HMMA.16816.F32 R108, R12, R18.reuse, R108 ;  /* 0x000000120c6c723c */ /* 0x080fec000000186c */
[C---:B------:R-:W-:Y:S01]  /*7a00*/  HMMA.16816.F32 R112, R4.reuse, R18, R112 ;  /* 0x000000120470723c */ /* 0x040fe20000001870 */
[----:B------:R-:W-:Y:S05]  /*7a10*/  LDSM.16.MT88.4 R16, [R2+0x12000] ;  /* 0x012000000210783b */ /* 0x000fea0000004200 */
[-C--:B---3--:R-:W-:Y:S06]  /*7a20*/  HMMA.16816.F32 R116, R4, R28.reuse, R116 ;  /* 0x0000001c0474723c */ /* 0x088fec0000001874 */
[C---:B------:R-:W-:Y:S06]  /*7a30*/  HMMA.16816.F32 R120, R12.reuse, R28, R120 ;  /* 0x0000001c0c78723c */ /* 0x040fec0000001878 */
[-C--:B------:R-:W-:Y:S01]  /*7a40*/  HMMA.16816.F32 R124, R12, R30.reuse, R124 ;  /* 0x0000001e0c7c723c */ /* 0x080fe2000000187c */
[----:B------:R-:W1:Y:S05]  /*7a50*/  LDSM.16.MT88.4 R12, [R3+0x800] ;  /* 0x00080000030c783b */ /* 0x000e6a0000004200 */
[----:B------:R-:W-:Y:S01]  /*7a60*/  HMMA.16816.F32 R128, R4, R30, R128 ;  /* 0x0000001e0480723c */ /* 0x000fe20000001880 */
[----:B------:R-:W2:Y:S04]  /*7a70*/  LDSM.16.MT88.4 R4, [R3+0x2800] ;  /* 0x002800000304783b */ /* 0x000ea80000004200 */
[----:B------:R-:W-:Y:S01]  /*7a80*/  LDSM.16.MT88.4 R28, [R2+0x12800] ;  /* 0x01280000021c783b */ /* 0x000fe20000004200 */
[-C--:B----4-:R-:W-:Y:S06]  /*7a90*/  HMMA.16816.F32 R84, R32, R20.reuse, R84 ;  /* 0x000000142054723c */ /* 0x090fec0000001854 */
        /* <DEDUP_REMOVED lines=8> */
[----:B------:R-:W3:Y:S05]  /*7b20*/  LDSM.16.MT88.4 R24, [R3+0xc00] ;  /* 0x000c00000318783b */ /* 0x000eea0000004200 */
[-C--:B------:R-:W-:Y:S06]  /*7b30*/  HMMA.16816.F32 R116, R32, R136.reuse, R116 ;  /* 0x000000882074723c */ /* 0x080fec0000001874 */
[C---:B------:R-:W-:Y:S06]  /*7b40*/  HMMA.16816.F32 R120, R132.reuse, R136, R120 ;  /* 0x000000888478723c */ /* 0x040fec0000001878 */
[-C--:B------:R-:W-:Y:S01]  /*7b50*/  HMMA.16816.F32 R124, R132, R138.reuse, R124 ;  /* 0x0000008a847c723c */ /* 0x080fe2000000187c */
[----:B------:R4:W3:Y:S05]  /*7b60*/  LDSM.16.MT88.4 R132, [R3+0x2c00] ;  /* 0x002c00000384783b */ /* 0x0008ea0000004200 */
[----:B------:R-:W-:Y:S06]  /*7b70*/  HMMA.16816.F32 R128, R32, R138, R128 ;  /* 0x0000008a2080723c */ /* 0x000fec0000001880 */
[-C--:B-1----:R-:W-:Y:S06]  /*7b80*/  HMMA.16816.F32 R84, R8, R12.reuse, R84 ;  /* 0x0000000c0854723c */ /* 0x082fec0000001854 */
[C---:B------:R-:W-:Y:S06]  /*7b90*/  HMMA.16816.F32 R88, R16.reuse, R12, R88 ;  /* 0x0000000c1058723c */ /* 0x040fec0000001858 */
[-C--:B------:R-:W-:Y:S05]  /*7ba0*/  HMMA.16816.F32 R92, R16, R14.reuse, R92 ;  /* 0x0000000e105c723c */ /* 0x080fea000000185c */
[----:B----4-:R-:W-:Y:S01]  /*7bb0*/  IMAD.MOV.U32 R3, RZ, RZ, R0 ;  /* 0x000000ffff037224 */ /* 0x010fe200078e0000 */
        /* <DEDUP_REMOVED lines=23> */
[----:B------:R-:W-:Y:S11]  /*7d30*/  @P0 BRA `(.L_x_31) ;  /* 0xffffffc800280947 */ /* 0x000ff6000383ffff */
[----:B------:R-:W2:Y:S01]  /*7d40*/  LDL R149, [R1+0x18] ;  /* 0x0000180001957983 */ /* 0x000ea20000100800 */
[----:B------:R-:W-:-:S03]  /*7d50*/  ULDC UR5, c[0x0][0x390] ;  /* 0x0000e40000057ab9 */ /* 0x000fc60000000800 */
[----:B------:R-:W3:Y:S01]  /*7d60*/  LDL R148, [R1+0x1c] ;  /* 0x00001c0001947983 */ /* 0x000ee20000100800 */
[----:B------:R-:W-:Y:S01]  /*7d70*/  FMUL.FTZ R84, R84, UR5 ;  /* 0x0000000554547c20 */ /* 0x000fe20008410000 */
        /* <DEDUP_REMOVED lines=11> */
[----:B------:R-:W-:Y:S01]  /*7e30*/  F2FP.F16.F32.PACK_AB R25, R25, R84 ;  /* 0x000000541919723e */ /* 0x000fe200000000ff */
[----:B------:R-:W-:Y:S01]  /*7e40*/  BAR.SYNC.DEFER_BLOCKING 0x0 ;  /* 0x0000000000007b1d */ /* 0x000fe20000010000 */
[----:B------:R-:W-:Y:S01]  /*7e50*/  FMUL.FTZ R92, R92, UR5 ;  /* 0x000000055c5c7c20 */ /* 0x000fe20008410000 */
[----:B------:R-:W-:Y:S01]  /*7e60*/  FMUL.FTZ R19, R93, UR5 ;  /* 0x000000055d137c20 */ /* 0x000fe20008410000 */
[----:B------:R-:W-:Y:S01]  /*7e70*/  F2FP.F16.F32.PACK_AB R24, R24, R86 ;  /* 0x000000561818723e */ /* 0x000fe200000000ff */
        /* <DEDUP_REMOVED lines=51> */
[----:B------:R-:W-:Y:S01]  /*81b0*/  UISETP.NE.AND UP0, UPT, UR40, -0x1, UPT ;  /* 0xffffffff2800788c */ /* 0x000fe2000bf05270 */
[----:B------:R-:W-:-:S02]  /*81c0*/  F2FP.F16.F32.PACK_AB R4, R4, R130 ;  /* 0x000000820404723e */ /* 0x000fc400000000ff */
[----:B------:R-:W-:Y:S02]  /*81d0*/  F2FP.F16.F32.PACK_AB R7, R7, R120 ;  /* 0x000000780707723e */ /* 0x000fe400000000ff */
[----:B------:R-:W-:Y:S02]  /*81e0*/  F2FP.F16.F32.PACK_AB R6, R6, R122 ;  /* 0x0000007a0606723e */ /* 0x000fe400000000ff */
[----:B------:R-:W-:Y:S02]  /*81f0*/  F2FP.F16.F32.PACK_AB R3, R3, R124 ;  /* 0x0000007c0303723e */ /* 0x000fe400000000ff */
[----:B------:R-:W-:Y:S02]  /*8200*/  F2FP.F16.F32.PACK_AB R0, R0, R126 ;  /* 0x0000007e0000723e */ /* 0x000fe400000000ff */
[----:B------:R-:W-:Y:S01]  /*8210*/  F2FP.F16.F32.PACK_AB R36, R37, R36 ;  /* 0x000000242524723e */ /* 0x000fe200000000ff */
[----:B------:R-:W-:Y:S01]  /*8220*/  @UP0 UIADD3 UR5, UR39, UR40, URZ ;  /* 0x0000002827050290 */ /* 0x000fe2000fffe03f */
[----:B------:R-:W-:Y:S01]  /*8230*/  F2FP.F16.F32.PACK_AB R38, R39, R38 ;  /* 0x000000262726723e */ /* 0x000fe200000000ff */
[----:B------:R-:W-:Y:S01]  /*8240*/  @UP0 ULDC.64 UR10, c[0x0][0x450] ;  /* 0x00011400000a0ab9 */ /* 0x000fe20000000a00 */
[----:B------:R-:W-:Y:S01]  /*8250*/  F2FP.F16.F32.PACK_AB R48, R49, R48 ;  /* 0x000000303130723e */ /* 0x000fe200000000ff */
[----:B------:R-:W-:Y:S01]  /*8260*/  @UP0 UIMAD.WIDE.U32 UR12, UR5, UR10, URZ ;  /* 0x0000000a050c02a5 */ /* 0x000fe2000f8e003f */
[----:B------:R-:W-:Y:S01]  /*8270*/  F2FP.F16.F32.PACK_AB R50, R51, R50 ;  /* 0x000000323332723e */ /* 0x000fe200000000ff */
[----:B------:R-:W-:Y:S01]  /*8280*/  @UP0 UIMAD UR5, UR5, UR11, URZ ;  /* 0x0000000b050502a4 */ /* 0x000fe2000f8e023f */
[----:B------:R-:W-:-:S02]  /*8290*/  F2FP.F16.F32.PACK_AB R40, R41, R40 ;  /* 0x000000282928723e */ /* 0x000fc400000000ff */
[----:B------:R-:W-:Y:S01]  /*82a0*/  F2FP.F16.F32.PACK_AB R42, R43, R42 ;  /* 0x0000002a2b2a723e */ /* 0x000fe200000000ff */
[----:B------:R-:W-:Y:S01]  /*82b0*/  @UP0 UIADD3 UR20, UR13, UR5, URZ ;  /* 0x000000050d140290 */ /* 0x000fe2000fffe03f */
[----:B------:R-:W-:Y:S01]  /*82c0*/  F2FP.F16.F32.PACK_AB R44, R45, R44 ;  /* 0x0000002c2d2c723e */ /* 0x000fe200000000ff */
[----:B------:R-:W-:Y:S01]  /*82d0*/  @UP0 UMOV UR19, UR12 ;  /* 0x0000000c00130c82 */ /* 0x000fe20008000000 */
[----:B------:R-:W-:Y:S02]  /*82e0*/  F2FP.F16.F32.PACK_AB R46, R47, R46 ;  /* 0x0000002e2f2e723e */ /* 0x000fe400000000ff */
[----:B------:R-:W-:Y:S02]  /*82f0*/  F2FP.F16.F32.PACK_AB R52, R53, R52 ;  /* 0x000000343534723e */ /* 0x000fe400000000ff */
[----:B------:R-:W-:Y:S02]  /*8300*/  F2FP.F16.F32.PACK_AB R54, R55, R54 ;  /* 0x000000363736723e */ /* 0x000fe400000000ff */
[----:B------:R-:W-:-:S02]  /*8310*/  F2FP.F16.F32.PACK_AB R64, R65, R64 ;  /* 0x000000404140723e */ /* 0x000fc400000000ff */
[----:B------:R-:W-:Y:S02]  /*8320*/  F2FP.F16.F32.PACK_AB R66, R67, R66 ;  /* 0x000000424342723e */ /* 0x000fe400000000ff */
[----:B------:R-:W-:Y:S02]  /*8330*/  F2FP.F16.F32.PACK_AB R56, R57, R56 ;  /* 0x000000383938723e */ /* 0x000fe400000000ff */
        /* <DEDUP_REMOVED lines=11> */
[----:B------:R-:W-:Y:S01]  /*83f0*/  PLOP3.LUT P0, PT, PT, PT, UP0, 0x80, 0x0 ;  /* 0x000000000000781c */ /* 0x000fe20003f0f008 */
[----:B--2---:R-:W-:Y:S04]  /*8400*/  STS [R149], R25 ;  /* 0x0000001995007388 */ /* 0x004fe80000000800 */
[----:B------:R-:W-:Y:S04]  /*8410*/  STS [R149+0x200], R24 ;  /* 0x0002001895007388 */ /* 0x000fe80000000800 */
[----:B---3--:R-:W-:Y:S04]  /*8420*/  STS [R148], R21 ;  /* 0x0000001594007388 */ /* 0x008fe80000000800 */
[----:B------:R-:W-:Y:S04]  /*8430*/  STS [R148+0x200], R20 ;  /* 0x0002001494007388 */ /* 0x000fe80000000800 */
        /* <DEDUP_REMOVED lines=13> */
[----:B------:R1:W-:Y:S04]  /*8510*/  STS [R149+0x4200], R8 ;  /* 0x0042000895007388 */ /* 0x0003e80000000800 */
        /* <DEDUP_REMOVED lines=28> */
[----:B------:R2:W-:Y:S01]  /*86e0*/  STS [R148+0xb000], R76 ;  /* 0x00b0004c94007388 */ /* 0x0005e20000000800 */
[----:B-1----:R-:W1:Y:S03]  /*86f0*/  S2R R8, SR_TID.X ;  /* 0x0000000000087919 */ /* 0x002e660000002100 */
[----:B------:R2:W-:Y:S01]  /*8700*/  STS [R148+0xb200], R78 ;  /* 0x00b2004e94007388 */ /* 0x0005e20000000800 */
[----:B------:R-:W-:Y:S05]  /*8710*/  @P0 BRA `(.L_x_32) ;  /* 0x0000000000340947 */ /* 0x000fea0003800000 */
[----:B------:R-:W-:Y:S01]  /*8720*/  USHF.R.S32.HI UR5, URZ, 0x1f, UR39 ;  /* 0x0000001f3f057899 */ /* 0x000fe20008011427 */
[----:B------:R-:W-:Y:S01]  /*8730*/  ULDC.64 UR10, c[0x0][0x450] ;  /* 0x00011400000a7ab9 */ /* 0x000fe20000000a00 */
[----:B------:R-:W-:Y:S02]  /*8740*/  USHF.R.S32.HI UR8, URZ, 0x1f, UR46 ;  /* 0x0000001f3f087899 */ /* 0x000fe4000801142e */
[----:B------:R-:W-:Y:S02]  /*8750*/  UIMAD UR5, UR5, UR10, URZ ;  /* 0x0000000a050572a4 */ /* 0x000fe4000f8e023f */
[----:B------:R-:W-:Y:S02]  /*8760*/  UIMAD.WIDE.U32 UR12, UR39, UR10, URZ ;  /* 0x0000000a270c72a5 */ /* 0x000fe4000f8e003f */
[----:B------:R-:W-:Y:S01]  /*8770*/  UIMAD UR5, UR39, UR11, UR5 ;  /* 0x0000000b270572a4 */ /* 0x000fe2000f8e0205 */
[----:B------:R-:W-:-:S03]  /*8780*/  ULDC.64 UR14, c[0x0][0x438] ;  /* 0x00010e00000e7ab9 */ /* 0x000fc60000000a00 */
[----:B------:R-:W-:Y:S02]  /*8790*/  UIADD3 UR13, UR13, UR5, URZ ;  /* 0x000000050d0d7290 */ /* 0x000fe4000fffe03f */
[----:B------:R-:W-:Y:S02]  /*87a0*/  UIMAD UR5, UR8, UR14, URZ ;  /* 0x0000000e080572a4 */ /* 0x000fe4000f8e023f */
[----:B------:R-:W-:Y:S02]  /*87b0*/  UIMAD.WIDE.U32 UR12, UR46, UR14, UR12 ;  /* 0x0000000e2e0c72a5 */ /* 0x000fe4000f8e000c */
[----:B------:R-:W-:-:S04]  /*87c0*/  UIMAD UR5, UR46, UR15, UR5 ;  /* 0x0000000f2e0572a4 */ /* 0x000fc8000f8e0205 */
[----:B------:R-:W-:Y:S01]  /*87d0*/  UIADD3 UR20, UR13, UR5, URZ ;  /* 0x000000050d147290 */ /* 0x000fe2000fffe03f */
[----:B------:R-:W-:-:S11]  /*87e0*/  UMOV UR19, UR12 ;  /* 0x0000000c00137c82 */ /* 0x000fd60008000000 */
.L_x_32:
[----:B------:R-:W-:Y:S01]  /*87f0*/  @UP0 UIADD3 UR8, UR39, UR40, URZ ;  /* 0x0000002827080290 */ /* 0x000fe2000fffe03f */
[----:B--2--5:R-:W-:Y:S01]  /*8800*/  LEA R0, R162, UR4, 0x1 ;  /* 0x00000004a2007c11 */ /* 0x024fe2000f8e08ff */
[----:B------:R-:W-:Y:S01]  /*8810*/  @UP0 ULDC.64 UR12, c[0x0][0x458] ;  /* 0x00011600000c0ab9 */ /* 0x000fe20000000a00 */
[----:B------:R-:W-:Y:S02]  /*8820*/  USHF.L.U32 UR5, UR38, 0x7, URZ ;  /* 0x0000000726057899 */ /* 0x000fe4000800063f */
[----:B------:R-:W-:Y:S02]  /*8830*/  @UP0 UIMAD.WIDE.U32 UR14, UR8, UR12, URZ ;  /* 0x0000000c080e02a5 */ /* 0x000fe4000f8e003f */
[----:B------:R-:W-:-:S04]  /*8840*/  @UP0 UIMAD UR8, UR8, UR13, URZ ;  /* 0x0000000d080802a4 */ /* 0x000fc8000f8e023f */
[----:B------:R-:W-:Y:S01]  /*8850*/  @UP0 UIADD3 UR18, UR15, UR8, URZ ;  /* 0x000000080f120290 */ /* 0x000fe2000fffe03f */
[----:B------:R-:W-:Y:S11]  /*8860*/  @P0 BRA `(.L_x_33) ;  /* 0x0000000000300947 */ /* 0x000ff60003800000 */
        /* <DEDUP_REMOVED lines=11> */
[----:B------:R-:W-:-:S12]  /*8920*/  UIADD3 UR18, UR15, UR8, URZ ;  /* 0x000000080f127290 */ /* 0x000fd8000fffe03f */
.L_x_33:
[----:B------:R-:W-:Y:S01]  /*8930*/  BAR.SYNC.DEFER_BLOCKING 0x0 ;  /* 0x0000000000007b1d */ /* 0x000fe20000010000 */
[----:B------:R-:W-:Y:S01]  /*8940*/  USHF.R.S32.HI UR8, URZ, 0x1f, UR5 ;  /* 0x0000001f3f087899 */ /* 0x000fe20008011405 */
[----:B-1----:R-:W-:Y:S01]  /*8950*/  SHF.R.S32.HI R4, RZ, 0x1f, R8 ;  /* 0x0000001fff047819 */ /* 0x002fe20000011408 */
[----:B------:R-:W-:Y:S01]  /*8960*/  IMAD.U32 R3, RZ, RZ, UR10 ;  /* 0x0000000aff037e24 */ /* 0x000fe2000f8e00ff */
[--C-:B------:R-:W-:Y:S01]  /*8970*/  SHF.R.S32.HI R7, RZ, 0x1f, R250.reuse ;  /* 0x0000001fff077819 */ /* 0x100fe200000114fa */
[----:B------:R-:W-:Y:S01]  /*8980*/  UIMAD UR15, UR8, UR10, URZ ;  /* 0x0000000a080f72a4 */ /* 0x000fe2000f8e023f */
[----:B------:R-:W-:Y:S01]  /*8990*/  IMAD.MOV.U32 R6, RZ, RZ, R250 ;  /* 0x000000ffff067224 */ /* 0x000fe200078e00fa */
[----:B------:R-:W-:Y:S01]  /*89a0*/  LEA.HI R8, R4, R8, RZ, 0x2 ;  /* 0x0000000804087211 */ /* 0x000fe200078f10ff */
[----:B------:R-:W-:Y:S01]  /*89b0*/  UIMAD UR9, UR38, -0x80, UR9 ;  /* 0xffffff80260978a4 */ /* 0x000fe2000f8e0209 */
[----:B------:R-:W-:Y:S01]  /*89c0*/  BSSY B0, `(.L_x_34) ;  /* 0x000002c000007945 */ /* 0x000fe20003800000 */
[----:B------:R-:W-:Y:S01]  /*89d0*/  UIMAD UR15, UR5, UR11, UR15 ;  /* 0x0000000b050f72a4 */ /* 0x000fe2000f8e020f */
[----:B------:R-:W-:Y:S01]  /*89e0*/  IMAD.WIDE.U32 R4, R3, UR5, R6 ;  /* 0x0000000503047c25 */ /* 0x000fe2000f8e0006 */
[----:B------:R-:W-:Y:S01]  /*89f0*/  SHF.R.S32.HI R3, RZ, 0x2, R8 ;  /* 0x00000002ff037819 */ /* 0x000fe20000011408 */
[----:B------:R-:W-:Y:S01]  /*8a00*/  USHF.R.S32.HI UR21, URZ, 0x1f, UR56 ;  /* 0x0000001f3f157899 */ /* 0x000fe20008011438 */
[----:B------:R-:W-:-:S02]  /*8a10*/  ULDC.64 UR16, c[0x0][0x468] ;  /* 0x00011a0000107ab9 */ /* 0x000fc40000000a00 */
[----:B------:R-:W-:Y:S01]  /*8a20*/  IMAD.U32 R8, RZ, RZ, UR15 ;  /* 0x0000000fff087e24 */ /* 0x000fe2000f8e00ff */
[----:B------:R-:W-:Y:S01]  /*8a30*/  IADD3 R4, P0, R4, UR19, RZ ;  /* 0x0000001304047c10 */ /* 0x000fe2000ff1e0ff */
[C---:B------:R-:W-:Y:S01]  /*8a40*/  VIADD R9, R3.reuse, 0x40 ;  /* 0x0000004003097836 */ /* 0x040fe20000000000 */
[----:B------:R-:W-:Y:S01]  /*8a50*/  ISETP.GE.AND P4, PT, R3, UR9, PT ;  /* 0x0000000903007c0c */ /* 0x000fe2000bf86270 */
[----:B------:R-:W-:Y:S01]  /*8a60*/  UIMAD UR15, UR21, UR16, URZ ;  /* 0x00000010150f72a4 */ /* 0x000fe2000f8e023f */
[----:B------:R-:W-:Y:S01]  /*8a70*/  IADD3.X R5, R5, UR20, R8, P0, !PT ;  /* 0x0000001405057c10 */ /* 0x000fe200087fe408 */
[----:B------:R-:W-:Y:S01]  /*8a80*/  IMAD.U32 R8, RZ, RZ, UR16 ;  /* 0x00000010ff087e24 */ /* 0x000fe2000f8e00ff */
[----:B------:R-:W-:Y:S01]  /*8a90*/  ISETP.GE.AND P3, PT, R9, UR9, PT ;  /* 0x0000000909007c0c */ /* 0x000fe2000bf66270 */
[----:B------:R1:W2:Y:S01]  /*8aa0*/  LDS.128 R36, [R0+0xa000] ;  /* 0x00a0000000247984 */ /* 0x0002a20000000c00 */
[----:B------:R-:W-:Y:S01]  /*8ab0*/  UIMAD UR17, UR56, UR17, UR15 ;  /* 0x00000011381172a4 */ /* 0x000fe2000f8e020f */
[----:B------:R-:W-:Y:S01]  /*8ac0*/  IMAD.WIDE.U32 R8, R8, UR56, R4 ;  /* 0x0000003808087c25 */ /* 0x000fe2000f8e0004 */
[----:B------:R-:W-:Y:S01]  /*8ad0*/  SHF.R.S32.HI R26, RZ, 0x1f, R3 ;  /* 0x0000001fff1a7819 */ /* 0x000fe20000011403 */
[----:B------:R1:W3:Y:S03]  /*8ae0*/  LDS.128 R32, [R0+0xc000] ;  /* 0x00c0000000207984 */ /* 0x0002e60000000c00 */
[----:B------:R-:W-:Y:S01]  /*8af0*/  VIADD R24, R9, UR17 ;  /* 0x0000001109187c36 */ /* 0x000fe20008000000 */
[----:B------:R1:W4:Y:S04]  /*8b00*/  LDS.128 R28, [R0+0xe000] ;  /* 0x00e00000001c7984 */ /* 0x0003280000000c00 */
[----:B------:R1:W1:Y:S04]  /*8b10*/  LDS.128 R48, [R0+0x10000] ;  /* 0x0100000000307984 */ /* 0x0002680000000c00 */
[----:B------:R1:W1:Y:S04]  /*8b20*/  LDS.128 R44, [R0+0x12000] ;  /* 0x01200000002c7984 */ /* 0x0002680000000c00 */
[----:B------:R1:W1:Y:S01]  /*8b30*/  LDS.128 R40, [R0+0x14000] ;  /* 0x0140000000287984 */ /* 0x0002620000000c00 */
[----:B------:R-:W-:Y:S05]  /*8b40*/  @P4 BRA `(.L_x_35) ;  /* 0x00000000004c4947 */ /* 0x000fea0003800000 */
[----:B------:R-:W-:Y:S01]  /*8b50*/  ULDC UR15, c[0x0][0x2d0] ;  /* 0x0000b400000f7ab9 */ /* 0x000fe20000000800 */
[----:B------:R-:W5:Y:S01]  /*8b60*/  LDS.128 R20, [R0+0xb000] ;  /* 0x00b0000000147984 */ /* 0x000f620000000c00 */
[----:B------:R-:W-:Y:S01]  /*8b70*/  ISETP.GE.AND P2, PT, R250, UR15, PT ;  /* 0x0000000ffa007c0c */ /* 0x000fe2000bf46270 */
[----:B------:R-:W-:Y:S01]  /*8b80*/  IMAD.MOV.U32 R4, RZ, RZ, R8 ;  /* 0x000000ffff047224 */ /* 0x000fe200078e0008 */
[----:B------:R-:W-:Y:S01]  /*8b90*/  MOV R5, R24 ;  /* 0x0000001800057202 */ /* 0x000fe20000000f00 */
[----:B------:R-:W2:Y:S01]  /*8ba0*/  LDS.128 R16, [R0+0xd000] ;  /* 0x00d0000000107984 */ /* 0x000ea20000000c00 */
[----:B------:R-:W-:Y:S01]  /*8bb0*/  IMAD R25, R26, UR10, RZ ;  /* 0x0000000a1a197c24 */ /* 0x000fe2000f8e02ff */
[----:B------:R-:W-:Y:S01]  /*8bc0*/  ISETP.GE.AND P1, PT, R170, UR15, PT ;  /* 0x0000000faa007c0c */ /* 0x000fe2000bf26270 */
[----:B------:R-:W-:Y:S01]  /*8bd0*/  ULDC.64 UR16, c[0x0][0x3f0] ;  /* 0x0000fc0000107ab9 */ /* 0x000fe20000000a00 */
[----:B------:R-:W-:Y:S01]  /*8be0*/  IMAD.WIDE.U32 R10, R3, UR10, R4 ;  /* 0x0000000a030a7c25 */ /* 0x000fe2000f8e0004 */
[----:B------:R-:W-:-:S03]  /*8bf0*/  ISETP.GE.AND P0, PT, R244, UR15, PT ;  /* 0x0000000ff4007c0c */ /* 0x000fc6000bf06270 */
[----:B------:R-:W-:Y:S02]  /*8c00*/  IMAD R4, R3, UR11, R25 ;  /* 0x0000000b03047c24 */ /* 0x000fe4000f8e0219 */
[----:B------:R-:W3:Y:S02]  /*8c10*/  @!P2 LDS.128 R12, [R0+0x9000] ;  /* 0x00900000000ca984 */ /* 0x000ee40000000c00 */
[----:B------:R-:W-:Y:S01]  /*8c20*/  IMAD.IADD R5, R4, 0x1, R11 ;  /* 0x0000000104057824 */ /* 0x000fe200078e020b */
[----:B------:R-:W-:-:S04]  /*8c30*/  LEA R4, P5, R10, UR16, 0x1 ;  /* 0x000000100a047c11 */ /* 0x000fc8000f8a08ff */
[----:B------:R-:W-:-:S05]  /*8c40*/  LEA.HI.X R5, R10, UR17, R5, 0x1, P5 ;  /* 0x000000110a057c11 */ /* 0x000fca000a8f0c05 */
[----:B-----5:R1:W-:Y:S04]  /*8c50*/  @!P1 STG.E.128 desc[UR6][R4.64+0x40], R20 ;  /* 0x0000401404009986 */ /* 0x0203e8000c101d06 */
[----:B--2---:R2:W-:Y:S04]  /*8c60*/  @!P0 STG.E.128 desc[UR6][R4.64+0x80], R16 ;  /* 0x0000801004008986 */ /* 0x0045e8000c101d06 */
[----:B---3--:R2:W-:Y:S02]  /*8c70*/  @!P2 STG.E.128 desc[UR6][R4.64], R12 ;  /* 0x0000000c0400a986 */ /* 0x0085e4000c101d06 */
.L_x_35:
[----:B------:R-:W-:Y:S05]  /*8c80*/  BSYNC B0 ;  /* 0x0000000000007941 */ /* 0x000fea0003800000 */
.L_x_34:
[----:B------:R-:W-:Y:S04]  /*8c90*/  BSSY B0, `(.L_x_36) ;  /* 0x0000013000007945 */ /* 0x000fe80003800000 */
[----:B------:R-:W-:Y:S05]  /*8ca0*/  @P3 BRA `(.L_x_37) ;  /* 0x0000000000443947 */ /* 0x000fea0003800000 */
[----:B-12---:R-:W-:Y:S01]  /*8cb0*/  IADD3 R4, P0, R3, 0x40, RZ ;  /* 0x0000004003047810 */ /* 0x006fe20007f1e0ff */
[----:B------:R-:W-:Y:S01]  /*8cc0*/  IMAD.MOV.U32 R9, RZ, RZ, R24 ;  /* 0x000000ffff097224 */ /* 0x000fe200078e0018 */
[----:B------:R-:W-:Y:S01]  /*8cd0*/  ULDC UR9, c[0x0][0x2d0] ;  /* 0x0000b40000097ab9 */ /* 0x000fe20000000800 */
[----:B------:R-:W-:Y:S01]  /*8ce0*/  ULDC.64 UR16, c[0x0][0x3f0] ;  /* 0x0000fc0000107ab9 */ /* 0x000fe20000000a00 */
[----:B------:R-:W-:Y:S01]  /*8cf0*/  ISETP.GE.AND P2, PT, R250, UR9, PT ;  /* 0x00000009fa007c0c */ /* 0x000fe2000bf46270 */
[----:B------:R-:W-:Y:S01]  /*8d00*/  IMAD.X R5, RZ, RZ, R26, P0 ;  /* 0x000000ffff057224 */ /* 0x000fe200000e061a */
[----:B------:R-:W-:Y:S01]  /*8d10*/  ISETP.GE.AND P1, PT, R170, UR9, PT ;  /* 0x00000009aa007c0c */ /* 0x000fe2000bf26270 */
[----:B------:R-:W-:Y:S01]  /*8d20*/  IMAD.WIDE.U32 R8, R4, UR10, R8 ;  /* 0x0000000a04087c25 */ /* 0x000fe2000f8e0008 */
[----:B------:R-:W-:-:S03]  /*8d30*/  ISETP.GE.AND P0, PT, R244, UR9, PT ;  /* 0x00000009f4007c0c */ /* 0x000fc6000bf06270 */
[----:B------:R-:W-:-:S04]  /*8d40*/  IMAD R5, R5, UR10, RZ ;  /* 0x0000000a05057c24 */ /* 0x000fc8000f8e02ff */
[----:B------:R-:W-:Y:S01]  /*8d50*/  IMAD R5, R4, UR11, R5 ;  /* 0x0000000b04057c24 */ /* 0x000fe2000f8e0205 */
[----:B------:R-:W-:-:S03]  /*8d60*/  LEA R4, P5, R8, UR16, 0x1 ;  /* 0x0000001008047c11 */ /* 0x000fc6000f8a08ff */
[----:B------:R-:W-:-:S05]  /*8d70*/  IMAD.IADD R5, R5, 0x1, R9 ;  /* 0x0000000105057824 */ /* 0x000fca00078e0209 */
[----:B------:R-:W-:-:S05]  /*8d80*/  LEA.HI.X R5, R8, UR17, R5, 0x1, P5 ;  /* 0x0000001108057c11 */ /* 0x000fca000a8f0c05 */
[----:B------:R1:W-:Y:S04]  /*8d90*/  @!P2 STG.E.128 desc[UR6][R4.64], R36 ;  /* 0x000000240400a986 */ /* 0x0003e8000c101d06 */
[----:B---3--:R1:W-:Y:S04]  /*8da0*/  @!P1 STG.E.128 desc[UR6][R4.64+0x40], R32 ;  /* 0x0000402004009986 */ /* 0x0083e8000c101d06 */
[----:B----4-:R1:W-:Y:S02]  /*8db0*/  @!P0 STG.E.128 desc[UR6][R4.64+0x80], R28 ;  /* 0x0000801c04008986 */ /* 0x0103e4000c101d06 */
.L_x_37:
[----:B------:R-:W-:Y:S05]  /*8dc0*/  BSYNC B0 ;  /* 0x0000000000007941 */ /* 0x000fea0003800000 */
.L_x_36:
[----:B-12---:R-:W-:Y:S01]  /*8dd0*/  IMAD.U32 R4, RZ, RZ, UR12 ;  /* 0x0000000cff047e24 */ /* 0x006fe2000f8e00ff */
[----:B------:R-:W-:Y:S01]  /*8de0*/  UIMAD UR8, UR8, UR12, URZ ;  /* 0x0000000c080872a4 */ /* 0x000fe2000f8e023f */
[----:B------:R-:W1:Y:S01]  /*8df0*/  LDS.128 R20, [R0+0xf000] ;  /* 0x00f0000000147984 */ /* 0x000e620000000c00 */
[----:B------:R-:W-:Y:S01]  /*8e00*/  USHF.R.S32.HI UR10, URZ, 0x1f, UR56 ;  /* 0x0000001f3f0a7899 */ /* 0x000fe20008011438 */
[----:B------:R-:W-:Y:S01]  /*8e10*/  IMAD.WIDE.U32 R6, R4, UR5, R6 ;  /* 0x0000000504067c25 */ /* 0x000fe2000f8e0006 */
[----:B------:R-:W-:Y:S01]  /*8e20*/  UIMAD UR5, UR5, UR13, UR8 ;  /* 0x0000000d050572a4 */ /* 0x000fe2000f8e0208 */
[----:B------:R-:W2:Y:S01]  /*8e30*/  LDS.128 R16, [R0+0x11000] ;  /* 0x0110000000107984 */ /* 0x000ea20000000c00 */
[----:B------:R-:W-:Y:S01]  /*8e40*/  BSSY B0, `(.L_x_38) ;  /* 0x000001c000007945 */ /* 0x000fe20003800000 */
[----:B------:R-:W-:Y:S01]  /*8e50*/  ULDC.64 UR8, c[0x0][0x470] ;  /* 0x00011c0000087ab9 */ /* 0x000fe20000000a00 */
[----:B------:R-:W-:Y:S01]  /*8e60*/  IADD3 R6, P0, R6, UR14, RZ ;  /* 0x0000000e06067c10 */ /* 0x000fe2000ff1e0ff */
[----:B------:R5:W1:Y:S02]  /*8e70*/  LDS.128 R12, [R0+0x13000] ;  /* 0x01300000000c7984 */ /* 0x000a640000000c00 */
[----:B-----5:R-:W-:Y:S01]  /*8e80*/  IMAD.U32 R0, RZ, RZ, UR5 ;  /* 0x00000005ff007e24 */ /* 0x020fe2000f8e00ff */
[----:B------:R-:W-:-:S04]  /*8e90*/  UIMAD UR5, UR10, UR8, URZ ;  /* 0x000000080a0572a4 */ /* 0x000fc8000f8e023f */
[----:B------:R-:W-:Y:S01]  /*8ea0*/  IADD3.X R7, R7, UR18, R0, P0, !PT ;  /* 0x0000001207077c10 */ /* 0x000fe200087fe400 */
[----:B------:R-:W-:Y:S01]  /*8eb0*/  UIMAD UR9, UR56, UR9, UR5 ;  /* 0x00000009380972a4 */ /* 0x000fe2000f8e0205 */
[----:B------:R-:W-:-:S05]  /*8ec0*/  MOV R0, UR8 ;  /* 0x0000000800007c02 */ /* 0x000fca0008000f00 */
[----:B------:R-:W-:-:S05]  /*8ed0*/  IMAD.WIDE.U32 R6, R0, UR56, R6 ;  /* 0x0000003800067c25 */ /* 0x000fca000f8e0006 */
[----:B------:R-:W-:Y:S01]  /*8ee0*/  IADD3 R0, R7, UR9, RZ ;  /* 0x0000000907007c10 */ /* 0x000fe2000fffe0ff */
[----:B-12---:R-:W-:Y:S06]  /*8ef0*/  @P4 BRA `(.L_x_39) ;  /* 0x0000000000404947 */ /* 0x006fec0003800000 */
[----:B------:R-:W-:Y:S01]  /*8f00*/  MOV R5, R0 ;  /* 0x0000000000057202 */ /* 0x000fe20000000f00 */
[----:B------:R-:W-:Y:S01]  /*8f10*/  IMAD.MOV.U32 R4, RZ, RZ, R6 ;  /* 0x000000ffff047224 */ /* 0x000fe200078e0006 */
[----:B------:R-:W-:Y:S01]  /*8f20*/  ULDC UR5, c[0x0][0x2d0] ;  /* 0x0000b40000057ab9 */ /* 0x000fe20000000800 */
[----:B------:R-:W-:Y:S01]  /*8f30*/  IMAD R10, R26, UR12, RZ ;  /* 0x0000000c1a0a7c24 */ /* 0x000fe2000f8e02ff */
[----:B------:R-:W-:Y:S01]  /*8f40*/  ISETP.GE.AND P2, PT, R250, UR5, PT ;  /* 0x00000005fa007c0c */ /* 0x000fe2000bf46270 */
[C---:B------:R-:W-:Y:S01]  /*8f50*/  IMAD.WIDE.U32 R8, R3.reuse, UR12, R4 ;  /* 0x0000000c03087c25 */ /* 0x040fe2000f8e0004 */
[----:B------:R-:W-:Y:S01]  /*8f60*/  ISETP.GE.AND P1, PT, R170, UR5, PT ;  /* 0x00000005aa007c0c */ /* 0x000fe2000bf26270 */
[----:B------:R-:W-:Y:S01]  /*8f70*/  ULDC.64 UR8, c[0x0][0x3f8] ;  /* 0x0000fe0000087ab9 */ /* 0x000fe20000000a00 */
[----:B------:R-:W-:Y:S01]  /*8f80*/  ISETP.GE.AND P0, PT, R244, UR5, PT ;  /* 0x00000005f4007c0c */ /* 0x000fe2000bf06270 */
[----:B------:R-:W-:-:S04]  /*8f90*/  IMAD R4, R3, UR13, R10 ;  /* 0x0000000d03047c24 */ /* 0x000fc8000f8e020a */
[----:B------:R-:W-:Y:S01]  /*8fa0*/  IMAD.IADD R5, R4, 0x1, R9 ;  /* 0x0000000104057824 */ /* 0x000fe200078e0209 */
[----:B------:R-:W-:-:S04]  /*8fb0*/  LEA R4, P4, R8, UR8, 0x1 ;  /* 0x0000000808047c11 */ /* 0x000fc8000f8808ff */
[----:B------:R-:W-:-:S05]  /*8fc0*/  LEA.HI.X R5, R8, UR9, R5, 0x1, P4 ;  /* 0x0000000908057c11 */ /* 0x000fca000a0f0c05 */
[----:B------:R1:W-:Y:S04]  /*8fd0*/  @!P2 STG.E.128 desc[UR6][R4.64], R20 ;  /* 0x000000140400a986 */ /* 0x0003e8000c101d06 */
[----:B------:R1:W-:Y:S04]  /*8fe0*/  @!P1 STG.E.128 desc[UR6][R4.64+0x40], R16 ;  /* 0x0000401004009986 */ /* 0x0003e8000c101d06 */
[----:B------:R1:W-:Y:S02]  /*8ff0*/  @!P0 STG.E.128 desc[UR6][R4.64+0x80], R12 ;  /* 0x0000800c04008986 */ /* 0x0003e4000c101d06 */
.L_x_39:
[----:B------:R-:W-:Y:S05]  /*9000*/  BSYNC B0 ;  /* 0x0000000000007941 */ /* 0x000fea0003800000 */
.L_x_38:
[----:B------:R-:W-:Y:S05]  /*9010*/  @P3 BRA `(.L_x_15) ;  /* 0x0000000000443947 */ /* 0x000fea0003800000 */
[----:B------:R-:W-:Y:S01]  /*9020*/  IADD3 R3, P0, R3, 0x40, RZ ;  /* 0x0000004003037810 */ /* 0x000fe20007f1e0ff */
[----:B------:R-:W-:Y:S01]  /*9030*/  IMAD.MOV.U32 R7, RZ, RZ, R0 ;  /* 0x000000ffff077224 */ /* 0x000fe200078e0000 */
[----:B------:R-:W-:Y:S01]  /*9040*/  ULDC UR5, c[0x0][0x2d0] ;  /* 0x0000b40000057ab9 */ /* 0x000fe20000000800 */
[----:B------:R-:W-:Y:S01]  /*9050*/  ULDC.64 UR8, c[0x0][0x3f8] ;  /* 0x0000fe0000087ab9 */ /* 0x000fe20000000a00 */
[----:B------:R-:W-:Y:S01]  /*9060*/  ISETP.GE.AND P2, PT, R250, UR5, PT ;  /* 0x00000005fa007c0c */ /* 0x000fe2000bf46270 */
[----:B-1----:R-:W-:Y:S01]  /*9070*/  IMAD.X R4, RZ, RZ, R26, P0 ;  /* 0x000000ffff047224 */ /* 0x002fe200000e061a */
        /* <DEDUP_REMOVED lines=9> */
[----:B------:R2:W-:Y:S04]  /*9110*/  @!P1 STG.E.128 desc[UR6][R4.64+0x40], R44 ;  /* 0x0000402c04009986 */ /* 0x0005e8000c101d06 */
[----:B------:R2:W-:Y:S02]  /*9120*/  @!P0 STG.E.128 desc[UR6][R4.64+0x80], R40 ;  /* 0x0000802804008986 */ /* 0x0005e4000c101d06 */
.L_x_15:
[----:B------:R-:W-:Y:S05]  /*9130*/  BSYNC B1 ;  /* 0x0000000000017941 */ /* 0x000fea0003800000 */
.L_x_1:
[----:B------:R-:W3:Y:S01]  /*9140*/  LDL R3, [R1+0x40] ;  /* 0x0000400001037983 */ /* 0x000ee20000100800 */
[----:B------:R-:W-:Y:S02]  /*9150*/  ULDC UR5, c[0x0][0xc] ;  /* 0x0000030000057ab9 */ /* 0x000fe40000000800 */
[----:B------:R-:W-:Y:S01]  /*9160*/  UIADD3 UR38, UR5, UR38, URZ ;  /* 0x0000002605267290 */ /* 0x000fe2000fffe03f */
[----:B---3--:R-:W-:-:S13]  /*9170*/  R2UR UR8, R3 ;  /* 0x00000000030872ca */ /* 0x008fda00000e0000 */
[----:B------:R-:W-:-:S06]  /*9180*/  UISETP.GE.AND UP0, UPT, UR38, UR8, UPT ;  /* 0x000000082600728c */ /* 0x000fcc000bf06270 */
[----:B------:R-:W-:-:S13]  /*9190*/  PLOP3.LUT P0, PT, PT, PT, UP0, 0x80, 0x0 ;  /* 0x000000000000781c */ /* 0x000fda0003f0f008 */
[----:B------:R-:W-:Y:S05]  /*91a0*/  @P0 BRA `(.L_x_40) ;  /* 0x0000000000040947 */ /* 0x000fea0003800000 */
[----:B------:R-:W-:Y:S05]  /*91b0*/  BRA `(.L_x_41) ;  /* 0xffffff7800c07947 */ /* 0x000fea000383ffff */
.L_x_40:
[----:B------:R-:W-:Y:S05]  /*91c0*/  EXIT ;  /* 0x000000000000794d */ /* 0x000fea0003800000 */
.L_x_42:
[----:B------:R-:W-:-:S00]  /*91d0*/  BRA `(.L_x_42) ;  /* 0xfffffffc00fc7947 */ /* 0x000fc0000383ffff */
[----:B------:R-:W-:-:S00]  /*91e0*/  NOP ;  /* 0x0000000000007918 */ /* 0x000fc00000000000 */
        /* <DEDUP_REMOVED lines=9> */
.L_x_668:


//--------------------- .text._ZN5flash44flash_bwd_dq_dk_dv_loop_seqk_parallel_kernelI23Flash_bwd_kernel_traitsILi96ELi64ELi128ELi8ELi2ELi4ELi4ELb1ELb0EN7cutlass6half_tE19Flash_kernel_traitsILi96ELi64ELi128ELi8ES3_EELb0ELb1ELb0ELb0ELb1ELb1ELb0EEEvNS_16Flash_bwd_paramsE --------------------------
	.section	.text._ZN5flash44flash_bwd_dq_dk_dv_loop_seqk_parallel_kernelI23Flash_bwd_kernel_traitsILi96ELi64ELi128ELi8ELi2ELi4ELi4ELb1ELb0EN7cutlass6half_tE19Flash_kernel_traitsILi96ELi64ELi128ELi8ES3_EELb0ELb1ELb0ELb0ELb1ELb1ELb0EEEvNS_16Flash_bwd_paramsE,"ax",@progbits
	.align	128
        .global         _ZN5flash44flash_bwd_dq_dk_dv_loop_seqk_parallel_kernelI23Flash_bwd_kernel_traitsILi96ELi64ELi128ELi8ELi2ELi4ELi4ELb1ELb0EN7cutlass6half_tE19Flash_kernel_traitsILi96ELi64ELi128ELi8ES3_EELb0ELb1ELb0ELb0ELb1ELb1ELb0EEEvNS_16Flash_bwd_paramsE
        .type           _ZN5flash44flash_bwd_dq_dk_dv_loop_seqk_parallel_kernelI23Flash_bwd_kernel_traitsILi96ELi64ELi128ELi8ELi2ELi4ELi4ELb1ELb0EN7cutlass6half_tE19Flash_kernel_traitsILi96ELi64ELi128ELi8ES3_EELb0ELb1ELb0ELb0ELb1ELb1ELb0EEEvNS_16Flash_bwd_paramsE,@function
        .size           _ZN5flash44flash_bwd_dq_dk_dv_loop_seqk_parallel_kernelI23Flash_bwd_kernel_traitsILi96ELi64ELi128ELi8ELi2ELi4ELi4ELb1ELb0EN7cutlass6half_tE19Flash_kernel_traitsILi96ELi64ELi128ELi8ES3_EELb0ELb1ELb0ELb0ELb1ELb1ELb0EEEvNS_16Flash_bwd_paramsE,(.L_x_669 - _ZN5flash44flash_bwd_dq_dk_dv_loop_seqk_parallel_kernelI23Flash_bwd_kernel_traitsILi96ELi64ELi128ELi8ELi2ELi4ELi4ELb1ELb0EN7cutlass6half_tE19Flash_kernel_traitsILi96ELi64ELi128ELi8ES3_EELb0ELb1ELb0ELb0ELb1ELb1ELb0EEEvNS_16Flash_bwd_paramsE)
        .other          _ZN5flash44flash_bwd_dq_dk_dv_loop_seqk_parallel_kernelI23Flash_bwd_kernel_traitsILi96ELi64ELi128ELi8ELi2ELi4ELi4ELb1ELb0EN7cutlass6half_tE19Flash_kernel_traitsILi96ELi64ELi128ELi8ES3_EELb0ELb1ELb0ELb0ELb1ELb1ELb0EEEvNS_16Flash_bwd_paramsE,@"STO_CUDA_ENTRY STV_DEFAULT"
_ZN5flash44flash_bwd_dq_dk_dv_loop_seqk_parallel_kernelI23Flash_bwd_kernel_traitsILi96ELi64ELi128ELi8ELi2ELi4ELi4ELb1ELb0EN7cutlass6half_tE19Flash_kernel_traitsILi96ELi64ELi128ELi8ES3_EELb0ELb1ELb0ELb0ELb1ELb1ELb0EEEvNS_16Flash_bwd_paramsE:
.text._ZN5flash44flash_bwd_dq_dk_dv_loop_seqk_parallel_kernelI23Flash_bwd_kernel_traitsILi96ELi64ELi128ELi8ELi2ELi4ELi4ELb1ELb0EN7cutlass6half_tE19Flash_kernel_traitsILi96ELi64ELi128ELi8ES3_EELb0ELb1ELb0ELb0ELb1ELb1ELb0EEEvNS_16Flash_bwd_paramsE:
[----:B------:R-:W1:Y:S08]  /*0000*/  LDC R1, c[0x0][0x28] ;  /* 0x00000a00ff017b82 */ /* 0x000e700000000800 */
[----:B------:R-:W2:Y:S01]  /*0010*/  S2UR UR16, SR_CTAID.X ;  /* 0x00000000001079c3 */ /* 0x000ea20000002500 */
[----:B------:R-:W-:Y:S01]  /*0020*/  ULDC UR5, c[0x0][0x2c8] ;  /* 0x0000b20000057ab9 */ /* 0x000fe20000000800 */
[----:B-1----:R-:W-:Y:S01]  /*0030*/  IADD3 R1, R1, -0x30, RZ ;  /* 0xffffffd001017810 */ /* 0x002fe20007ffe0ff */
[----:B------:R-:W-:-:S04]  /*0040*/  UIADD3 UR5, UR5, 0x7f, URZ ;  /* 0x0000007f05057890 */ /* 0x000fc8000fffe03f */
[----:B------:R-:W-:-:S04]  /*0050*/  USHF.R.S32.HI UR4, URZ, 0x1f, UR5 ;  /* 0x0000001f3f047899 */ /* 0x000fc80008011405 */
[----:B------:R-:W-:-:S04]  /*0060*/  ULEA.HI UR4, UR4, UR5, URZ, 0x7 ;  /* 0x0000000504047291 */ /* 0x000fc8000f8f383f */
[----:B------:R-:W-:-:S04]  /*0070*/  USHF.R.S32.HI UR4, URZ, 0x7, UR4 ;  /* 0x000000073f047899 */ /* 0x000fc80008011404 */
[----:B--2---:R-:W-:-:S06]  /*0080*/  UISETP.GE.AND UP0, UPT, UR16, UR4, UPT ;  /* 0x000000041000728c */ /* 0x004fcc000bf06270 */
[----:B------:R-:W-:-:S13]  /*0090*/  PLOP3.LUT P0, PT, PT, PT, UP0, 0x80, 0x0 ;  /* 0x000000000000781c */ /* 0x000fda0003f0f008 */
[----:B------:R-:W-:Y:S05]  /*00a0*/  @P0 EXIT ;  /* 0x000000000000094d */ /* 0x000fea0003800000 */
[----:B------:R-:W1:Y:S01]  /*00b0*/  S2R R21, SR_TID.X ;  /* 0x0000000000157919 */ /* 0x000e620000002100 */
[----:B------:R-:W2:Y:S01]  /*00c0*/  S2UR UR5, SR_CgaCtaId ;  /* 0x00000000000579c3 */ /* 0x000ea20000008800 */
[----:B------:R-:W-:Y:S01]  /*00d0*/  UMOV UR4, 0x400 ;  /* 0x0000040000047882 */ /* 0x000fe20000000000 */
[----:B------:R-:W-:Y:S01]  /*00e0*/  IMAD.MOV.U32 R232, RZ, RZ, 0x20 ;  /* 0x00000020ffe87424 */ /* 0x000fe200078e00ff */
[----:B------:R-:W-:Y:S01]  /*00f0*/  ULDC.64 UR38, c[0x0][0x208] ;  /* 0x0000820000267ab9 */ /* 0x000fe20000000a00 */
[----:B------:R-:W-:Y:S01]  /*0100*/  IMAD.MOV.U32 R235, RZ, RZ, -0x10 ;  /* 0xfffffff0ffeb7424 */ /* 0x000fe200078e00ff */
[----:B------:R-:W-:Y:S01]  /*0110*/  UMOV UR21, 0xffffd000 ;  /* 0xffffd00000157882 */ /* 0x000fe20000000000 */
[----:B------:R-:W-:Y:S02]  /*0120*/  IMAD.MOV.U32 R230, RZ, RZ, -0x40 ;  /* 0xffffffc0ffe67424 */ /* 0x000fe400078e00ff */
[----:B------:R-:W3:Y:S08]  /*0130*/  S2UR UR14, SR_CTAID.Y ;  /* 0x00000000000e79c3 */ /* 0x000ef00000002600 */
[----:B------:R-:W4:Y:S08]  /*0140*/  S2UR UR15, SR_CTAID.Z ;  /* 0x00000000000f79c3 */ /* 0x000f300000002700 */
[----:B------:R-:W5:Y:S01]  /*0150*/  S2UR UR13, SR_CTAID.Z ;  /* 0x00000000000d79c3 */ /* 0x000f620000002700 */
[----:B--2---:R-:W-:-:S04]  /*0160*/  ULEA UR5, UR5, UR4, 0x18 ;  /* 0x0000000405057291 */ /* 0x004fc8000f8ec03f */
[----:B------:R-:W-:Y:S01]  /*0170*/  UIADD3 UR4, UR5, 0xf000, URZ ;  /* 0x0000f00005047890 */ /* 0x000fe2000fffe03f */
[----:B-1----:R-:W-:Y:S02]  /*0180*/  SHF.R.S32.HI R19, RZ, 0x1f, R21 ;  /* 0x0000001fff137819 */ /* 0x002fe40000011415 */
[----:B------:R-:W1:Y:S01]  /*0190*/  S2UR UR12, SR_CTAID.Y ;  /* 0x00000000000c79c3 */ /* 0x000e620000002600 */
[----:B------:R-:W-:Y:S01]  /*01a0*/  UIADD3 UR6, UR5, 0x9000, URZ ;  /* 0x0000900005067890 */ /* 0x000fe2000fffe03f */
[CC--:B------:R-:W-:Y:S01]  /*01b0*/  LEA.HI R2, R19.reuse, R21.reuse, RZ, 0x4 ;  /* 0x0000001513027211 */ /* 0x0c0fe200078f20ff */
[----:B---3--:R-:W-:Y:S01]  /*01c0*/  USHF.R.S32.HI UR20, URZ, 0x1f, UR14 ;  /* 0x0000001f3f147899 */ /* 0x008fe2000801140e */
[CC--:B------:R-:W-:Y:S01]  /*01d0*/  LEA.HI R18, R19.reuse, R21.reuse, RZ, 0x3 ;  /* 0x0000001513127211 */ /* 0x0c0fe200078f18ff */
[----:B------:R-:W-:Y:S01]  /*01e0*/  UIMAD.WIDE UR32, UR14, 0x80, URZ ;  /* 0x000000800e2078a5 */ /* 0x000fe2000f8e023f */
[----:B------:R-:W-:Y:S01]  /*01f0*/  SHF.R.S32.HI R3, RZ, 0x4, R2 ;  /* 0x00000004ff037819 */ /* 0x000fe20000011402 */
[----:B----4-:R-:W-:Y:S01]  /*0200*/  USHF.R.S32.HI UR19, URZ, 0x1f, UR15 ;  /* 0x0000001f3f137899 */ /* 0x010fe2000801140f */
[----:B------:R-:W-:-:S02]  /*0210*/  LEA.HI R9, R19, R21, RZ, 0x2 ;  /* 0x0000001513097211 */ /* 0x000fc400078f10ff */
[----:B------:R-:W-:Y:S02]  /*0220*/  LEA.HI R0, R2, R3, RZ, 0x1 ;  /* 0x0000000302007211 */ /* 0x000fe400078f08ff */
[----:B------:R-:W-:Y:S02]  /*0230*/  LOP3.LUT R4, R9, 0xfffffffc, RZ, 0xc0, !PT ;  /* 0xfffffffc09047812 */ /* 0x000fe400078ec0ff */
[----:B------:R-:W-:Y:S01]  /*0240*/  LOP3.LUT R0, R0, 0xfffffffe, RZ, 0xc0, !PT ;  /* 0xfffffffe00007812 */ /* 0x000fe200078ec0ff */
[----:B-----5:R-:W-:Y:S01]  /*0250*/  USHF.R.S32.HI UR18, URZ, 0x1f, UR13 ;  /* 0x0000001f3f127899 */ /* 0x020fe2000801140d */
[----:B------:R-:W-:Y:S01]  /*0260*/  LEA.HI R13, R19, R21, RZ, 0x5 ;  /* 0x00000015130d7211 */ /* 0x000fe200078f28ff */
[----:B------:R-:W-:Y:S01]  /*0270*/  IMAD.IADD R14, R21, 0x1, -R4 ;  /* 0x00000001150e7824 */ /* 0x000fe200078e0a04 */
[----:B------:R-:W-:Y:S01]  /*0280*/  SHF.R.S32.HI R17, RZ, 0x2, R9 ;  /* 0x00000002ff117819 */ /* 0x000fe20000011409 */
[----:B------:R-:W-:Y:S01]  /*0290*/  IMAD.IADD R16, R3, 0x1, -R0 ;  /* 0x0000000103107824 */ /* 0x000fe200078e0a00 */
[----:B------:R-:W-:Y:S01]  /*02a0*/  LOP3.LUT R0, R2, 0xfffffff0, RZ, 0xc0, !PT ;  /* 0xfffffff002007812 */ /* 0x000fe200078ec0ff */
[----:B------:R-:W-:Y:S01]  /*02b0*/  IMAD.SHL.U32 R10, R14, 0x8, RZ ;  /* 0x000000080e0a7824 */ /* 0x000fe200078e00ff */
[----:B------:R-:W-:Y:S01]  /*02c0*/  SHF.R.S32.HI R3, RZ, 0x3, R18 ;  /* 0x00000003ff037819 */ /* 0x000fe20000011412 */
[----:B-1----:R-:W-:Y:S01]  /*02d0*/  USHF.R.S32.HI UR17, URZ, 0x1f, UR12 ;  /* 0x0000001f3f117899 */ /* 0x002fe2000801140c */
[----:B------:R-:W-:Y:S01]  /*02e0*/  LOP3.LUT R2, R13, 0xffffffe0, RZ, 0xc0, !PT ;  /* 0xffffffe00d027812 */ /* 0x000fe200078ec0ff */
[----:B------:R-:W-:Y:S01]  /*02f0*/  IMAD.IADD R0, R21, 0x1, -R0 ;  /* 0x0000000115007824 */ /* 0x000fe200078e0a00 */
[----:B------:R1:W-:Y:S01]  /*0300*/  STL [R1+0x20], R10 ;  /* 0x0000200a01007387 */ /* 0x0003e20000100800 */
[----:B------:R-:W-:Y:S01]  /*0310*/  IMAD.SHL.U32 R3, R3, 0x40, RZ ;  /* 0x0000004003037824 */ /* 0x000fe200078e00ff */
[----:B------:R-:W-:Y:S01]  /*0320*/  SHF.R.S32.HI R24, RZ, 0x5, R13 ;  /* 0x00000005ff187819 */ /* 0x000fe2000001140d */
[----:B------:R-:W-:Y:S01]  /*0330*/  IMAD.IADD R2, R21, 0x1, -R2 ;  /* 0x0000000115027824 */ /* 0x000fe200078e0a02 */
[----:B------:R-:W-:-:S02]  /*0340*/  SHF.R.S32.HI R4, RZ, 0x1f, R0 ;  /* 0x0000001fff047819 */ /* 0x000fc40000011400 */
[----:B------:R-:W-:Y:S02]  /*0350*/  LOP3.LUT R3, R3, 0xc0, RZ, 0xc0, !PT ;  /* 0x000000c003037812 */ /* 0x000fe400078ec0ff */
[-C--:B------:R-:W-:Y:S02]  /*0360*/  LEA.HI R15, R4, R0.reuse, RZ, 0x3 ;  /* 0x00000000040f7211 */ /* 0x080fe400078f18ff */
[----:B------:R-:W-:Y:S02]  /*0370*/  SHF.R.U32.HI R7, RZ, 0x3, R3 ;  /* 0x00000003ff077819 */ /* 0x000fe40000011603 */
[----:B------:R-:W-:Y:S02]  /*0380*/  LOP3.LUT R5, R3, 0x18, R10, 0xf8, !PT ;  /* 0x0000001803057812 */ /* 0x000fe400078ef80a */
[----:B------:R-:W-:Y:S02]  /*0390*/  LEA.HI R6, R0, R0, RZ, 0x1 ;  /* 0x0000000000067211 */ /* 0x000fe400078f08ff */
[----:B------:R-:W-:-:S02]  /*03a0*/  SHF.R.S32.HI R8, RZ, 0x1f, R2 ;  /* 0x0000001fff087819 */ /* 0x000fc40000011402 */
[----:B------:R-:W-:Y:S02]  /*03b0*/  LOP3.LUT R3, R15, 0xfffffff8, RZ, 0xc0, !PT ;  /* 0xfffffff80f037812 */ /* 0x000fe400078ec0ff */
[----:B------:R-:W-:Y:S02]  /*03c0*/  LOP3.LUT R4, R6, 0x7fffffe, RZ, 0xc0, !PT ;  /* 0x07fffffe06047812 */ /* 0x000fe400078ec0ff */
[----:B------:R-:W-:Y:S01]  /*03d0*/  LEA.HI R23, R8, R2, RZ, 0x2 ;  /* 0x0000000208177211 */ /* 0x000fe200078f10ff */
[C---:B------:R-:W-:Y:S01]  /*03e0*/  IMAD.IADD R20, R0.reuse, 0x1, -R3 ;  /* 0x0000000100147824 */ /* 0x040fe200078e0a03 */
[----:B------:R-:W-:Y:S01]  /*03f0*/  LEA.HI R2, R19, R21, RZ, 0x6 ;  /* 0x0000001513027211 */ /* 0x000fe200078f30ff */
[----:B------:R-:W-:Y:S01]  /*0400*/  IMAD.IADD R22, R0, 0x1, -R4 ;  /* 0x0000000100167824 */ /* 0x000fe200078e0a04 */
[----:B------:R-:W-:Y:S02]  /*0410*/  LOP3.LUT R3, R18, 0xfffffff8, RZ, 0xc0, !PT ;  /* 0xfffffff812037812 */ /* 0x000fe400078ec0ff */
[----:B-1----:R-:W-:-:S02]  /*0420*/  SHF.R.S32.HI R10, RZ, 0x6, R2 ;  /* 0x00000006ff0a7819 */ /* 0x002fc40000011402 */
[----:B------:R-:W-:Y:S02]  /*0430*/  SHF.R.S32.HI R0, RZ, 0x1f, R9 ;  /* 0x0000001fff007819 */ /* 0x000fe40000011409 */
[-C--:B------:R-:W-:Y:S01]  /*0440*/  LEA.HI R2, R9, R17.reuse, RZ, 0x1 ;  /* 0x0000001109027211 */ /* 0x080fe200078f08ff */
[----:B------:R-:W-:Y:S01]  /*0450*/  IMAD.IADD R9, R21, 0x1, -R3 ;  /* 0x0000000115097824 */ /* 0x000fe200078e0a03 */
[----:B------:R-:W-:Y:S02]  /*0460*/  LEA.HI R0, R0, R17, RZ, 0x3 ;  /* 0x0000001100007211 */ /* 0x000fe400078f18ff */
[----:B------:R-:W-:Y:S02]  /*0470*/  LOP3.LUT R4, R2, 0x7fffffe, RZ, 0xc0, !PT ;  /* 0x07fffffe02047812 */ /* 0x000fe400078ec0ff */
[----:B------:R-:W-:Y:S02]  /*0480*/  LEA.HI R11, R9, R9, RZ, 0x1 ;  /* 0x00000009090b7211 */ /* 0x000fe400078f08ff */
[----:B------:R-:W-:-:S02]  /*0490*/  LOP3.LUT R0, R0, 0xfffffff8, RZ, 0xc0, !PT ;  /* 0xfffffff800007812 */ /* 0x000fc400078ec0ff */
[----:B------:R-:W-:Y:S02]  /*04a0*/  LOP3.LUT R2, R11, 0x3fffffe, RZ, 0xc0, !PT ;  /* 0x03fffffe0b027812 */ /* 0x000fe400078ec0ff */
[----:B------:R-:W-:Y:S01]  /*04b0*/  LOP3.LUT R12, R5, R7, RZ, 0x3c, !PT ;  /* 0x00000007050c7212 */ /* 0x000fe200078e3cff */
[----:B------:R-:W-:Y:S01]  /*04c0*/  IMAD.IADD R7, R17, 0x1, -R4 ;  /* 0x0000000111077824 */ /* 0x000fe200078e0a04 */
[----:B------:R-:W-:Y:S01]  /*04d0*/  SHF.R.S32.HI R8, RZ, 0x1, R6 ;  /* 0x00000001ff087819 */ /* 0x000fe20000011406 */
[----:B------:R-:W-:Y:S01]  /*04e0*/  IMAD.IADD R4, R9, 0x1, -R2 ;  /* 0x0000000109047824 */ /* 0x000fe200078e0a02 */
[----:B------:R-:W-:Y:S01]  /*04f0*/  SHF.R.S32.HI R3, RZ, 0x1f, R6 ;  /* 0x0000001fff037819 */ /* 0x000fe20000011406 */
[----:B------:R-:W-:Y:S02]  /*0500*/  IMAD.IADD R6, R17, 0x1, -R0 ;  /* 0x0000000111067824 */ /* 0x000fe400078e0a00 */
[----:B------:R-:W-:Y:S01]  /*0510*/  IMAD R0, R10, 0x4, R16 ;  /* 0x000000040a007824 */ /* 0x000fe200078e0210 */
[----:B------:R-:W-:Y:S01]  /*0520*/  LEA.HI R5, R3, R8, RZ, 0x2 ;  /* 0x0000000803057211 */ /* 0x000fe200078f10ff */
[----:B------:R-:W-:Y:S01]  /*0530*/  IMAD R2, R24, 0x8, R7 ;  /* 0x0000000818027824 */ /* 0x000fe200078e0207 */
[----:B------:R-:W-:Y:S01]  /*0540*/  LOP3.LUT R3, R6, 0x1, RZ, 0xc0, !PT ;  /* 0x0000000106037812 */ /* 0x000fe200078ec0ff */
[----:B------:R-:W-:Y:S01]  /*0550*/  IMAD R226, R0, 0x8, R4 ;  /* 0x0000000800e27824 */ /* 0x000fe200078e0204 */
[----:B------:R-:W-:Y:S01]  /*0560*/  LOP3.LUT R5, R5, 0xfffffffc, RZ, 0xc0, !PT ;  /* 0xfffffffc05057812 */ /* 0x000fe200078ec0ff */
[----:B------:R-:W-:Y:S01]  /*0570*/  IMAD.U32 R0, R2, 0x20, R12 ;  /* 0x0000002002007824 */ /* 0x000fe200078e000c */
[----:B------:R-:W-:Y:S01]  /*0580*/  ISETP.NE.U32.AND P5, PT, R3, 0x1, PT ;  /* 0x000000010300780c */ /* 0x000fe20003fa5070 */
[----:B------:R-:W-:Y:S01]  /*0590*/  IMAD.SHL.U32 R10, R10, 0x20, RZ ;  /* 0x000000200a0a7824 */ /* 0x000fe200078e00ff */
[----:B------:R-:W-:Y:S01]  /*05a0*/  LEA.HI R2, R19, R21, RZ, 0x7 ;  /* 0x0000001513027211 */ /* 0x000fe200078f38ff */
[----:B------:R-:W-:Y:S01]  /*05b0*/  IMAD.SHL.U32 R21, R21, 0x2, RZ ;  /* 0x0000000215157824 */ /* 0x000fe200078e00ff */
[----:B------:R-:W-:Y:S01]  /*05c0*/  LEA.HI R3, R13, R24, RZ, 0x1 ;  /* 0x000000180d037211 */ /* 0x000fe200078f08ff */
[----:B------:R1:W-:Y:S01]  /*05d0*/  STL [R1], R0 ;  /* 0x0000000001007387 */ /* 0x0003e20000100800 */
[----:B------:R-:W-:Y:S01]  /*05e0*/  IMAD.IADD R17, R8, 0x1, -R5 ;  /* 0x0000000108117824 */ /* 0x000fe200078e0a05 */
[----:B------:R-:W-:Y:S01]  /*05f0*/  LOP3.LUT P4, RZ, R6, 0x2, RZ, 0xc0, !PT ;  /* 0x0000000206ff7812 */ /* 0x000fe2000788c0ff */
[----:B------:R-:W-:Y:S01]  /*0600*/  IMAD.SHL.U32 R8, R14, 0x2, RZ ;  /* 0x000000020e087824 */ /* 0x000fe200078e00ff */
[----:B------:R-:W-:-:S02]  /*0610*/  LOP3.LUT R4, R10, 0x6, R21, 0xf8, !PT ;  /* 0x000000060a047812 */ /* 0x000fc400078ef815 */
[----:B------:R-:W-:-:S03]  /*0620*/  SEL R235, R235, 0x10, !P5 ;  /* 0x00000010ebeb7807 */ /* 0x000fc60006800000 */
[----:B------:R2:W-:Y:S01]  /*0630*/  STL [R1+0x18], R4 ;  /* 0x0000180401007387 */ /* 0x0005e20000100800 */
[----:B-1----:R-:W-:Y:S02]  /*0640*/  SHF.R.S32.HI R0, RZ, 0x1f, R13 ;  /* 0x0000001fff007819 */ /* 0x002fe4000001140d */
[----:B------:R-:W-:Y:S02]  /*0650*/  SHF.R.S32.HI R13, RZ, 0x7, R2 ;  /* 0x00000007ff0d7819 */ /* 0x000fe40000011402 */
[----:B------:R-:W-:Y:S01]  /*0660*/  LOP3.LUT R2, R3, 0xfffffffe, RZ, 0xc0, !PT ;  /* 0xfffffffe03027812 */ /* 0x000fe200078ec0ff */
[----:B------:R-:W-:Y:S01]  /*0670*/  IMAD.SHL.U32 R3, R9, 0x40, RZ ;  /* 0x0000004009037824 */ /* 0x000fe200078e00ff */
[----:B------:R-:W-:-:S03]  /*0680*/  LEA.HI R0, R0, R24, RZ, 0x2 ;  /* 0x0000001800007211 */ /* 0x000fc600078f10ff */
[----:B------:R-:W-:Y:S01]  /*0690*/  IMAD.IADD R14, R24, 0x1, -R2 ;  /* 0x00000001180e7824 */ /* 0x000fe200078e0a02 */
[----:B------:R-:W-:Y:S02]  /*06a0*/  LOP3.LUT R0, R0, 0xfffffffc, RZ, 0xc0, !PT ;  /* 0xfffffffc00007812 */ /* 0x000fe400078ec0ff */
[----:B------:R-:W-:Y:S02]  /*06b0*/  SHF.R.S32.HI R2, RZ, 0x1, R11 ;  /* 0x00000001ff027819 */ /* 0x000fe4000001140b */
[----:B------:R-:W-:Y:S01]  /*06c0*/  LEA.HI R11, R6, R6, RZ, 0x1 ;  /* 0x00000006060b7211 */ /* 0x000fe200078f08ff */
[----:B------:R-:W-:Y:S01]  /*06d0*/  IMAD.IADD R0, R24, 0x1, -R0 ;  /* 0x0000000118007824 */ /* 0x000fe200078e0a00 */
[----:B------:R-:W-:Y:S01]  /*06e0*/  LOP3.LUT R7, R3, 0x1c0, RZ, 0xc0, !PT ;  /* 0x000001c003077812 */ /* 0x000fe200078ec0ff */
[----:B------:R-:W-:Y:S01]  /*06f0*/  IMAD.SHL.U32 R5, R2, 0x40, RZ ;  /* 0x0000004002057824 */ /* 0x000fe200078e00ff */
[----:B--2---:R-:W-:Y:S01]  /*0700*/  LOP3.LUT R4, R11, 0x3fffffe, RZ, 0xc0, !PT ;  /* 0x03fffffe0b047812 */ /* 0x004fe200078ec0ff */
[----:B------:R-:W-:Y:S01]  /*0710*/  IMAD R12, R0, 0x200, R8 ;  /* 0x00000200000c7824 */ /* 0x000fe200078e0208 */
[----:B------:R-:W-:-:S02]  /*0720*/  SHF.R.S32.HI R3, RZ, 0x3, R15 ;  /* 0x00000003ff037819 */ /* 0x000fc4000001140f */
[----:B------:R-:W-:Y:S01]  /*0730*/  LOP3.LUT P6, RZ, R2, 0x2, RZ, 0xc0, !PT ;  /* 0x0000000202ff7812 */ /* 0x000fe200078cc0ff */
[----:B------:R-:W-:Y:S02]  /*0740*/  IMAD.SHL.U32 R2, R0, 0x10, RZ ;  /* 0x0000001000027824 */ /* 0x000fe400078e00ff */
[----:B------:R-:W-:Y:S01]  /*0750*/  IMAD.IADD R15, R6, 0x1, -R4 ;  /* 0x00000001060f7824 */ /* 0x000fe200078e0a04 */
[----:B------:R-:W-:Y:S01]  /*0760*/  R2P PR, R20, 0x6 ;  /* 0x0000000614007804 */ /* 0x000fe20000000000 */
[----:B------:R-:W-:Y:S01]  /*0770*/  IMAD.SHL.U32 R4, R6, 0x40, RZ ;  /* 0x0000004006047824 */ /* 0x000fe200078e00ff */
[----:B------:R-:W-:Y:S01]  /*0780*/  SHF.R.U32.HI R6, RZ, 0x3, R7 ;  /* 0x00000003ff067819 */ /* 0x000fe20000011607 */
[----:B------:R-:W-:Y:S01]  /*0790*/  IMAD R22, R3, 0x8, R22 ;  /* 0x0000000803167824 */ /* 0x000fe200078e0216 */
[----:B------:R-:W-:Y:S01]  /*07a0*/  SEL R227, R232, 0xffffffe0, !P6 ;  /* 0xffffffe0e8e37807 */ /* 0x000fe20007000000 */
[----:B------:R-:W-:Y:S01]  /*07b0*/  IMAD R19, R0, 0x2, R3 ;  /* 0x0000000200137824 */ /* 0x000fe200078e0203 */
[----:B------:R-:W-:Y:S01]  /*07c0*/  LOP3.LUT R3, R7, 0x30, R2, 0xf8, !PT ;  /* 0x0000003007037812 */ /* 0x000fe200078ef802 */
[----:B------:R-:W-:Y:S01]  /*07d0*/  IMAD R12, R15, 0x20, R12 ;  /* 0x000000200f0c7824 */ /* 0x000fe200078e020c */
[----:B------:R-:W-:-:S02]  /*07e0*/  LOP3.LUT R2, R5, 0xc0, RZ, 0xc0, !PT ;  /* 0x000000c005027812 */ /* 0x000fc400078ec0ff */
[----:B------:R-:W-:Y:S02]  /*07f0*/  LOP3.LUT R0, R4, 0x1c0, RZ, 0xc0, !PT ;  /* 0x000001c004007812 */ /* 0x000fe400078ec0ff */
[--C-:B------:R-:W-:Y:S02]  /*0800*/  LOP3.LUT R9, R3, 0x8, R18.reuse, 0xf8, !PT ;  /* 0x0000000803097812 */ /* 0x100fe400078ef812 */
[----:B------:R-:W-:Y:S02]  /*0810*/  LOP3.LUT R5, R2, 0x8, R18, 0xf8, !PT ;  /* 0x0000000802057812 */ /* 0x000fe400078ef812 */
[----:B------:R-:W-:Y:S02]  /*0820*/  SHF.R.U32.HI R4, RZ, 0x3, R2 ;  /* 0x00000003ff047819 */ /* 0x000fe40000011602 */
[----:B------:R-:W-:Y:S02]  /*0830*/  LOP3.LUT R3, R0, 0x20, R10, 0xf8, !PT ;  /* 0x0000002000037812 */ /* 0x000fe400078ef80a */
[----:B------:R-:W-:Y:S01]  /*0840*/  SHF.R.U32.HI R2, RZ, 0x3, R0 ;  /* 0x00000003ff027819 */ /* 0x000fe20000011600 */
[----:B------:R-:W-:Y:S01]  /*0850*/  IMAD R0, R13, 0x1000, R8 ;  /* 0x000010000d007824 */ /* 0x000fe200078e0208 */
[----:B------:R-:W-:-:S02]  /*0860*/  LOP3.LUT R4, R5, R4, RZ, 0x3c, !PT ;  /* 0x0000000405047212 */ /* 0x000fc400078e3cff */
[----:B------:R-:W-:Y:S01]  /*0870*/  LOP3.LUT R2, R3, R2, RZ, 0x3c, !PT ;  /* 0x0000000203027212 */ /* 0x000fe200078e3cff */
[----:B------:R-:W-:Y:S01]  /*0880*/  IMAD R0, R14, 0x400, R0 ;  /* 0x000004000e007824 */ /* 0x000fe200078e0200 */
[----:B------:R-:W-:Y:S01]  /*0890*/  LOP3.LUT R5, R9, R6, RZ, 0x3c, !PT ;  /* 0x0000000609057212 */ /* 0x000fe200078e3cff */
[----:B------:R-:W-:Y:S01]  /*08a0*/  IMAD.SHL.U32 R3, R20, 0x40, RZ ;  /* 0x0000004014037824 */ /* 0x000fe200078e00ff */
[----:B------:R-:W-:Y:S01]  /*08b0*/  SEL R229, R232, 0xffffffe0, !P1 ;  /* 0xffffffe0e8e57807 */ /* 0x000fe20004800000 */
[----:B------:R-:W-:Y:S01]  /*08c0*/  IMAD.IADD R240, R2, 0x1, R0 ;  /* 0x0000000102f07824 */ /* 0x000fe200078e0200 */
[----:B------:R-:W-:Y:S01]  /*08d0*/  SEL R230, R230, 0x40, P2 ;  /* 0x00000040e6e67807 */ /* 0x000fe20001000000 */
[----:B------:R-:W-:Y:S01]  /*08e0*/  IMAD.SHL.U32 R2, R17, 0x40, RZ ;  /* 0x0000004011027824 */ /* 0x000fe200078e00ff */
[----:B------:R-:W-:Y:S01]  /*08f0*/  LOP3.LUT R3, R3, 0x1c0, RZ, 0xc0, !PT ;  /* 0x000001c003037812 */ /* 0x000fe200078ec0ff */
[----:B------:R-:W-:Y:S01]  /*0900*/  IMAD.SHL.U32 R0, R13, 0x8, RZ ;  /* 0x000000080d007824 */ /* 0x000fe200078e00ff */
[----:B------:R-:W-:Y:S01]  /*0910*/  LEA R240, R240, UR5, 0x1 ;  /* 0x00000005f0f07c11 */ /* 0x000fe2000f8e08ff */
[----:B------:R-:W-:Y:S01]  /*0920*/  IMAD.U32 R226, R226, 0x20, R4 ;  /* 0x00000020e2e27824 */ /* 0x000fe200078e0004 */
[----:B------:R-:W-:Y:S01]  /*0930*/  LOP3.LUT R2, R2, 0xc0, RZ, 0xc0, !PT ;  /* 0x000000c002027812 */ /* 0x000fe200078ec0ff */
[----:B------:R-:W-:Y:S01]  /*0940*/  IMAD.SHL.U32 R4, R16, 0x8, RZ ;  /* 0x0000000810047824 */ /* 0x000fe200078e00ff */
[----:B------:R-:W-:Y:S01]  /*0950*/  LOP3.LUT R7, R0, 0x8, RZ, 0xc0, !PT ;  /* 0x0000000800077812 */ /* 0x000fe200078ec0ff */
[C---:B------:R-:W-:Y:S01]  /*0960*/  IMAD.SHL.U32 R9, R16.reuse, 0x10, RZ ;  /* 0x0000001010097824 */ /* 0x040fe200078e00ff */
[----:B------:R-:W-:Y:S01]  /*0970*/  SHF.R.S32.HI R0, RZ, 0x1, R11 ;  /* 0x00000001ff007819 */ /* 0x000fe2000001140b */
[----:B------:R-:W-:Y:S01]  /*0980*/  IMAD R5, R16, 0x200, R5 ;  /* 0x0000020010057824 */ /* 0x000fe200078e0205 */
[----:B------:R-:W-:Y:S01]  /*0990*/  LOP3.LUT R4, R4, 0x8, RZ, 0xc0, !PT ;  /* 0x0000000804047812 */ /* 0x000fe200078ec0ff */
[C---:B------:R-:W-:Y:S01]  /*09a0*/  VIADD R239, R240.reuse, 0x20 ;  /* 0x00000020f0ef7836 */ /* 0x040fe20000000000 */
[----:B------:R-:W-:Y:S01]  /*09b0*/  SHF.R.U32.HI R228, RZ, 0x3, R3 ;  /* 0x00000003ffe47819 */ /* 0x000fe20000011603 */
[C---:B------:R-:W-:Y:S01]  /*09c0*/  @P4 VIADD R239, R240.reuse, 0xffffffe0 ;  /* 0xffffffe0f0ef4836 */ /* 0x040fe20000000000 */
[----:B------:R-:W-:Y:S01]  /*09d0*/  SHF.R.U32.HI R6, RZ, 0x3, R2 ;  /* 0x00000003ff067819 */ /* 0x000fe20000011602 */
[----:B------:R-:W-:Y:S01]  /*09e0*/  IMAD.IADD R238, R240, 0x1, R235 ;  /* 0x00000001f0ee7824 */ /* 0x000fe200078e02eb */
[----:B------:R-:W-:Y:S01]  /*09f0*/  LOP3.LUT R9, R7, 0x10, R9, 0xf8, !PT ;  /* 0x0000001007097812 */ /* 0x000fe200078ef809 */
[----:B------:R-:W-:Y:S01]  /*0a00*/  IMAD.IADD R235, R235, 0x1, R239 ;  /* 0x00000001ebeb7824 */ /* 0x000fe200078e02ef */
[C---:B------:R-:W-:Y:S01]  /*0a10*/  LOP3.LUT P3, RZ, R0.reuse, 0x2, RZ, 0xc0, !PT ;  /* 0x0000000200ff7812 */ /* 0x040fe2000786c0ff */
[----:B------:R-:W-:Y:S01]  /*0a20*/  IMAD.SHL.U32 R0, R0, 0x40, RZ ;  /* 0x0000004000007824 */ /* 0x000fe200078e00ff */
[----:B------:R-:W-:-:S02]  /*0a30*/  LOP3.LUT R228, R228, R3, R4, 0x1e, !PT ;  /* 0x00000003e4e47212 */ /* 0x000fc400078e1e04 */
[C---:B------:R-:W-:Y:S02]  /*0a40*/  LOP3.LUT R3, R6.reuse, R2, R4, 0x1e, !PT ;  /* 0x0000000206037212 */ /* 0x040fe400078e1e04 */
[----:B------:R-:W-:Y:S01]  /*0a50*/  LOP3.LUT R2, R6, R9, R2, 0x1e, !PT ;  /* 0x0000000906027212 */ /* 0x000fe200078e1e02 */
[----:B------:R-:W-:Y:S01]  /*0a60*/  IMAD.U32 R228, R19, 0x200, R228 ;  /* 0x0000020013e47824 */ /* 0x000fe200078e00e4 */
[----:B------:R-:W1:Y:S01]  /*0a70*/  LDC R6, c[0x0][0x2c4] ;  /* 0x0000b100ff067b82 */ /* 0x000e620000000800 */
[----:B------:R-:W-:Y:S02]  /*0a80*/  LOP3.LUT R0, R0, 0xc0, RZ, 0xc0, !PT ;  /* 0x000000c000007812 */ /* 0x000fe400078ec0ff */
[----:B------:R-:W-:Y:S02]  /*0a90*/  SHF.R.S32.HI R4, RZ, 0x2, R23 ;  /* 0x00000002ff047819 */ /* 0x000fe40000011417 */
[----:B------:R-:W-:Y:S02]  /*0aa0*/  SHF.R.U32.HI R8, RZ, 0x3, R0 ;  /* 0x00000003ff087819 */ /* 0x000fe40000011600 */
[----:B------:R-:W-:Y:S01]  /*0ab0*/  LEA R228, R228, UR4, 0x1 ;  /* 0x00000004e4e47c11 */ /* 0x000fe2000f8e08ff */
[----:B------:R-:W-:Y:S01]  /*0ac0*/  IMAD R21, R14, 0x10, R4 ;  /* 0x000000100e157824 */ /* 0x000fe200078e0204 */
[----:B------:R-:W-:Y:S01]  /*0ad0*/  LOP3.LUT R8, R8, R0, R7, 0x1e, !PT ;  /* 0x0000000008087212 */ /* 0x000fe200078e1e07 */
[----:B------:R-:W-:Y:S01]  /*0ae0*/  IMAD.SHL.U32 R0, R22, 0x20, RZ ;  /* 0x0000002016007824 */ /* 0x000fe200078e00ff */
[----:B------:R-:W-:Y:S01]  /*0af0*/  LEA R226, R226, UR5, 0x1 ;  /* 0x00000005e2e27c11 */ /* 0x000fe2000f8e08ff */
[----:B------:R-:W-:Y:S01]  /*0b00*/  IMAD.IADD R229, R228, 0x1, R229 ;  /* 0x00000001e4e57824 */ /* 0x000fe200078e02e5 */
[----:B------:R-:W-:Y:S01]  /*0b10*/  STL [R1+0x28], R21 ;  /* 0x0000281501007387 */ /* 0x000fe20000100800 */
[----:B------:R-:W-:Y:S01]  /*0b20*/  IMAD R4, R14, 0x200, R0 ;  /* 0x000002000e047824 */ /* 0x000fe200078e0200 */
[----:B------:R-:W-:Y:S01]  /*0b30*/  LOP3.LUT P0, RZ, R17, 0x2, RZ, 0xc0, !PT ;  /* 0x0000000211ff7812 */ /* 0x000fe2000780c0ff */
[----:B------:R-:W-:-:S02]  /*0b40*/  IMAD.IADD R233, R0, 0x1, R2 ;  /* 0x0000000100e97824 */ /* 0x000fc400078e0202 */
[C---:B------:R-:W-:Y:S01]  /*0b50*/  VIADD R0, R21.reuse, 0xffffffc0 ;  /* 0xffffffc015007836 */ /* 0x040fe20000000000 */
[----:B------:R-:W-:Y:S01]  /*0b60*/  SEL R232, R232, 0xffffffe0, !P0 ;  /* 0xffffffe0e8e87807 */ /* 0x000fe20004000000 */
[----:B------:R-:W-:Y:S02]  /*0b70*/  IMAD.IADD R234, R4, 0x1, R3 ;  /* 0x0000000104ea7824 */ /* 0x000fe400078e0203 */
[----:B------:R-:W-:Y:S01]  /*0b80*/  IMAD.IADD R8, R8, 0x1, R12 ;  /* 0x0000000108087824 */ /* 0x000fe200078e020c */
[----:B------:R-:W-:Y:S01]  /*0b90*/  SHF.R.S32.HI R2, RZ, 0x1f, R0 ;  /* 0x0000001fff027819 */ /* 0x000fe20000011400 */
[----:B------:R-:W-:Y:S01]  /*0ba0*/  IMAD.IADD R231, R228, 0x1, R230 ;  /* 0x00000001e4e77824 */ /* 0x000fe200078e02e6 */
[----:B-1----:R-:W-:Y:S01]  /*0bb0*/  IADD3 R3, R21, 0x1, -R6 ;  /* 0x0000000115037810 */ /* 0x002fe20007ffe806 */
[----:B------:R-:W-:Y:S01]  /*0bc0*/  IMAD.IADD R227, R227, 0x1, R226 ;  /* 0x00000001e3e37824 */ /* 0x000fe200078e02e2 */
[C---:B------:R-:W-:Y:S01]  /*0bd0*/  SHF.L.U64.HI R2, R0.reuse, 0x2, R2 ;  /* 0x0000000200027819 */ /* 0x040fe20000010202 */
[----:B------:R-:W-:Y:S01]  /*0be0*/  IMAD.SHL.U32 R0, R0, 0x4, RZ ;  /* 0x0000000400007824 */ /* 0x000fe200078e00ff */
[----:B------:R-:W-:Y:S01]  /*0bf0*/  LEA R251, R8, UR6, 0x1 ;  /* 0x0000000608fb7c11 */ /* 0x000fe2000f8e08ff */
[----:B------:R1:W-:Y:S01]  /*0c00*/  STL [R1+0x14], R3 ;  /* 0x0000140301007387 */ /* 0x0003e20000100800 */
[----:B------:R-:W-:-:S03]  /*0c10*/  IMAD.IADD R230, R229, 0x1, R230 ;  /* 0x00000001e5e67824 */ /* 0x000fc600078e02e6 */
[----:B------:R2:W-:Y:S01]  /*0c20*/  STL [R1+0x10], R2 ;  /* 0x0000100201007387 */ /* 0x0005e20000100800 */
[C---:B------:R-:W-:Y:S02]  /*0c30*/  VIADD R252, R251.reuse, 0x20 ;  /* 0x00000020fbfc7836 */ /* 0x040fe40000000000 */
[----:B------:R-:W-:Y:S01]  /*0c40*/  @P3 VIADD R252, R251, 0xffffffe0 ;  /* 0xffffffe0fbfc3836 */ /* 0x000fe20000000000 */
[----:B------:R2:W-:Y:S01]  /*0c50*/  STL [R1+0xc], R0 ;  /* 0x00000c0001007387 */ /* 0x0005e20000100800 */
[----:B-1----:R-:W-:-:S07]  /*0c60*/  LEA R3, R5, UR5, 0x1 ;  /* 0x0000000505037c11 */ /* 0x002fce000f8e08ff */
.L_x_51:
[----:B------:R-:W-:Y:S02]  /*0c70*/  ULDC.64 UR6, c[0x0][0x308] ;  /* 0x0000c20000067ab9 */ /* 0x000fe40000000a00 */
[----:B------:R-:W-:-:S04]  /*0c80*/  UISETP.NE.U32.AND UP1, UPT, UR6, URZ, UPT ;  /* 0x0000003f0600728c */ /* 0x000fc8000bf25070 */
[----:B------:R-:W-:-:S03]  /*0c90*/  UISETP.NE.AND.EX UP1, UPT, UR7, URZ, UPT, UP1 ;  /* 0x0000003f0700728c */ /* 0x000fc6000bf25310 */
[----:B------:R-:W-:Y:S02]  /*0ca0*/  ULDC.64 UR6, c[0x0][0x300] ;  /* 0x0000c00000067ab9 */ /* 0x000fe40000000a00 */
[----:B------:R-:W-:Y:S02]  /*0cb0*/  ISETP.NE.U32.AND P1, PT, RZ, UR6, PT ;  /* 0x00000006ff007c0c */ /* 0x000fe4000bf25070 */
[----:B------:R-:W-:Y:S02]  /*0cc0*/  PLOP3.LUT P0, PT, PT, PT, UP1, 0x80, 0x0 ;  /* 0x000000000000781c */ /* 0x000fe40003f0f018 */
[----:B------:R-:W-:Y:S02]  /*0cd0*/  ISETP.NE.AND.EX P1, PT, RZ, UR7, PT, P1 ;  /* 0x00000007ff007c0c */ /* 0x000fe4000bf25310 */
[----:B------:R-:W-:-:S09]  /*0ce0*/  @UP1 ULDC.64 UR6, c[0x0][0x308] ;  /* 0x0000c20000061ab9 */ /* 0x000fd20000000a00 */
[----:B--2---:R-:W1:Y:S02]  /*0cf0*/  @P0 S2R R0, SR_CTAID.Y ;  /* 0x0000000000000919 */ /* 0x004e640000002600 */
[----:B------:R-:W2:Y:S01]  /*0d00*/  @P1 LDC.64 R6, c[0x0][0x300] ;  /* 0x0000c000ff061b82 */ /* 0x000ea20000000a00 */
[----:B------:R-:W2:Y:S01]  /*0d10*/  @P1 S2R R2, SR_CTAID.Y ;  /* 0x0000000000021919 */ /* 0x000ea20000002600 */
[----:B-1----:R-:W-:Y:S01]  /*0d20*/  @P0 R2UR UR4, R0 ;  /* 0x00000000000402ca */ /* 0x002fe200000e0000 */
[----:B--2---:R-:W-:-:S06]  /*0d30*/  @P1 IMAD.WIDE R6, R2, 0x4, R6 ;  /* 0x0000000402061825 */ /* 0x004fcc00078e0206 */
[----:B------:R-:W2:Y:S06]  /*0d40*/  @P1 LDG.E R6, desc[UR38][R6.64] ;  /* 0x0000002606061981 */ /* 0x000eac000c1e1900 */
[----:B------:R-:W-:-:S06]  /*0d50*/  @UP1 UIMAD.WIDE UR6, UR4, 0x4, UR6 ;  /* 0x00000004040618a5 */ /* 0x000fcc000f8e0206 */
[----:B------:R-:W-:Y:S02]  /*0d60*/  IMAD.U32 R4, RZ, RZ, UR6 ;  /* 0x00000006ff047e24 */ /* 0x000fe4000f8e00ff */
[----:B------:R-:W-:Y:S01]  /*0d70*/  IMAD.U32 R5, RZ, RZ, UR7 ;  /* 0x00000007ff057e24 */ /* 0x000fe2000f8e00ff */
[----:B------:R-:W-:Y:S01]  /*0d80*/  UMOV UR37, URZ ;  /* 0x0000003f00257c82 */ /* 0x000fe20008000000 */
[----:B------:R-:W-:-:S03]  /*0d90*/  @!UP1 ULDC.64 UR6, c[0x0][0x318] ;  /* 0x0000c60000069ab9 */ /* 0x000fc60000000a00 */
[----:B------:R-:W3:Y:S01]  /*0da0*/  @P0 LDG.E R0, desc[UR38][R4.64] ;  /* 0x0000002604000981 */ /* 0x000ee2000c1e1900 */
[----:B------:R-:W-:-:S04]  /*0db0*/  @!UP1 UISETP.NE.U32.AND UP0, UPT, UR6, URZ, UPT ;  /* 0x0000003f0600928c */ /* 0x000fc8000bf05070 */
[----:B------:R-:W-:-:S03]  /*0dc0*/  @!UP1 UISETP.NE.AND.EX UP0, UPT, UR7, URZ, UPT, UP0 ;  /* 0x0000003f0700928c */ /* 0x000fc6000bf05300 */
[----:B------:R-:W-:Y:S02]  /*0dd0*/  @!UP1 ULDC.64 UR6, c[0x0][0x2c8] ;  /* 0x0000b20000069ab9 */ /* 0x000fe40000000a00 */
[----:B------:R-:W-:Y:S02]  /*0de0*/  @!UP1 USEL UR7, UR7, URZ, UP0 ;  /* 0x0000003f07079287 */ /* 0x000fe40008000000 */
[----:B------:R-:W-:Y:S01]  /*0df0*/  USHF.L.U32 UR34, UR16, 0x7, URZ ;  /* 0x0000000710227899 */ /* 0x000fe2000800063f */
[----:B--2---:R-:W-:Y:S02]  /*0e00*/  @P1 R2UR UR37, R6 ;  /* 0x00000000062512ca */ /* 0x004fe400000e0000 */
[----:B---3--:R-:W-:-:S13]  /*0e10*/  @P0 R2UR UR35, R0 ;  /* 0x00000000002302ca */ /* 0x008fda00000e0000 */
[----:B------:R-:W-:Y:S02]  /*0e20*/  @UP1 UIADD3 UR35, UR35, -UR37, URZ ;  /* 0x8000002523231290 */ /* 0x000fe4000fffe03f */
[----:B------:R-:W-:-:S04]  /*0e30*/  @!UP1 UIADD3 UR35, UR7, UR6, -UR37 ;  /* 0x0000000607239290 */ /* 0x000fc8000fffe825 */
[----:B------:R-:W-:-:S06]  /*0e40*/  UISETP.GE.AND UP0, UPT, UR34, UR35, UPT ;  /* 0x000000232200728c */ /* 0x000fcc000bf06270 */
[----:B------:R-:W-:-:S13]  /*0e50*/  PLOP3.LUT P0, PT, PT, PT, UP0, 0x80, 0x0 ;  /* 0x000000000000781c */ /* 0x000fda0003f0f008 */
[----:B-----5:R-:W-:Y:S05]  /*0e60*/  @P0 BRA `(.L_x_43) ;  /* 0x0000005800640947 */ /* 0x020fea0003800000 */
[----:B------:R-:W1:Y:S01]  /*0e70*/  LDC R9, c[0x0][0x278] ;  /* 0x00009e00ff097b82 */ /* 0x000e620000000800 */
[----:B------:R-:W2:Y:S01]  /*0e80*/  S2R R2, SR_CTAID.Z ;  /* 0x0000000000027919 */ /* 0x000ea20000002700 */
[----:B------:R-:W-:Y:S01]  /*0e90*/  ULDC.64 UR6, c[0x0][0x2f0] ;  /* 0x0000bc0000067ab9 */ /* 0x000fe20000000a00 */
[----:B------:R-:W-:Y:S01]  /*0ea0*/  ULDC UR4, c[0x0][0x2c4] ;  /* 0x0000b10000047ab9 */ /* 0x000fe20000000800 */
[----:B------:R-:W-:Y:S01]  /*0eb0*/  UISETP.NE.U32.AND UP1, UPT, UR6, URZ, UPT ;  /* 0x0000003f0600728c */ /* 0x000fe2000bf25070 */
[----:B------:R-:W3:Y:S01]  /*0ec0*/  S2R R10, SR_CTAID.X ;  /* 0x00000000000a7919 */ /* 0x000ee20000002500 */
[----:B------:R-:W-:Y:S02]  /*0ed0*/  UIADD3 UR10, UR4, 0x3f, URZ ;  /* 0x0000003f040a7890 */ /* 0x000fe4000fffe03f */
[----:B------:R-:W3:Y:S01]  /*0ee0*/  LDC.64 R6, c[0x0][0x488] ;  /* 0x00012200ff067b82 */ /* 0x000ee20000000a00 */
[----:B------:R-:W-:Y:S01]  /*0ef0*/  ULDC.U8 UR6, c[0x0][0x3d8] ;  /* 0x0000f60000067ab9 */ /* 0x000fe20000000000 */
[----:B------:R-:W-:-:S02]  /*0f00*/  USHF.R.S32.HI UR31, URZ, 0x1f, UR10 ;  /* 0x0000001f3f1f7899 */ /* 0x000fc4000801140a */
[----:B------:R-:W-:Y:S02]  /*0f10*/  UISETP.NE.AND UP0, UPT, UR6, URZ, UPT ;  /* 0x0000003f0600728c */ /* 0x000fe4000bf05270 */
[----:B------:R-:W-:Y:S01]  /*0f20*/  ULEA.HI UR31, UR31, UR10, URZ, 0x6 ;  /* 0x0000000a1f1f7291 */ /* 0x000fe2000f8f303f */
[----:B------:R-:W-:Y:S01]  /*0f30*/  ULDC UR24, c[0x0][0x270] ;  /* 0x00009c0000187ab9 */ /* 0x000fe20000000800 */
[----:B------:R-:W-:Y:S02]  /*0f40*/  ULDC UR23, c[0x0][0x2dc] ;  /* 0x0000b70000177ab9 */ /* 0x000fe40000000800 */
[----:B------:R-:W-:Y:S02]  /*0f50*/  ULOP3.LUT UR40, UR31, 0xffffffc0, URZ, 0xc0, !UPT ;  /* 0xffffffc01f287892 */ /* 0x000fe4000f8ec03f */
[----:B------:R-:W-:Y:S02]  /*0f60*/  UISETP.NE.AND.EX UP1, UPT, UR7, URZ, UPT, UP1 ;  /* 0x0000003f0700728c */ /* 0x000fe4000bf25310 */
[----:B------:R-:W-:Y:S01]  /*0f70*/  UIMAD UR30, UR15, UR23, URZ ;  /* 0x000000170f1e72a4 */ /* 0x000fe2000f8e023f */
[----:B-1----:R-:W-:Y:S01]  /*0f80*/  IABS R8, R9 ;  /* 0x0000000900087213 */ /* 0x002fe20000000000 */
[----:B------:R-:W-:Y:S01]  /*0f90*/  @UP0 UIMAD UR9, UR14, UR4, URZ ;  /* 0x000000040e0902a4 */ /* 0x000fe2000f8e023f */
[----:B------:R-:W-:Y:S01]  /*0fa0*/  ISETP.NE.AND P2, PT, R9, RZ, PT ;  /* 0x000000ff0900720c */ /* 0x000fe20003f45270 */
[----:B------:R-:W-:Y:S01]  /*0fb0*/  @!UP0 UIMAD UR6, UR14, UR24, UR15 ;  /* 0x000000180e0682a4 */ /* 0x000fe2000f8e020f */
[----:B------:R-:W1:Y:S01]  /*0fc0*/  I2F.RP R4, R8 ;  /* 0x0000000800047306 */ /* 0x000e620000209400 */
[----:B------:R-:W-:Y:S01]  /*0fd0*/  UIADD3 UR40, UR40, -0x40, URZ ;  /* 0xffffffc028287890 */ /* 0x000fe2000fffe03f */
[----:B------:R-:W-:Y:S01]  /*0fe0*/  ULDC.U8 UR7, c[0x0][0x480] ;  /* 0x0001200000077ab9 */ /* 0x000fe20000000000 */
[----:B------:R-:W-:Y:S01]  /*0ff0*/  @UP0 ULDC UR42, c[0x0][0x2e4] ;  /* 0x0000b900002a0ab9 */ /* 0x000fe20000000800 */
[----:B--2---:R-:W-:Y:S01]  /*1000*/  IABS R2, R2 ;  /* 0x0000000200027213 */ /* 0x004fe20000000000 */
[----:B------:R-:W-:-:S02]  /*1010*/  @UP0 UIMAD UR42, UR15, UR42, UR9 ;  /* 0x0000002a0f2a02a4 */ /* 0x000fc4000f8e0209 */
[----:B------:R-:W-:Y:S02]  /*1020*/  USHF.R.S32.HI UR8, URZ, 0x1f, UR37 ;  /* 0x0000001f3f087899 */ /* 0x000fe40008011425 */
[----:B------:R-:W-:Y:S02]  /*1030*/  USHF.R.S32.HI UR36, URZ, 0x1f, UR34 ;  /* 0x0000001f3f247899 */ /* 0x000fe40008011422 */
[----:B------:R-:W-:Y:S02]  /*1040*/  USHF.R.S32.HI UR28, URZ, 0x1f, UR24 ;  /* 0x0000001f3f1c7899 */ /* 0x000fe40008011418 */
[----:B------:R-:W-:Y:S01]  /*1050*/  USHF.R.S32.HI UR27, URZ, 0x1f, UR30 ;  /* 0x0000001f3f1b7899 */ /* 0x000fe2000801141e */
[----:B-1----:R-:W1:Y:S01]  /*1060*/  MUFU.RCP R4, R4 ;  /* 0x0000000400047308 */ /* 0x002e620000001000 */
[----:B------:R-:W-:Y:S02]  /*1070*/  USEL UR26, UR32, URZ, UP1 ;  /* 0x0000003f201a7287 */ /* 0x000fe40008800000 */
[----:B------:R-:W-:-:S02]  /*1080*/  USEL UR25, UR33, URZ, UP1 ;  /* 0x0000003f21197287 */ /* 0x000fc40008800000 */
[----:B------:R-:W-:Y:S02]  /*1090*/  USHF.R.S32.HI UR31, URZ, 0x6, UR31 ;  /* 0x000000063f1f7899 */ /* 0x000fe4000801141f */
[----:B------:R-:W-:Y:S02]  /*10a0*/  @!UP0 UIMAD UR42, UR6, UR4, URZ ;  /* 0x00000004062a82a4 */ /* 0x000fe4000f8e023f */
[----:B------:R-:W-:Y:S01]  /*10b0*/  USHF.R.S32.HI UR41, URZ, 0x1f, UR40 ;  /* 0x0000001f3f297899 */ /* 0x000fe20008011428 */
[----:B-1----:R-:W-:-:S04]  /*10c0*/  VIADD R4, R4, 0xffffffe ;  /* 0x0ffffffe04047836 */ /* 0x002fc80000000000 */
[----:B------:R-:W1:Y:S02]  /*10d0*/  F2I.FTZ.U32.TRUNC.NTZ R5, R4 ;  /* 0x0000000400057305 */ /* 0x000e64000021f000 */
[----:B-1----:R-:W-:Y:S02]  /*10e0*/  IMAD.MOV R0, RZ, RZ, -R5 ;  /* 0x000000ffff007224 */ /* 0x002fe400078e0a05 */
[----:B------:R-:W-:Y:S02]  /*10f0*/  IMAD.MOV.U32 R4, RZ, RZ, RZ ;  /* 0x000000ffff047224 */ /* 0x000fe400078e00ff */
[----:B------:R-:W-:-:S04]  /*1100*/  IMAD R0, R0, R8, RZ ;  /* 0x0000000800007224 */ /* 0x000fc800078e02ff */
[----:B------:R-:W-:-:S04]  /*1110*/  IMAD.HI.U32 R0, R5, R0, R4 ;  /* 0x0000000005007227 */ /* 0x000fc800078e0004 */
[----:B------:R-:W-:-:S04]  /*1120*/  IMAD.MOV.U32 R4, RZ, RZ, R2 ;  /* 0x000000ffff047224 */ /* 0x000fc800078e0002 */
[----:B------:R-:W-:-:S05]  /*1130*/  IMAD.HI.U32 R0, R0, R4, RZ ;  /* 0x0000000400007227 */ /* 0x000fca00078e00ff */
[----:B------:R-:W-:-:S05]  /*1140*/  IADD3 R2, -R0, RZ, RZ ;  /* 0x000000ff00027210 */ /* 0x000fca0007ffe1ff */
[----:B------:R-:W-:Y:S02]  /*1150*/  IMAD R2, R8, R2, R4 ;  /* 0x0000000208027224 */ /* 0x000fe400078e0204 */
[----:B---3--:R-:W-:-:S03]  /*1160*/  IMAD.WIDE.U32 R4, R10, R6, RZ ;  /* 0x000000060a047225 */ /* 0x008fc600078e00ff */
[----:B------:R-:W-:Y:S01]  /*1170*/  ISETP.GT.U32.AND P1, PT, R8, R2, PT ;  /* 0x000000020800720c */ /* 0x000fe20003f24070 */
[----:B------:R-:W-:-:S12]  /*1180*/  IMAD R7, R10, R7, R5 ;  /* 0x000000070a077224 */ /* 0x000fd800078e0205 */
[----:B------:R-:W-:Y:S02]  /*1190*/  @!P1 IMAD.IADD R2, R2, 0x1, -R8 ;  /* 0x0000000102029824 */ /* 0x000fe400078e0a08 */
[----:B------:R-:W-:Y:S01]  /*11a0*/  @!P1 VIADD R0, R0, 0x1 ;  /* 0x0000000100009836 */ /* 0x000fe20000000000 */
[----:B------:R-:W-:Y:S02]  /*11b0*/  ISETP.NE.AND P1, PT, RZ, UR7, PT ;  /* 0x00000007ff007c0c */ /* 0x000fe4000bf25270 */
[----:B------:R-:W-:Y:S02]  /*11c0*/  ISETP.GE.U32.AND P3, PT, R2, R8, PT ;  /* 0x000000080200720c */ /* 0x000fe40003f66070 */
[----:B------:R-:W-:Y:S02]  /*11d0*/  LOP3.LUT R2, R9, UR15, RZ, 0x3c, !PT ;  /* 0x0000000f09027c12 */ /* 0x000fe4000f8e3cff */
[----:B------:R-:W-:Y:S02]  /*11e0*/  SEL R22, R4, RZ, P1 ;  /* 0x000000ff04167207 */ /* 0x000fe40000800000 */
[----:B------:R-:W-:-:S02]  /*11f0*/  ISETP.GE.AND P0, PT, R2, RZ, PT ;  /* 0x000000ff0200720c */ /* 0x000fc40003f06270 */
[----:B------:R-:W-:-:S05]  /*1200*/  SEL R23, R7, RZ, P1 ;  /* 0x000000ff07177207 */ /* 0x000fca0000800000 */
[----:B------:R-:W-:-:S06]  /*1210*/  @P3 IADD3 R0, R0, 0x1, RZ ;  /* 0x0000000100003810 */ /* 0x000fcc0007ffe0ff */
[----:B------:R-:W-:Y:S01]  /*1220*/  @!P0 IMAD.MOV R0, RZ, RZ, -R0 ;  /* 0x000000ffff008224 */ /* 0x000fe200078e0a00 */
[----:B------:R-:W-:Y:S02]  /*1230*/  PLOP3.LUT P0, PT, PT, PT, UP0, 0x80, 0x0 ;  /* 0x000000000000781c */ /* 0x000fe40003f0f008 */
[----:B------:R-:W-:-:S04]  /*1240*/  @!P2 LOP3.LUT R0, RZ, R9, RZ, 0x33, !PT ;  /* 0x00000009ff00a212 */ /* 0x000fc800078e33ff */
[----:B------:R-:W-:-:S07]  /*1250*/  SHF.R.S32.HI R20, RZ, 0x1f, R0 ;  /* 0x0000001fff147819 */ /* 0x000fce0000011400 */
[----:B------:R-:W-:Y:S05]  /*1260*/  @!P0 BRA `(.L_x_44) ;  /* 0x0000000000208947 */ /* 0x000fea0003800000 */
[----:B------:R-:W-:Y:S01]  /*1270*/  ULDC UR22, c[0x0][0x2d4] ;  /* 0x0000b50000167ab9 */ /* 0x000fe20000000800 */
[----:B------:R-:W-:Y:S01]  /*1280*/  ULDC UR7, c[0x0][0x2c0] ;  /* 0x0000b00000077ab9 */ /* 0x000fe20000000800 */
[----:B------:R-:W-:Y:S01]  /*1290*/  UIADD3 UR9, UR22, 0x80, URZ ;  /* 0x0000008016097890 */ /* 0x000fe2000fffe03f */
[----:B------:R-:W-:Y:S02]  /*12a0*/  ULDC UR6, c[0x0][0x2e4] ;  /* 0x0000b90000067ab9 */ /* 0x000fe40000000800 */
[----:B------:R-:W-:Y:S02]  /*12b0*/  ULEA UR6, UR7, UR6, 0x7 ;  /* 0x0000000607067291 */ /* 0x000fe4000f8e383f */
[----:B------:R-:W-:-:S04]  /*12c0*/  UIMAD UR9, UR9, UR14, URZ ;  /* 0x0000000e090972a4 */ /* 0x000fc8000f8e023f */
[----:B------:R-:W-:Y:S01]  /*12d0*/  UIMAD UR29, UR6, UR15, UR9 ;  /* 0x0000000f061d72a4 */ /* 0x000fe2000f8e0209 */
[----:B------:R-:W-:Y:S11]  /*12e0*/  BRA `(.L_x_45) ;  /* 0x00000000000c7947 */ /* 0x000ff60003800000 */
.L_x_44:
[----:B------:R-:W-:Y:S01]  /*12f0*/  UIMAD UR29, UR14, UR24, UR15 ;  /* 0x000000180e1d72a4 */ /* 0x000fe2000f8e020f */
[----:B------:R-:W-:-:S03]  /*1300*/  ULDC UR22, c[0x0][0x2d4] ;  /* 0x0000b50000167ab9 */ /* 0x000fc60000000800 */
[----:B------:R-:W-:-:S12]  /*1310*/  UIMAD UR29, UR29, UR22, URZ ;  /* 0x000000161d1d72a4 */ /* 0x000fd8000f8e023f */
.L_x_45:
[----:B------:R-:W2:Y:S01]  /*1320*/  LDL.64 R4, [R1+0x20] ;  /* 0x0000200001047983 */ /* 0x000ea20000100a00 */
[----:B------:R-:W1:Y:S01]  /*1330*/  LDC.64 R6, c[0x0][0x228] ;  /* 0x00008a00ff067b82 */ /* 0x000e620000000a00 */
[----:B------:R-:W-:Y:S02]  /*1340*/  ULDC.64 UR6, c[0x0][0x240] ;  /* 0x0000900000067ab9 */ /* 0x000fe40000000a00 */
[----:B------:R-:W2:Y:S01]  /*1350*/  LDL.64 R28, [R1+0x20] ;  /* 0x00002000011c7983 */ /* 0x000ea20000100a00 */
[----:B------:R-:W-:Y:S01]  /*1360*/  UIADD3 UR37, UP0, UR34, UR37, URZ ;  /* 0x0000002522257290 */ /* 0x000fe2000ff1e03f */
[----:B------:R-:W-:Y:S01]  /*1370*/  ULDC.64 UR10, c[0x0][0x258] ;  /* 0x00009600000a7ab9 */ /* 0x000fe20000000a00 */
[----:B------:R-:W3:Y:S02]  /*1380*/  S2R R26, SR_TID.X ;  /* 0x00000000001a7919 */ /* 0x000ee40000002100 */
[----:B------:R-:W4:Y:S01]  /*1390*/  LDC.64 R14, c[0x0][0x250] ;  /* 0x00009400ff0e7b82 */ /* 0x000f220000000a00 */
[----:B------:R-:W-:Y:S01]  /*13a0*/  UIADD3.X UR36, UR8, UR36, URZ, UP0, !UPT ;  /* 0x0000002408247290 */ /* 0x000fe200087fe43f */
[----:B------:R-:W-:Y:S01]  /*13b0*/  IMAD.U32 R21, RZ, RZ, UR10 ;  /* 0x0000000aff157e24 */ /* 0x000fe2000f8e00ff */
[----:B------:R-:W1:Y:S01]  /*13c0*/  S2R R27, SR_TID.X ;  /* 0x00000000001b7919 */ /* 0x000e620000002100 */
[----:B------:R-:W-:Y:S01]  /*13d0*/  UIMAD UR10, UR19, UR10, URZ ;  /* 0x0000000a130a72a4 */ /* 0x000fe2000f8e023f */
[----:B------:R-:W-:-:S03]  /*13e0*/  ULDC.64 UR8, c[0x0][0x420] ;  /* 0x0001080000087ab9 */ /* 0x000fc60000000a00 */
[----:B------:R-:W1:Y:S01]  /*13f0*/  LDC.64 R8, c[0x0][0x418] ;  /* 0x00010600ff087b82 */ /* 0x000e620000000a00 */
[----:B------:R-:W-:-:S07]  /*1400*/  UIMAD UR11, UR15, UR11, UR10 ;  /* 0x0000000b0f0b72a4 */ /* 0x000fce000f8e020a */
[----:B------:R-:W4:Y:S08]  /*1410*/  LDC.64 R18, c[0x0][0x238] ;  /* 0x00008e00ff127b82 */ /* 0x000f300000000a00 */
[----:B------:R-:W4:Y:S01]  /*1420*/  LDC.64 R16, c[0x0][0x248] ;  /* 0x00009200ff107b82 */ /* 0x000f220000000a00 */
[----:B---3--:R-:W-:Y:S01]  /*1430*/  SHF.R.S32.HI R26, RZ, 0x1f, R26 ;  /* 0x0000001fff1a7819 */ /* 0x008fe2000001141a */
[----:B-1----:R-:W-:-:S03]  /*1440*/  IMAD R12, R8, UR20, RZ ;  /* 0x00000014080c7c24 */ /* 0x002fc6000f8e02ff */
[----:B------:R-:W-:Y:S01]  /*1450*/  LEA.HI R26, R26, R27, RZ, 0x2 ;  /* 0x0000001b1a1a7211 */ /* 0x000fe200078f10ff */
[----:B------:R-:W-:-:S03]  /*1460*/  IMAD R12, R9, UR14, R12 ;  /* 0x0000000e090c7c24 */ /* 0x000fc6000f8e020c */
[----:B------:R-:W-:-:S04]  /*1470*/  SHF.R.S32.HI R26, RZ, 0x2, R26 ;  /* 0x00000002ff1a7819 */ /* 0x000fc8000001141a */
[----:B------:R-:W-:Y:S02]  /*1480*/  SHF.R.S32.HI R24, RZ, 0x1f, R26 ;  /* 0x0000001fff187819 */ /* 0x000fe4000001141a */
[----:B------:R-:W-:-:S04]  /*1490*/  IADD3 R2, P0, R26, UR40, RZ ;  /* 0x000000281a027c10 */ /* 0x000fc8000ff1e0ff */
[----:B------:R-:W-:-:S05]  /*14a0*/  IADD3.X R13, R24, UR41, RZ, P0, !PT ;  /* 0x00000029180d7c10 */ /* 0x000fca00087fe4ff */
[----:B------:R-:W-:-:S04]  /*14b0*/  IMAD R10, R13, UR6, RZ ;  /* 0x000000060d0a7c24 */ /* 0x000fc8000f8e02ff */
[----:B------:R-:W-:Y:S01]  /*14c0*/  IMAD R10, R2, UR7, R10 ;  /* 0x00000007020a7c24 */ /* 0x000fe2000f8e020a */
[----:B------:R-:W-:Y:S01]  /*14d0*/  @P1 BAR.SYNC.DEFER_BLOCKING 0x0 ;  /* 0x0000000000001b1d */ /* 0x000fe20000010000 */
[----:B--2---:R-:W-:-:S05]  /*14e0*/  IMAD.MOV.U32 R28, RZ, RZ, R4 ;  /* 0x000000ffff1c7224 */ /* 0x004fca00078e0004 */
[----:B------:R-:W-:-:S05]  /*14f0*/  SHF.R.S32.HI R29, RZ, 0x1f, R28 ;  /* 0x0000001fff1d7819 */ /* 0x000fca000001141c */
[----:B------:R1:W-:Y:S01]  /*1500*/  STL [R1+0x24], R29 ;  /* 0x0000241d01007387 */ /* 0x0003e20000100800 */
[----:B------:R-:W-:Y:S01]  /*1510*/  IMAD.WIDE.U32 R4, R2, UR6, R28 ;  /* 0x0000000602047c25 */ /* 0x000fe2000f8e001c */
[----:B------:R-:W-:Y:S02]  /*1520*/  ULDC.64 UR6, c[0x0][0x268] ;  /* 0x00009a0000067ab9 */ /* 0x000fe40000000a00 */
[----:B------:R-:W2:Y:S01]  /*1530*/  LDL R25, [R1] ;  /* 0x0000000001197983 */ /* 0x000ea20000100800 */
[----:B------:R-:W-:Y:S02]  /*1540*/  IMAD.IADD R5, R5, 0x1, R10 ;  /* 0x0000000105057824 */ /* 0x000fe400078e020a */
[C---:B------:R-:W-:Y:S02]  /*1550*/  IMAD R10, R6.reuse, UR20, RZ ;  /* 0x00000014060a7c24 */ /* 0x040fe4000f8e02ff */
[----:B------:R-:W-:-:S04]  /*1560*/  IMAD.WIDE.U32 R4, R6, UR14, R4 ;  /* 0x0000000e06047c25 */ /* 0x000fc8000f8e0004 */
[C---:B----4-:R-:W-:Y:S02]  /*1570*/  IMAD R6, R14.reuse, UR36, RZ ;  /* 0x000000240e067c24 */ /* 0x050fe4000f8e02ff */
[----:B------:R-:W-:Y:S02]  /*1580*/  IMAD R7, R7, UR14, R10 ;  /* 0x0000000e07077c24 */ /* 0x000fe4000f8e020a */
[----:B------:R-:W-:-:S04]  /*1590*/  IMAD.WIDE.U32 R10, R14, UR37, R28 ;  /* 0x000000250e0a7c25 */ /* 0x000fc8000f8e001c */
[----:B------:R-:W-:Y:S02]  /*15a0*/  IMAD R6, R15, UR37, R6 ;  /* 0x000000250f067c24 */ /* 0x000fe4000f8e0206 */
[----:B------:R-:W-:Y:S02]  /*15b0*/  IMAD.IADD R7, R5, 0x1, R7 ;  /* 0x0000000105077824 */ /* 0x000fe400078e0207 */
[----:B------:R-:W-:Y:S02]  /*15c0*/  IMAD.IADD R5, R11, 0x1, R6 ;  /* 0x000000010b057824 */ /* 0x000fe400078e0206 */
[----:B------:R-:W-:Y:S02]  /*15d0*/  IMAD.MOV.U32 R6, RZ, RZ, R4 ;  /* 0x000000ffff067224 */ /* 0x000fe400078e0004 */
[----:B------:R-:W-:Y:S02]  /*15e0*/  IMAD R11, R18, UR20, RZ ;  /* 0x00000014120b7c24 */ /* 0x000fe4000f8e02ff */
[----:B------:R-:W-:-:S02]  /*15f0*/  IMAD.WIDE.U32 R6, R21, UR15, R6 ;  /* 0x0000000f15067c25 */ /* 0x000fc4000f8e0006 */
[----:B------:R-:W3:Y:S02]  /*1600*/  LDL R21, [R1+0x28] ;  /* 0x0000280001157983 */ /* 0x000ee40000100800 */
[----:B------:R-:W-:Y:S02]  /*1610*/  IMAD.MOV.U32 R4, RZ, RZ, R10 ;  /* 0x000000ffff047224 */ /* 0x000fe400078e000a */
[----:B------:R-:W-:Y:S02]  /*1620*/  IMAD R10, R19, UR14, R11 ;  /* 0x0000000e130a7c24 */ /* 0x000fe4000f8e020b */
[----:B------:R-:W-:Y:S02]  /*1630*/  IMAD.WIDE.U32 R4, R18, UR14, R4 ;  /* 0x0000000e12047c25 */ /* 0x000fe4000f8e0004 */
[----:B------:R-:W4:Y:S02]  /*1640*/  LDC.64 R18, c[0x0][0x230] ;  /* 0x00008c00ff127b82 */ /* 0x000f240000000a00 */
[----:B------:R-:W-:-:S04]  /*1650*/  IMAD.WIDE.U32 R8, R8, UR14, R28 ;  /* 0x0000000e08087c25 */ /* 0x000fc8000f8e001c */
[----:B------:R-:W-:Y:S02]  /*1660*/  IMAD.IADD R9, R9, 0x1, R12 ;  /* 0x0000000109097824 */ /* 0x000fe400078e020c */
[----:B------:R-:W-:Y:S02]  /*1670*/  IMAD R11, R13, UR8, RZ ;  /* 0x000000080d0b7c24 */ /* 0x000fe4000f8e02ff */
[----:B------:R-:W-:Y:S02]  /*1680*/  IMAD.IADD R5, R5, 0x1, R10 ;  /* 0x0000000105057824 */ /* 0x000fe400078e020a */
[----:B------:R-:W-:Y:S02]  /*1690*/  IMAD R10, R20, UR6, RZ ;  /* 0x00000006140a7c24 */ /* 0x000fe4000f8e02ff */
[C---:B------:R-:W-:Y:S02]  /*16a0*/  IMAD R13, R2.reuse, UR9, R11 ;  /* 0x00000009020d7c24 */ /* 0x040fe4000f8e020b */
[----:B------:R-:W-:Y:S01]  /*16b0*/  IMAD.WIDE.U32 R8, R2, UR8, R8 ;  /* 0x0000000802087c25 */ /* 0x000fe2000f8e0008 */
[----:B------:R-:W-:-:S03]  /*16c0*/  ULDC.64 UR8, c[0x0][0x210] ;  /* 0x0000840000087ab9 */ /* 0x000fc60000000a00 */
[----:B------:R-:W-:Y:S01]  /*16d0*/  IMAD R2, R16, UR36, RZ ;  /* 0x0000002410027c24 */ /* 0x000fe2000f8e02ff */
[----:B------:R-:W-:Y:S01]  /*16e0*/  LEA R244, P0, R6, UR8, 0x1 ;  /* 0x0000000806f47c11 */ /* 0x000fe2000f8008ff */
[----:B------:R-:W-:Y:S01]  /*16f0*/  VIADD R7, R7, UR11 ;  /* 0x0000000b07077c36 */ /* 0x000fe20008000000 */
[----:B------:R-:W-:Y:S01]  /*1700*/  ULDC.64 UR10, c[0x0][0x3e0] ;  /* 0x0000f800000a7ab9 */ /* 0x000fe20000000a00 */
[C---:B------:R-:W-:Y:S02]  /*1710*/  IMAD R12, R0.reuse, UR7, R10 ;  /* 0x00000007000c7c24 */ /* 0x040fe4000f8e020a */
[----:B------:R-:W-:Y:S01]  /*1720*/  IMAD.WIDE.U32 R4, R0, UR6, R4 ;  /* 0x0000000600047c25 */ /* 0x000fe2000f8e0004 */
[----:B------:R-:W-:Y:S01]  /*1730*/  ULDC.64 UR6, c[0x0][0x428] ;  /* 0x00010a0000067ab9 */ /* 0x000fe20000000a00 */
[----:B------:R-:W-:Y:S02]  /*1740*/  LEA.HI.X R245, R6, UR9, R7, 0x1, P0 ;  /* 0x0000000906f57c11 */ /* 0x000fe400080f0c07 */
[----:B------:R-:W-:Y:S01]  /*1750*/  IMAD.WIDE.U32 R10, R16, UR37, R28 ;  /* 0x00000025100a7c25 */ /* 0x000fe2000f8e001c */
[----:B------:R-:W-:Y:S01]  /*1760*/  UIMAD UR43, UR19, UR6, URZ ;  /* 0x00000006132b72a4 */ /* 0x000fe2000f8e023f */
[----:B------:R-:W-:-:S02]  /*1770*/  ULDC.64 UR8, c[0x0][0x220] ;  /* 0x0000880000087ab9 */ /* 0x000fc40000000a00 */
[----:B------:R-:W-:Y:S02]  /*1780*/  IMAD R2, R17, UR37, R2 ;  /* 0x0000002511027c24 */ /* 0x000fe4000f8e0202 */
[----:B------:R-:W-:Y:S02]  /*1790*/  IMAD.IADD R9, R9, 0x1, R13 ;  /* 0x0000000109097824 */ /* 0x000fe400078e020d */
[----:B------:R-:W-:Y:S02]  /*17a0*/  IMAD.IADD R7, R5, 0x1, R12 ;  /* 0x0000000105077824 */ /* 0x000fe400078e020c */
[----:B------:R-:W-:Y:S02]  /*17b0*/  IMAD.U32 R13, RZ, RZ, UR6 ;  /* 0x00000006ff0d7e24 */ /* 0x000fe4000f8e00ff */
[----:B------:R-:W-:Y:S01]  /*17c0*/  IMAD.IADD R5, R11, 0x1, R2 ;  /* 0x000000010b057824 */ /* 0x000fe200078e0202 */
[----:B------:R-:W-:Y:S01]  /*17d0*/  UIMAD UR43, UR15, UR7, UR43 ;  /* 0x000000070f2b72a4 */ /* 0x000fe2000f8e022b */
[----:B------:R-:W-:-:S02]  /*17e0*/  IMAD.MOV.U32 R6, RZ, RZ, R4 ;  /* 0x000000ffff067224 */ /* 0x000fc400078e0004 */
[----:B------:R-:W-:Y:S01]  /*17f0*/  IMAD R2, R24, R14, RZ ;  /* 0x0000000e18027224 */ /* 0x000fe200078e02ff */
[----:B------:R-:W-:Y:S01]  /*1800*/  ULDC.64 UR6, c[0x0][0x260] ;  /* 0x0000980000067ab9 */ /* 0x000fe20000000a00 */
[----:B------:R-:W-:Y:S02]  /*1810*/  IMAD.MOV.U32 R4, RZ, RZ, R10 ;  /* 0x000000ffff047224 */ /* 0x000fe400078e000a */
[----:B------:R-:W-:-:S04]  /*1820*/  IMAD.WIDE.U32 R12, R13, UR15, R8 ;  /* 0x0000000f0d0c7c25 */ /* 0x000fc8000f8e0008 */
[C---:B------:R-:W-:Y:S02]  /*1830*/  IMAD R2, R26.reuse, R15, R2 ;  /* 0x0000000f1a027224 */ /* 0x040fe400078e0202 */
[----:B------:R-:W-:Y:S01]  /*1840*/  IMAD.WIDE.U32 R6, R26, R14, R6 ;  /* 0x0000000e1a067225 */ /* 0x000fe200078e0006 */
[----:B------:R-:W-:-:S03]  /*1850*/  LEA R242, P2, R12, UR10, 0x1 ;  /* 0x0000000a0cf27c11 */ /* 0x000fc6000f8408ff */
[C---:B----4-:R-:W-:Y:S02]  /*1860*/  IMAD R11, R18.reuse, UR20, RZ ;  /* 0x00000014120b7c24 */ /* 0x050fe4000f8e02ff */
[----:B------:R-:W-:Y:S01]  /*1870*/  IMAD.WIDE.U32 R8, R18, UR14, R4 ;  /* 0x0000000e12087c25 */ /* 0x000fe2000f8e0004 */
[----:B------:R-:W-:-:S03]  /*1880*/  LEA R4, P0, R6, UR8, 0x1 ;  /* 0x0000000806047c11 */ /* 0x000fc6000f8008ff */
[----:B------:R-:W-:Y:S02]  /*1890*/  VIADD R5, R13, UR43 ;  /* 0x0000002b0d057c36 */ /* 0x000fe40008000000 */
[----:B------:R-:W-:Y:S01]  /*18a0*/  IMAD.IADD R10, R7, 0x1, R2 ;  /* 0x00000001070a7824 */ /* 0x000fe200078e0202 */
[----:B------:R-:W-:Y:S01]  /*18b0*/  UIADD3 UR8, UR31, -0x1, URZ ;  /* 0xffffffff1f087890 */ /* 0x000fe2000fffe03f */
[----:B------:R-:W-:Y:S01]  /*18c0*/  IMAD R11, R19, UR14, R11 ;  /* 0x0000000e130b7c24 */ /* 0x000fe2000f8e020b */
[----:B------:R-:W-:Y:S01]  /*18d0*/  LEA.HI.X R243, R12, UR11, R5, 0x1, P2 ;  /* 0x0000000b0cf37c11 */ /* 0x000fe200090f0c05 */
[----:B------:R-:W-:Y:S01]  /*18e0*/  IMAD R2, R20, UR6, RZ ;  /* 0x0000000614027c24 */ /* 0x000fe2000f8e02ff */
[----:B------:R-:W-:Y:S01]  /*18f0*/  LEA.HI.X R5, R6, UR9, R10, 0x1, P0 ;  /* 0x0000000906057c11 */ /* 0x000fe200080f0c0a */
[----:B------:R-:W-:Y:S01]  /*1900*/  IMAD.IADD R7, R9, 0x1, R11 ;  /* 0x0000000109077824 */ /* 0x000fe200078e020b */
[----:B------:R-:W-:Y:S01]  /*1910*/  ULEA.HI UR9, UR8, UR8, URZ, 0x1 ;  /* 0x0000000808097291 */ /* 0x000fe2000f8f083f */
[----:B------:R-:W-:Y:S01]  /*1920*/  IMAD.MOV.U32 R6, RZ, RZ, R8 ;  /* 0x000000ffff067224 */ /* 0x000fe200078e0008 */
[----:B------:R-:W-:Y:S01]  /*1930*/  UIADD3 UR42, UR40, UR42, URZ ;  /* 0x0000002a282a7290 */ /* 0x000fe2000fffe03f */
[C---:B------:R-:W-:Y:S01]  /*1940*/  IMAD R2, R0.reuse, UR7, R2 ;  /* 0x0000000700027c24 */ /* 0x040fe2000f8e0202 */
[----:B------:R-:W-:Y:S01]  /*1950*/  ULOP3.LUT UR9, UR9, 0xfffffffe, URZ, 0xc0, !UPT ;  /* 0xfffffffe09097892 */ /* 0x000fe2000f8ec03f */
[----:B------:R-:W-:Y:S01]  /*1960*/  IMAD.WIDE.U32 R6, R0, UR6, R6 ;  /* 0x0000000600067c25 */ /* 0x000fe2000f8e0006 */
[----:B------:R-:W-:Y:S01]  /*1970*/  LEA R10, P0, R14, R4, 0x7 ;  /* 0x000000040e0a7211 */ /* 0x000fe200078038ff */
[----:B------:R-:W-:Y:S01]  /*1980*/  ULDC.64 UR6, c[0x0][0x218] ;  /* 0x0000860000067ab9 */ /* 0x000fe20000000a00 */
[----:B------:R-:W-:Y:S01]  /*1990*/  UIADD3 UR9, UR8, -UR9, URZ ;  /* 0x8000000908097290 */ /* 0x000fe2000fffe03f */
[----:B------:R-:W-:Y:S01]  /*19a0*/  IMAD.IADD R7, R7, 0x1, R2 ;  /* 0x0000000107077824 */ /* 0x000fe200078e0202 */
[----:B------:R-:W-:Y:S01]  /*19b0*/  ULDC.64 UR10, c[0x0][0x2b0] ;  /* 0x0000ac00000a7ab9 */ /* 0x000fe20000000a00 */
[-C--:B------:R-:W-:Y:S01]  /*19c0*/  IMAD R2, R24, R16.reuse, RZ ;  /* 0x0000001018027224 */ /* 0x080fe200078e02ff */
[----:B------:R-:W-:Y:S01]  /*19d0*/  UISETP.NE.AND UP0, UPT, UR9, 0x1, UPT ;  /* 0x000000010900788c */ /* 0x000fe2000bf05270 */
[----:B------:R-:W-:-:S04]  /*19e0*/  IMAD.WIDE.U32 R8, R26, R16, R6 ;  /* 0x000000101a087225 */ /* 0x000fc800078e0006 */
[----:B------:R-:W-:Y:S01]  /*19f0*/  IMAD R2, R26, R17, R2 ;  /* 0x000000111a027224 */ /* 0x000fe200078e0202 */
[----:B------:R-:W-:-:S03]  /*1a00*/  LEA.HI.X R11, R14, R5, R15, 0x7, P0 ;  /* 0x000000050e0b7211 */ /* 0x000fc600000f3c0f */
[----:B------:R-:W-:Y:S01]  /*1a10*/  IMAD.IADD R2, R9, 0x1, R2 ;  /* 0x0000000109027824 */ /* 0x000fe200078e0202 */
[----:B------:R-:W-:Y:S01]  /*1a20*/  PLOP3.LUT P0, PT, PT, PT, UP0, 0x80, 0x0 ;  /* 0x000000000000781c */ /* 0x000fe20003f0f008 */
[----:B------:R-:W4:Y:S01]  /*1a30*/  S2R R14, SR_TID.X ;  /* 0x00000000000e7919 */ /* 0x000f220000002100 */
[----:B------:R-:W1:Y:S01]  /*1a40*/  S2R R15, SR_TID.X ;  /* 0x00000000000f7919 */ /* 0x000e620000002100 */
[----:B------:R-:W-:Y:S02]  /*1a50*/  UIMAD.WIDE UR10, UR42, 0x4, UR10 ;  /* 0x000000042a0a78a5 */ /* 0x000fe4000f8e020a */
[----:B------:R-:W-:-:S05]  /*1a60*/  UIMAD UR44, UR24, UR23, URZ ;  /* 0x00000017182c72a4 */ /* 0x000fca000f8e023f */
[----:B------:R-:W-:Y:S01]  /*1a70*/  UMOV UR9, UR11 ;  /* 0x0000000b00097c82 */ /* 0x000fe20008000000 */
[----:B------:R-:W-:Y:S01]  /*1a80*/  UIMAD.WIDE UR42, UR14, UR22, UR40 ;  /* 0x000000160e2a72a5 */ /* 0x000fe2000f8e0228 */
[----:B----4-:R-:W-:-:S04]  /*1a90*/  SHF.R.S32.HI R14, RZ, 0x1f, R14 ;  /* 0x0000001fff0e7819 */ /* 0x010fc8000001140e */
[----:B-1----:R-:W-:-:S04]  /*1aa0*/  LEA.HI R14, R14, R15, RZ, 0x5 ;  /* 0x0000000f0e0e7211 */ /* 0x002fc800078f28ff */
[----:B------:R-:W-:Y:S01]  /*1ab0*/  SHF.R.S32.HI R14, RZ, 0x5, R14 ;  /* 0x00000005ff0e7819 */ /* 0x000fe2000001140e */
[----:B------:R-:W-:Y:S02]  /*1ac0*/  UIMAD.WIDE.U32 UR46, UR23, UR24, URZ ;  /* 0x00000018172e72a5 */ /* 0x000fe4000f8e003f */
[----:B------:R-:W-:-:S04]  /*1ad0*/  UIADD3 UR26, UP0, UR42, UR26, URZ ;  /* 0x0000001a2a1a7290 */ /* 0x000fc8000ff1e03f */
[----:B------:R-:W-:Y:S01]  /*1ae0*/  UIADD3.X UR25, UR43, UR25, URZ, UP0, !UPT ;  /* 0x000000192b197290 */ /* 0x000fe200087fe43f */
[C---:B--2---:R-:W-:Y:S01]  /*1af0*/  LEA R0, R25.reuse, UR5, 0x1 ;  /* 0x0000000519007c11 */ /* 0x044fe2000f8e08ff */
[----:B------:R-:W-:-:S04]  /*1b00*/  VIADD R12, R25, 0x1800 ;  /* 0x00001800190c7836 */ /* 0x000fc80000000000 */
[----:B------:R-:W-:Y:S01]  /*1b10*/  @!PT LDS RZ, [RZ] ;  /* 0x00000000fffff984 */ /* 0x000fe20000000800 */
[----:B------:R-:W-:Y:S01]  /*1b20*/  @!PT LDS RZ, [RZ] ;  /* 0x00000000fffff984 */ /* 0x000fe20000000800 */
[----:B------:R-:W-:Y:S01]  /*1b30*/  @!PT LDS RZ, [RZ] ;  /* 0x00000000fffff984 */ /* 0x000fe20000000800 */
[----:B------:R-:W-:Y:S04]  /*1b40*/  LDGSTS.E.BYPASS.LTC128B.128 [R0+0xf000], desc[UR38][R4.64] ;  /* 0x0f00000004007fae */ /* 0x000fe8000b901d66 */
[----:B------:R-:W-:Y:S04]  /*1b50*/  LDGSTS.E.BYPASS.LTC128B.128 [R0+0x11000], desc[UR38][R4.64+0x40] ;  /* 0x1100004004007fae */ /* 0x000fe8000b901d66 */
[----:B------:R1:W-:Y:S04]  /*1b60*/  LDGSTS.E.BYPASS.LTC128B.128 [R0+0x13000], desc[UR38][R4.64+0x80] ;  /* 0x1300008004007fae */ /* 0x0003e8000b901d66 */
[----:B------:R-:W-:Y:S04]  /*1b70*/  LDGSTS.E.BYPASS.LTC128B.128 [R0+0x10000], desc[UR38][R10.64] ;  /* 0x100000000a007fae */ /* 0x000fe8000b901d66 */
[----:B------:R-:W-:Y:S04]  /*1b80*/  LDGSTS.E.BYPASS.LTC128B.128 [R0+0x12000], desc[UR38][R10.64+0x40] ;  /* 0x120000400a007fae */ /* 0x000fe8000b901d66 */
[----:B------:R-:W-:Y:S04]  /*1b90*/  LDGSTS.E.BYPASS.LTC128B.128 [R0+0x14000], desc[UR38][R10.64+0x80] ;  /* 0x140000800a007fae */ /* 0x000fe8000b901d66 */
[----:B------:R-:W0:Y:S04]  /*1ba0*/  LDGDEPBAR ;  /* 0x00000000000079af */ /* 0x000e280000000000 */
[----:B------:R-:W-:Y:S04]  /*1bb0*/  LDGSTS.E.BYPASS.LTC128B.128 [R0+0x6000], desc[UR38][R242.64] ;  /* 0x06000000f2007fae */ /* 0x000fe8000b901d66 */
[----:B------:R-:W-:Y:S01]  /*1bc0*/  LDGSTS.E.BYPASS.LTC128B.128 [R0+0x7000], desc[UR38][R242.64+0x40] ;  /* 0x07000040f2007fae */ /* 0x000fe2000b901d66 */
[----:B-1----:R-:W-:-:S03]  /*1bd0*/  LEA R4, P1, R8, UR6, 0x1 ;  /* 0x0000000608047c11 */ /* 0x002fc6000f8208ff */
[----:B------:R-:W-:Y:S01]  /*1be0*/  LDGSTS.E.BYPASS.LTC128B.128 [R0+0x8000], desc[UR38][R242.64+0x80] ;  /* 0x08000080f2007fae */ /* 0x000fe2000b901d66 */
[----:B------:R-:W-:Y:S02]  /*1bf0*/  LEA.HI.X R5, R8, UR7, R2, 0x1, P1 ;  /* 0x0000000708057c11 */ /* 0x000fe400088f0c02 */
[----:B------:R-:W-:-:S04]  /*1c00*/  SEL R2, R12, R25, !P0 ;  /* 0x000000190c027207 */ /* 0x000fc80004000000 */
[----:B------:R-:W-:Y:S02]  /*1c10*/  LEA R241, R2, UR5, 0x1 ;  /* 0x0000000502f17c11 */ /* 0x000fe4000f8e08ff */
[----:B------:R-:W1:Y:S01]  /*1c20*/  S2R R2, SR_TID.X ;  /* 0x0000000000027919 */ /* 0x000e620000002100 */
[C---:B------:R-:W-:Y:S02]  /*1c30*/  LEA R8, P1, R16.reuse, R4, 0x7 ;  /* 0x0000000410087211 */ /* 0x040fe400078238ff */
[----:B------:R-:W-:Y:S02]  /*1c40*/  LDGSTS.E.BYPASS.LTC128B.128 [R241], desc[UR38][R244.64] ;  /* 0x00000000f4f17fae */ /* 0x000fe4000b901d66 */
[----:B------:R-:W-:Y:S02]  /*1c50*/  LEA.HI.X R9, R16, R5, R17, 0x7, P1 ;  /* 0x0000000510097211 */ /* 0x000fe400008f3c11 */
[----:B------:R-:W-:Y:S04]  /*1c60*/  LDGSTS.E.BYPASS.LTC128B.128 [R241+0x1000], desc[UR38][R244.64+0x40] ;  /* 0x01000040f4f17fae */ /* 0x000fe8000b901d66 */
[----:B------:R-:W-:Y:S04]  /*1c70*/  LDGSTS.E.BYPASS.LTC128B.128 [R241+0x2000], desc[UR38][R244.64+0x80] ;  /* 0x02000080f4f17fae */ /* 0x000fe8000b901d66 */
[----:B------:R-:W-:Y:S04]  /*1c80*/  LDGSTS.E.BYPASS.LTC128B.128 [R0+0x9000], desc[UR38][R4.64] ;  /* 0x0900000004007fae */ /* 0x000fe8000b901d66 */
[----:B------:R-:W-:Y:S04]  /*1c90*/  LDGSTS.E.BYPASS.LTC128B.128 [R0+0xb000], desc[UR38][R4.64+0x40] ;  /* 0x0b00004004007fae */ /* 0x000fe8000b901d66 */
[----:B------:R-:W-:Y:S04]  /*1ca0*/  LDGSTS.E.BYPASS.LTC128B.128 [R0+0xd000], desc[UR38][R4.64+0x80] ;  /* 0x0d00008004007fae */ /* 0x000fe8000b901d66 */
[----:B------:R-:W-:Y:S04]  /*1cb0*/  LDGSTS.E.BYPASS.LTC128B.128 [R0+0xa000], desc[UR38][R8.64] ;  /* 0x0a00000008007fae */ /* 0x000fe8000b901d66 */
[----:B------:R-:W-:Y:S04]  /*1cc0*/  LDGSTS.E.BYPASS.LTC128B.128 [R0+0xc000], desc[UR38][R8.64+0x40] ;  /* 0x0c00004008007fae */ /* 0x000fe8000b901d66 */
[----:B------:R1:W-:Y:S01]  /*1cd0*/  LDGSTS.E.BYPASS.LTC128B.128 [R0+0xe000], desc[UR38][R8.64+0x80] ;  /* 0x0e00008008007fae */ /* 0x0003e2000b901d66 */
[C---:B---3--:R-:W-:Y:S01]  /*1ce0*/  IMAD.SHL.U32 R6, R21.reuse, 0x4, RZ ;  /* 0x0000000415067824 */ /* 0x048fe200078e00ff */
[----:B------:R-:W-:Y:S01]  /*1cf0*/  SHF.R.S32.HI R13, RZ, 0x1f, R21 ;  /* 0x0000001fff0d7819 */ /* 0x000fe20000011415 */
[----:B------:R-:W-:Y:S01]  /*1d00*/  USHF.R.S32.HI UR6, URZ, 0x1f, UR23 ;  /* 0x0000001f3f067899 */ /* 0x000fe20008011417 */
[----:B------:R-:W0:Y:S01]  /*1d10*/  LDGDEPBAR ;  /* 0x00000000000079af */ /* 0x000e220000000000 */
[----:B------:R-:W-:Y:S01]  /*1d20*/  USHF.L.U32 UR7, UR44, 0x6, URZ ;  /* 0x000000062c077899 */ /* 0x000fe2000800063f */
[----:B------:R-:W-:-:S02]  /*1d30*/  SHF.L.U64.HI R7, R21, 0x2, R13 ;  /* 0x0000000215077819 */ /* 0x000fc4000001020d */
[----:B------:R-:W-:Y:S02]  /*1d40*/  IADD3 R6, P2, R6, UR10, RZ ;  /* 0x0000000a06067c10 */ /* 0x000fe4000ff5e0ff */
[----:B-1----:R-:W-:Y:S01]  /*1d50*/  SHF.R.S32.HI R0, RZ, 0x1f, R2 ;  /* 0x0000001fff007819 */ /* 0x002fe20000011402 */
[----:B------:R-:W-:Y:S01]  /*1d60*/  IMAD.U32 R4, RZ, RZ, UR30 ;  /* 0x0000001eff047e24 */ /* 0x000fe2000f8e00ff */
[----:B------:R-:W-:Y:S01]  /*1d70*/  UIMAD UR6, UR6, UR24, URZ ;  /* 0x00000018060672a4 */ /* 0x000fe2000f8e023f */
[----:B------:R-:W-:-:S04]  /*1d80*/  DEPBAR.LE SB0, 0x1 ;  /* 0x000080400000791a */ /* 0x000fc80000000000 */
[----:B------:R-:W-:-:S04]  /*1d90*/  LEA.HI R0, R0, R2, RZ, 0x5 ;  /* 0x0000000200007211 */ /* 0x000fc800078f28ff */
[----:B------:R-:W-:-:S05]  /*1da0*/  LOP3.LUT R0, R0, 0xffffffe0, RZ, 0xc0, !PT ;  /* 0xffffffe000007812 */ /* 0x000fca00078ec0ff */
[----:B------:R-:W-:-:S04]  /*1db0*/  IMAD.IADD R0, R2, 0x1, -R0 ;  /* 0x0000000102007824 */ /* 0x000fc800078e0a00 */
[----:B------:R-:W-:Y:S01]  /*1dc0*/  IMAD R0, R14, UR44, R0 ;  /* 0x0000002c0e007c24 */ /* 0x000fe2000f8e0200 */
[----:B------:R-:W-:Y:S01]  /*1dd0*/  IADD3.X R7, R7, UR9, RZ, P2, !PT ;  /* 0x0000000907077c10 */ /* 0x000fe200097fe4ff */
[----:B------:R-:W-:Y:S01]  /*1de0*/  USHF.R.S32.HI UR11, URZ, 0x1f, UR7 ;  /* 0x0000001f3f0b7899 */ /* 0x000fe20008011407 */
[----:B------:R-:W-:Y:S01]  /*1df0*/  IMAD.U32 R2, RZ, RZ, UR27 ;  /* 0x0000001bff027e24 */ /* 0x000fe2000f8e00ff */
[----:B------:R-:W-:Y:S01]  /*1e00*/  UIMAD UR6, UR28, UR23, UR6 ;  /* 0x000000171c0672a4 */ /* 0x000fe2000f8e0206 */
[----:B------:R-:W-:Y:S01]  /*1e10*/  IADD3 R4, P2, P1, R0, UR7, R4 ;  /* 0x0000000700047c10 */ /* 0x000fe2000f95e004 */
[----:B------:R-:W5:Y:S01]  /*1e20*/  LDG.E R250, desc[UR38][R6.64] ;  /* 0x0000002606fa7981 */ /* 0x000f62000c1e1900 */
[----:B------:R-:W-:Y:S01]  /*1e30*/  SHF.R.S32.HI R0, RZ, 0x1f, R0 ;  /* 0x0000001fff007819 */ /* 0x000fe20000011400 */
[----:B------:R-:W-:Y:S02]  /*1e40*/  UIADD3 UR6, UR47, UR6, URZ ;  /* 0x000000062f067290 */ /* 0x000fe4000fffe03f */
[----:B------:R-:W5:Y:S01]  /*1e50*/  LDG.E R249, desc[UR38][R6.64+0x20] ;  /* 0x0000202606f97981 */ /* 0x000f62000c1e1900 */
[----:B------:R-:W-:Y:S01]  /*1e60*/  IADD3.X R0, R0, UR11, R2, P2, P1 ;  /* 0x0000000b00007c10 */ /* 0x000fe200097e2402 */
[----:B------:R-:W-:Y:S01]  /*1e70*/  UIADD3 UR29, UR40, UR29, URZ ;  /* 0x0000001d281d7290 */ /* 0x000fe2000fffe03f */
[----:B------:R-:W-:Y:S01]  /*1e80*/  IADD3 R4, P1, R4, R22, RZ ;  /* 0x0000001604047210 */ /* 0x000fe20007f3e0ff */
[----:B------:R-:W-:Y:S01]  /*1e90*/  UIMAD UR6, UR6, UR26, URZ ;  /* 0x0000001a060672a4 */ /* 0x000fe2000f8e023f */
[----:B------:R-:W5:Y:S01]  /*1ea0*/  LDG.E R248, desc[UR38][R6.64+0x80] ;  /* 0x0000802606f87981 */ /* 0x000f62000c1e1900 */
[----:B------:R-:W-:-:S02]  /*1eb0*/  ULDC.64 UR22, c[0x0][0x478] ;  /* 0x00011e0000167ab9 */ /* 0x000fc40000000a00 */
[----:B------:R-:W-:Y:S01]  /*1ec0*/  IMAD.X R5, R0, 0x1, R23, P1 ;  /* 0x0000000100057824 */ /* 0x000fe200008e0617 */
[----:B------:R1:W5:Y:S01]  /*1ed0*/  LDG.E R247, desc[UR38][R6.64+0xa0] ;  /* 0x0000a02606f77981 */ /* 0x000362000c1e1900 */
[----:B------:R-:W-:-:S03]  /*1ee0*/  UIMAD UR25, UR25, UR46, UR6 ;  /* 0x0000002e191972a4 */ /* 0x000fc6000f8e0206 */
[----:B------:R-:W-:Y:S01]  /*1ef0*/  ULDC.64 UR6, c[0x0][0x400] ;  /* 0x0001000000067ab9 */ /* 0x000fe20000000a00 */
[----:B------:R-:W-:Y:S01]  /*1f00*/  BAR.SYNC.DEFER_BLOCKING 0x0 ;  /* 0x0000000000007b1d */ /* 0x000fe20000010000 */
[----:B-1----:R-:W-:-:S04]  /*1f10*/  IMAD.U32 R6, RZ, RZ, UR46 ;  /* 0x0000002eff067e24 */ /* 0x002fc8000f8e00ff */
[----:B------:R-:W-:Y:S01]  /*1f20*/  IMAD.WIDE.U32 R4, R6, UR26, R4 ;  /* 0x0000001a06047c25 */ /* 0x000fe2000f8e0004 */
[----:B------:R1:W2:Y:S03]  /*1f30*/  LDSM.16.M88.4 R176, [R226+0xf000] ;  /* 0x00f00000e2b0783b */ /* 0x0002a60000000200 */
[----:B------:R-:W-:Y:S01]  /*1f40*/  VIADD R0, R5, UR25 ;  /* 0x0000001905007c36 */ /* 0x000fe20008000000 */
[C---:B------:R-:W-:Y:S01]  /*1f50*/  LEA R236, P1, R4.reuse, UR6, 0x2 ;  /* 0x0000000604ec7c11 */ /* 0x040fe2000f8210ff */
[----:B------:R-:W-:Y:S01]  /*1f60*/  UIADD3 UR6, -UR35, UR4, UR34 ;  /* 0x0000000423067290 */ /* 0x000fe2000fffe122 */
[----:B------:R-:W-:Y:S01]  /*1f70*/  IMAD.U32 R7, RZ, RZ, UR47 ;  /* 0x0000002fff077e24 */ /* 0x000fe2000f8e00ff */
[----:B------:R1:W3:Y:S01]  /*1f80*/  LDSM.16.M88.4 R180, [R226+0xf400] ;  /* 0x00f40000e2b4783b */ /* 0x0002e20000000200 */
[----:B------:R-:W-:Y:S01]  /*1f90*/  LEA.HI.X R237, R4, UR7, R0, 0x2, P1 ;  /* 0x0000000704ed7c11 */ /* 0x000fe200088f1400 */
[----:B------:R-:W-:-:S02]  /*1fa0*/  ULDC UR7, c[0x0][0x398] ;  /* 0x0000e60000077ab9 */ /* 0x000fc40000000800 */
[----:B------:R-:W-:Y:S01]  /*1fb0*/  UIADD3 UR7, UR6, -UR7, URZ ;  /* 0x8000000706077290 */ /* 0x000fe2000fffe03f */
[----:B------:R1:W4:Y:S03]  /*1fc0*/  LDSM.16.M88.4 R184, [R227+0xf000] ;  /* 0x00f00000e3b8783b */ /* 0x0003260000000200 */
[----:B------:R-:W-:Y:S01]  /*1fd0*/  USHF.R.S32.HI UR6, URZ, 0x1f, UR7 ;  /* 0x0000001f3f067899 */ /* 0x000fe20008011407 */
[----:B------:R1:W1:Y:S03]  /*1fe0*/  LDSM.16.M88.4 R188, [R227+0xf400] ;  /* 0x00f40000e3bc783b */ /* 0x0002660000000200 */
[----:B------:R-:W-:Y:S01]  /*1ff0*/  ULEA.HI UR6, UR6, UR7, URZ, 0x6 ;  /* 0x0000000706067291 */ /* 0x000fe2000f8f303f */
[----:B------:R1:W1:Y:S03]  /*2000*/  LDSM.16.M88.4 R192, [R226+0x11000] ;  /* 0x01100000e2c0783b */ /* 0x0002660000000200 */
[----:B------:R-:W-:Y:S01]  /*2010*/  USHF.R.S32.HI UR6, URZ, 0x6, UR6 ;  /* 0x000000063f067899 */ /* 0x000fe20008011406 */
[----:B------:R1:W1:Y:S03]  /*2020*/  LDSM.16.M88.4 R196, [R226+0x11400] ;  /* 0x01140000e2c4783b */ /* 0x0002660000000200 */
[----:B------:R-:W-:Y:S01]  /*2030*/  UISETP.LT.AND UP0, UPT, URZ, UR6, UPT ;  /* 0x000000063f00728c */ /* 0x000fe2000bf01270 */
[----:B------:R1:W1:Y:S03]  /*2040*/  LDSM.16.M88.4 R200, [R227+0x11000] ;  /* 0x01100000e3c8783b */ /* 0x0002660000000200 */
[----:B------:R-:W-:Y:S01]  /*2050*/  USEL UR6, URZ, UR6, !UP0 ;  /* 0x000000063f067287 */ /* 0x000fe2000c000000 */
[----:B------:R1:W1:Y:S03]  /*2060*/  LDSM.16.M88.4 R204, [R227+0x11400] ;  /* 0x01140000e3cc783b */ /* 0x0002660000000200 */
[----:B------:R-:W-:Y:S01]  /*2070*/  UISETP.GT.AND UP0, UPT, UR31, UR6, UPT ;  /* 0x000000061f00728c */ /* 0x000fe2000bf04270 */
[----:B------:R1:W1:Y:S01]  /*2080*/  LDSM.16.M88.4 R208, [R226+0x13000] ;  /* 0x01300000e2d0783b */ /* 0x0002620000000200 */
[----:B------:R-:W-:-:S03]  /*2090*/  UIMAD.WIDE UR22, UR29, 0x4, UR22 ;  /* 0x000000041d1678a5 */ /* 0x000fc6000f8e0216 */
[----:B------:R1:W1:Y:S01]  /*20a0*/  LDSM.16.M88.4 R212, [R226+0x13400] ;  /* 0x01340000e2d4783b */ /* 0x0002620000000200 */
[----:B------:R-:W-:-:S03]  /*20b0*/  PLOP3.LUT P1, PT, PT, PT, UP0, 0x80, 0x0 ;  /* 0x000000000000781c */ /* 0x000fc60003f2f008 */
[----:B------:R1:W1:Y:S01]  /*20c0*/  LDSM.16.M88.4 R216, [R227+0x13000] ;  /* 0x01300000e3d8783b */ /* 0x0002620000000200 */
[----:B------:R-:W-:-:S03]  /*20d0*/  CS2R R126, SRZ ;  /* 0x00000000007e7805 */ /* 0x000fc6000001ff00 */
[----:B------:R1:W1:Y:S01]  /*20e0*/  LDSM.16.M88.4 R220, [R227+0x13400] ;  /* 0x01340000e3dc783b */ /* 0x0002620000000200 */
        /* <DEDUP_REMOVED lines=46> */
[----:B------:R-:W-:Y:S01]  /*23d0*/  CS2R R36, SRZ ;  /* 0x0000000000247805 */ /* 0x000fe2000001ff00 */
[----:B-1234-:R-:W-:Y:S06]  /*23e0*/  @!P1 BRA `(.L_x_46) ;  /* 0x00000034006c9947 */ /* 0x01efec0003800000 */
[C---:B------:R-:W-:Y:S01]  /*23f0*/  SHF.L.U64.HI R0, R21.reuse, 0x2, R13 ;  /* 0x0000000215007819 */ /* 0x040fe2000001020d */
[----:B------:R-:W-:Y:S01]  /*2400*/  USHF.L.U32 UR49, UR44, 0x4, URZ ;  /* 0x000000042c317899 */ /* 0x000fe2000800063f */
[----:B------:R-:W-:Y:S01]  /*2410*/  SHF.L.U32 R4, R21, 0x2, RZ ;  /* 0x0000000215047819 */ /* 0x000fe200000006ff */
[----:B------:R-:W-:Y:S01]  /*2420*/  UIADD3 UR42, UR34, UR4, URZ ;  /* 0x00000004222a7290 */ /* 0x000fe2000fffe03f */
[----:B------:R-:W-:Y:S01]  /*2430*/  VIADD R2, R233, 0x1800 ;  /* 0x00001800e9027836 */ /* 0x000fe20000000000 */
[----:B------:R1:W-:Y:S01]  /*2440*/  STL [R1+0x8], R0 ;  /* 0x0000080001007387 */ /* 0x0003e20000100800 */
[----:B------:R-:W-:Y:S01]  /*2450*/  USHF.L.U32 UR50, UR44, 0x3, URZ ;  /* 0x000000032c327899 */ /* 0x000fe2000800063f */
[----:B------:R-:W-:Y:S01]  /*2460*/  IMAD.MOV.U32 R127, RZ, RZ, RZ ;  /* 0x000000ffff7f7224 */ /* 0x000fe200078e00ff */
[----:B------:R-:W-:Y:S01]  /*2470*/  UIADD3 UR29, UR49, 0x40, URZ ;  /* 0x00000040311d7890 */ /* 0x000fe2000fffe03f */
[----:B------:R2:W-:Y:S01]  /*2480*/  STL [R1+0x4], R4 ;  /* 0x0000040401007387 */ /* 0x0005e20000100800 */
[----:B------:R-:W-:Y:S01]  /*2490*/  UIADD3 UR34, UR49, 0x20, URZ ;  /* 0x0000002031227890 */ /* 0x000fe2000fffe03f */
[----:B------:R-:W-:Y:S01]  /*24a0*/  SEL R2, R2, R233, !P0 ;  /* 0x000000e902027207 */ /* 0x000fe20004000000 */
[----:B------:R-:W-:-:S02]  /*24b0*/  UIADD3 UR28, UR50, UR29, URZ ;  /* 0x0000001d321c7290 */ /* 0x000fc4000fffe03f */
[----:B------:R-:W-:Y:S02]  /*24c0*/  UIADD3 UR31, UR50, UR34, URZ ;  /* 0x00000022321f7290 */ /* 0x000fe4000fffe03f */
[----:B------:R-:W-:Y:S02]  /*24d0*/  UIADD3 UR27, UR50, UR28, URZ ;  /* 0x0000001c321b7290 */ /* 0x000fe4000fffe03f */
[----:B------:R-:W-:Y:S01]  /*24e0*/  UIADD3 UR30, UR50, UR31, URZ ;  /* 0x0000001f321e7290 */ /* 0x000fe2000fffe03f */
[----:B------:R-:W-:Y:S01]  /*24f0*/  UMOV UR7, UR23 ;  /* 0x0000001700077c82 */ /* 0x000fe20008000000 */
[----:B------:R-:W-:Y:S02]  /*2500*/  UIADD3 UR26, UR50, UR27, URZ ;  /* 0x0000001b321a7290 */ /* 0x000fe4000fffe03f */
[----:B------:R-:W-:Y:S02]  /*2510*/  UIADD3 UR23, UR50, UR30, URZ ;  /* 0x0000001e32177290 */ /* 0x000fe4000fffe03f */
[----:B------:R-:W-:-:S02]  /*2520*/  UIADD3 UR25, UR50, UR26, URZ ;  /* 0x0000001a32197290 */ /* 0x000fc4000fffe03f */
[----:B------:R-:W-:Y:S02]  /*2530*/  UIADD3 UR11, UR50, UR23, URZ ;  /* 0x00000017320b7290 */ /* 0x000fe4000fffe03f */
[----:B------:R-:W-:Y:S01]  /*2540*/  UIMAD UR48, UR44, 0x18, URZ ;  /* 0x000000182c3078a4 */ /* 0x000fe2000f8e023f */
[----:B-1----:R-:W-:Y:S01]  /*2550*/  VIADD R0, R234, 0x1800 ;  /* 0x00001800ea007836 */ /* 0x002fe20000000000 */
[----:B------:R-:W-:Y:S02]  /*2560*/  USHF.L.U32 UR47, UR44, 0x5, URZ ;  /* 0x000000052c2f7899 */ /* 0x000fe4000800063f */
[----:B------:R-:W-:Y:S02]  /*2570*/  UIMAD UR46, UR44, 0x28, URZ ;  /* 0x000000282c2e78a4 */ /* 0x000fe4000f8e023f */
[----:B------:R-:W-:Y:S01]  /*2580*/  SEL R0, R0, R234, !P0 ;  /* 0x000000ea00007207 */ /* 0x000fe20004000000 */
[----:B------:R-:W-:Y:S02]  /*2590*/  UIMAD UR45, UR44, 0x30, URZ ;  /* 0x000000302c2d78a4 */ /* 0x000fe4000f8e023f */
[----:B------:R-:W-:-:S02]  /*25a0*/  UIMAD UR44, UR44, 0x38, URZ ;  /* 0x000000382c2c78a4 */ /* 0x000fc4000f8e023f */
[----:B------:R-:W-:Y:S02]  /*25b0*/  UIADD3 UR42, -UR35, 0x80, UR42 ;  /* 0x00000080232a7890 */ /* 0x000fe4000fffe12a */
[----:B------:R-:W-:Y:S02]  /*25c0*/  UIADD3 UR24, UR50, UR25, URZ ;  /* 0x0000001932187290 */ /* 0x000fe4000fffe03f */
[----:B------:R-:W-:Y:S01]  /*25d0*/  UIADD3 UR4, UR50, UR11, URZ ;  /* 0x0000000b32047290 */ /* 0x000fe2000fffe03f */
[----:B------:R-:W-:Y:S01]  /*25e0*/  LEA R224, R2, UR5, 0x1 ;  /* 0x0000000502e07c11 */ /* 0x000fe2000f8e08ff */
[----:B------:R-:W-:Y:S01]  /*25f0*/  ULDC UR41, c[0x0][0x270] ;  /* 0x00009c0000297ab9 */ /* 0x000fe20000000800 */
[----:B------:R-:W-:Y:S01]  /*2600*/  LEA R225, R0, UR5, 0x1 ;  /* 0x0000000500e17c11 */ /* 0x000fe2000f8e08ff */
[----:B--2---:R-:W-:-:S08]  /*2610*/  ULDC UR43, c[0x0][0x2ec] ;  /* 0x0000bb00002b7ab9 */ /* 0x004fd00000000800 */
.L_x_49:
[----:B------:R-:W0:Y:S01]  /*2620*/  LDGDEPBAR ;  /* 0x00000000000079af */ /* 0x000e220000000000 */
[----:B------:R-:W-:Y:S01]  /*2630*/  IMAD.IADD R0, R232, 0x1, R225 ;  /* 0x00000001e8007824 */ /* 0x000fe200078e02e1 */
[----:B------:R-:W-:Y:S01]  /*2640*/  USHF.L.U32 UR40, UR8, 0x6, URZ ;  /* 0x0000000608287899 */ /* 0x000fe2000800063f */
[C---:B-----5:R-:W-:Y:S05]  /*2650*/  FSETP.NEU.FTZ.AND P1, PT, R250.reuse, -INF , PT ;  /* 0xff800000fa00780b */ /* 0x060fea0003f3d000 */
[----:B------:R-:W2:Y:S01]  /*2660*/  LDL R246, [R1+0x18] ;  /* 0x0000180001f67983 */ /* 0x000ea20000100800 */
[----:B------:R-:W-:Y:S02]  /*2670*/  UISETP.GT.AND UP3, UPT, UR8, UR6, UPT ;  /* 0x000000060800728c */ /* 0x000fe4000bf64270 */
[----:B------:R-:W-:Y:S01]  /*2680*/  UISETP.GE.AND UP0, UPT, UR40, UR42, UPT ;  /* 0x0000002a2800728c */ /* 0x000fe2000bf06270 */
[----:B------:R-:W-:Y:S05]  /*2690*/  IMAD.U32 R2, RZ, RZ, UR40 ;  /* 0x00000028ff027e24 */ /* 0x000fea000f8e00ff */
[----:B------:R-:W-:Y:S01]  /*26a0*/  PLOP3.LUT P0, PT, PT, PT, UP0, 0x80, 0x0 ;  /* 0x000000000000781c */ /* 0x000fe20003f0f008 */
[----:B------:R-:W-:Y:S04]  /*26b0*/  DEPBAR.LE SB0, 0x0 ;  /* 0x000080000000791a */ /* 0x000fe80000000000 */
[----:B------:R-:W-:Y:S06]  /*26c0*/  BAR.SYNC.DEFER_BLOCKING 0x0 ;  /* 0x0000000000007b1d */ /* 0x000fec0000010000 */
[----:B------:R-:W-:Y:S08]  /*26d0*/  LDSM.16.M88.4 R32, [R225] ;  /* 0x00000000e120783b */ /* 0x000ff00000000200 */
[----:B------:R-:W1:Y:S08]  /*26e0*/  LDSM.16.M88.4 R16, [R226+0x9000] ;  /* 0x00900000e210783b */ /* 0x000e700000000200 */
[----:B------:R-:W3:Y:S08]  /*26f0*/  LDSM.16.M88.4 R28, [R225+0x800] ;  /* 0x00080000e11c783b */ /* 0x000ef00000000200 */
[----:B------:R-:W4:Y:S08]  /*2700*/  LDSM.16.M88.4 R132, [R226+0x9400] ;  /* 0x00940000e284783b */ /* 0x000f300000000200 */
[----:B------:R-:W-:Y:S08]  /*2710*/  LDSM.16.M88.4 R136, [R0] ;  /* 0x000000000088783b */ /* 0x000ff00000000200 */
[----:B------:R-:W4:Y:S01]  /*2720*/  LDSM.16.M88.4 R140, [R227+0x9000] ;  /* 0x00900000e38c783b */ /* 0x000f220000000200 */
[-C--:B-1----:R-:W-:Y:S07]  /*2730*/  HMMA.16816.F32 R4, R32, R16.reuse, RZ ;  /* 0x000000102004723c */ /* 0x082fee00000018ff */
[----:B------:R-:W1:Y:S01]  /*2740*/  LDSM.16.M88.4 R144, [R0+0x800] ;  /* 0x000800000090783b */ /* 0x000e620000000200 */
[C---:B---3--:R-:W-:Y:S07]  /*2750*/  HMMA.16816.F32 R8, R28.reuse, R16, RZ ;  /* 0x000000101c08723c */ /* 0x048fee00000018ff */
[----:B------:R-:W3:Y:S01]  /*2760*/  LDSM.16.M88.4 R148, [R227+0x9400] ;  /* 0x00940000e394783b */ /* 0x000ee20000000200 */
[-C--:B------:R-:W-:Y:S07]  /*2770*/  HMMA.16816.F32 R12, R28, R18.reuse, RZ ;  /* 0x000000121c0c723c */ /* 0x080fee00000018ff */
[----:B------:R-:W-:Y:S01]  /*2780*/  LDSM.16.M88.4 R152, [R225+0x1000] ;  /* 0x00100000e198783b */ /* 0x000fe20000000200 */
[C---:B------:R-:W-:Y:S07]  /*2790*/  HMMA.16816.F32 R16, R32.reuse, R18, RZ ;  /* 0x000000122010723c */ /* 0x040fee00000018ff */
[----:B------:R-:W3:Y:S01]  /*27a0*/  LDSM.16.M88.4 R156, [R226+0xb000] ;  /* 0x00b00000e29c783b */ /* 0x000ee20000000200 */
[-C--:B----4-:R-:W-:Y:S06]  /*27b0*/  HMMA.16816.F32 R20, R32, R132.reuse, RZ ;  /* 0x000000842014723c */ /* 0x090fec00000018ff */
[C---:B------:R-:W-:Y:S01]  /*27c0*/  HMMA.16816.F32 R24, R28.reuse, R132, RZ ;  /* 0x000000841c18723c */ /* 0x040fe200000018ff */
[----:B------:R-:W4:Y:S05]  /*27d0*/  LDSM.16.M88.4 R160, [R225+0x1800] ;  /* 0x00180000e1a0783b */ /* 0x000f2a0000000200 */
[-C--:B------:R-:W-:Y:S03]  /*27e0*/  HMMA.16816.F32 R28, R28, R134.reuse, RZ ;  /* 0x000000861c1c723c */ /* 0x080fe600000018ff */
[----:B------:R-:W4:Y:S03]  /*27f0*/  LDSM.16.M88.4 R164, [R226+0xb400] ;  /* 0x00b40000e2a4783b */ /* 0x000f260000000200 */
[----:B------:R-:W-:Y:S05]  /*2800*/  HMMA.16816.F32 R32, R32, R134, RZ ;  /* 0x000000862020723c */ /* 0x000fea00000018ff */
[----:B------:R-:W-:Y:S01]  /*2810*/  LDSM.16.M88.4 R132, [R0+0x1000] ;  /* 0x001000000084783b */ /* 0x000fe20000000200 */
[-C--:B------:R-:W-:Y:S06]  /*2820*/  HMMA.16816.F32 R4, R136, R140.reuse, R4 ;  /* 0x0000008c8804723c */ /* 0x080fec0000001804 */
[C---:B-1----:R-:W-:Y:S01]  /*2830*/  HMMA.16816.F32 R8, R144.reuse, R140, R8 ;  /* 0x0000008c9008723c */ /* 0x042fe20000001808 */
[----:B------:R-:W-:Y:S05]  /*2840*/  LDSM.16.M88.4 R168, [R0+0x1800] ;  /* 0x0018000000a8783b */ /* 0x000fea0000000200 */
[-C--:B------:R-:W-:Y:S03]  /*2850*/  HMMA.16816.F32 R12, R144, R142.reuse, R12 ;  /* 0x0000008e900c723c */ /* 0x080fe6000000180c */
[----:B------:R-:W-:Y:S03]  /*2860*/  LDSM.16.M88.4 R172, [R227+0xb400] ;  /* 0x00b40000e3ac783b */ /* 0x000fe60000000200 */
[C---:B------:R-:W-:Y:S05]  /*2870*/  HMMA.16816.F32 R16, R136.reuse, R142, R16 ;  /* 0x0000008e8810723c */ /* 0x040fea0000001810 */
[----:B------:R-:W1:Y:S01]  /*2880*/  LDSM.16.M88.4 R140, [R227+0xb000] ;  /* 0x00b00000e38c783b */ /* 0x000e620000000200 */
[-C--:B---3--:R-:W-:Y:S06]  /*2890*/  HMMA.16816.F32 R20, R136, R148.reuse, R20 ;  /* 0x000000948814723c */ /* 0x088fec0000001814 */
[C---:B------:R-:W-:Y:S06]  /*28a0*/  HMMA.16816.F32 R24, R144.reuse, R148, R24 ;  /* 0x000000949018723c */ /* 0x040fec0000001818 */
[-C--:B------:R-:W-:Y:S01]  /*28b0*/  HMMA.16816.F32 R28, R144, R150.reuse, R28 ;  /* 0x00000096901c723c */ /* 0x080fe2000000181c */
[----:B------:R-:W-:Y:S05]  /*28c0*/  LDSM.16.M88.4 R144, [R226+0xd000] ;  /* 0x00d00000e290783b */ /* 0x000fea0000000200 */
[----:B------:R-:W-:Y:S03]  /*28d0*/  HMMA.16816.F32 R32, R136, R150, R32 ;  /* 0x000000968820723c */ /* 0x000fe60000001820 */
[----:B------:R-:W3:Y:S03]  /*28e0*/  LDSM.16.M88.4 R136, [R225+0x2000] ;  /* 0x00200000e188783b */ /* 0x000ee60000000200 */
[-C--:B------:R-:W-:Y:S05]  /*28f0*/  HMMA.16816.F32 R4, R152, R156.reuse, R4 ;  /* 0x0000009c9804723c */ /* 0x080fea0000001804 */
[----:B------:R-:W3:Y:S01]  /*2900*/  LDSM.16.M88.4 R148, [R225+0x2800] ;  /* 0x00280000e194783b */ /* 0x000ee20000000200 */
[C---:B----4-:R-:W-:Y:S06]  /*2910*/  HMMA.16816.F32 R8, R160.reuse, R156, R8 ;  /* 0x0000009ca008723c */ /* 0x050fec0000001808 */
[-C--:B------:R-:W-:Y:S06]  /*2920*/  HMMA.16816.F32 R12, R160, R158.reuse, R12 ;  /* 0x0000009ea00c723c */ /* 0x080fec000000180c */
[C---:B------:R-:W-:Y:S01]  /*2930*/  HMMA.16816.F32 R16, R152.reuse, R158, R16 ;  /* 0x0000009e9810723c */ /* 0x040fe20000001810 */
[----:B------:R-:W4:Y:S05]  /*2940*/  LDSM.16.M88.4 R156, [R226+0xd400] ;  /* 0x00d40000e29c783b */ /* 0x000f2a0000000200 */
[-C--:B------:R-:W-:Y:S06]  /*2950*/  HMMA.16816.F32 R20, R152, R164.reuse, R20 ;  /* 0x000000a49814723c */ /* 0x080fec0000001814 */
[C---:B------:R-:W-:Y:S01]  /*2960*/  HMMA.16816.F32 R24, R160.reuse, R164, R24 ;  /* 0x000000a4a018723c */ /* 0x040fe20000001818 */
[----:B------:R-:W2:Y:S05]  /*2970*/  LDL R165, [R1+0x14] ;  /* 0x0000140001a57983 */ /* 0x000eaa0000100800 */
[-C--:B------:R-:W-:Y:S06]  /*2980*/  HMMA.16816.F32 R28, R160, R166.reuse, R28 ;  /* 0x000000a6a01c723c */ /* 0x080fec000000181c */
[----:B------:R-:W-:Y:S01]  /*2990*/  HMMA.16816.F32 R32, R152, R166, R32 ;  /* 0x000000a69820723c */ /* 0x000fe20000001820 */
[----:B------:R-:W-:Y:S05]  /*29a0*/  LDSM.16.M88.4 R152, [R227+0xd000] ;  /* 0x00d00000e398783b */ /* 0x000fea0000000200 */
[-C--:B-1----:R-:W-:Y:S06]  /*29b0*/  HMMA.16816.F32 R4, R132, R140.reuse, R4 ;  /* 0x0000008c8404723c */ /* 0x082fec0000001804 */
[C---:B------:R-:W-:Y:S06]  /*29c0*/  HMMA.16816.F32 R8, R168.reuse, R140, R8 ;  /* 0x0000008ca808723c */ /* 0x040fec0000001808 */
[-C--:B------:R-:W-:Y:S06]  /*29d0*/  HMMA.16816.F32 R12, R168, R142.reuse, R12 ;  /* 0x0000008ea80c723c */ /* 0x080fec000000180c */
[C---:B------:R-:W-:Y:S01]  /*29e0*/  HMMA.16816.F32 R16, R132.reuse, R142, R16 ;  /* 0x0000008e8410723c */ /* 0x040fe20000001810 */
[----:B------:R-:W1:Y:S05]  /*29f0*/  LDSM.16.M88.4 R140, [R0+0x2000] ;  /* 0x00200000008c783b */ /* 0x000e6a0000000200 */
[-C--:B------:R-:W-:Y:S06]  /*2a00*/  HMMA.16816.F32 R20, R132, R172.reuse, R20 ;  /* 0x000000ac8414723c */ /* 0x080fec0000001814 */
[C---:B------:R-:W-:Y:S06]  /*2a10*/  HMMA.16816.F32 R24, R168.reuse, R172, R24 ;  /* 0x000000aca818723c */ /* 0x040fec0000001818 */
[-C--:B------:R-:W-:Y:S06]  /*2a20*/  HMMA.16816.F32 R28, R168, R174.reuse, R28 ;  /* 0x000000aea81c723c */ /* 0x080fec000000181c */
[----:B------:R-:W-:Y:S01]  /*2a30*/  HMMA.16816.F32 R32, R132, R174, R32 ;  /* 0x000000ae8420723c */ /* 0x000fe20000001820 */
[----:B------:R4:W1:Y:S05]  /*2a40*/  LDSM.16.M88.4 R132, [R0+0x2800] ;  /* 0x002800000084783b */ /* 0x00086a0000000200 */
[-C--:B---3--:R-:W-:Y:S06]  /*2a50*/  HMMA.16816.F32 R4, R136, R144.reuse, R4 ;  /* 0x000000908804723c */ /* 0x088fec0000001804 */
[C---:B------:R-:W-:Y:S06]  /*2a60*/  HMMA.16816.F32 R8, R148.reuse, R144, R8 ;  /* 0x000000909408723c */ /* 0x040fec0000001808 */
[-C--:B------:R-:W-:Y:S05]  /*2a70*/  HMMA.16816.F32 R12, R148, R146.reuse, R12 ;  /* 0x00000092940c723c */ /* 0x080fea000000180c */
[----:B------:R-:W-:Y:S01]  /*2a80*/  FMUL.FTZ R144, R250, 1.4426950216293334961 ;  /* 0x3fb8aa3bfa907820 */ /* 0x000fe20000410000 */
[C---:B------:R-:W-:Y:S01]  /*2a90*/  HMMA.16816.F32 R16, R136.reuse, R146, R16 ;  /* 0x000000928810723c */ /* 0x040fe20000001810 */
[----:B----4-:R-:W-:Y:S04]  /*2aa0*/  IMAD.U32 R0, RZ, RZ, UR16 ;  /* 0x00000010ff007e24 */ /* 0x010fe8000f8e00ff */
[----:B------:R-:W-:Y:S01]  /*2ab0*/  FSEL R144, R144, RZ, P1 ;  /* 0x000000ff90907208 */ /* 0x000fe20000800000 */
[-C--:B------:R-:W-:Y:S01]  /*2ac0*/  HMMA.16816.F32 R20, R136, R156.reuse, R20 ;  /* 0x0000009c8814723c */ /* 0x080fe20000001814 */
[----:B------:R-:W-:Y:S02]  /*2ad0*/  IMAD.MOV.U32 R147, RZ, RZ, 0x28 ;  /* 0x00000028ff937424 */ /* 0x000fe400078e00ff */
[C---:B------:R-:W-:Y:S02]  /*2ae0*/  FSETP.NEU.FTZ.AND P1, PT, R249.reuse, -INF , PT ;  /* 0xff800000f900780b */ /* 0x040fe40003f3d000 */
[----:B--2---:R-:W-:Y:S01]  /*2af0*/  @!P0 IMAD R0, R0, 0x80, R246 ;  /* 0x0000008000008824 */ /* 0x004fe200078e02f6 */
[C---:B------:R-:W-:Y:S01]  /*2b00*/  HMMA.16816.F32 R24, R148.reuse, R156, R24 ;  /* 0x0000009c9418723c */ /* 0x040fe20000001818 */
[----:B------:R-:W-:Y:S04]  /*2b10*/  IMAD.MOV.U32 R246, RZ, RZ, 0x8 ;  /* 0x00000008fff67424 */ /* 0x000fe800078e00ff */
[----:B------:R-:W-:Y:S01]  /*2b20*/  @!P0 VIADD R146, R0, 0x1 ;  /* 0x0000000100928836 */ /* 0x000fe20000000000 */
[-C--:B------:R-:W-:Y:S06]  /*2b30*/  HMMA.16816.F32 R28, R148, R158.reuse, R28 ;  /* 0x0000009e941c723c */ /* 0x080fec000000181c */
[----:B------:R-:W-:Y:S06]  /*2b40*/  HMMA.16816.F32 R32, R136, R158, R32 ;  /* 0x0000009e8820723c */ /* 0x000fec0000001820 */
[-C--:B-1----:R-:W-:Y:S05]  /*2b50*/  HMMA.16816.F32 R4, R140, R152.reuse, R4 ;  /* 0x000000988c04723c */ /* 0x082fea0000001804 */
[----:B------:R-:W-:Y:S01]  /*2b60*/  FMUL.FTZ R138, R249, 1.4426950216293334961 ;  /* 0x3fb8aa3bf98a7820 */ /* 0x000fe20000410000 */
[C---:B------:R-:W-:Y:S05]  /*2b70*/  HMMA.16816.F32 R8, R132.reuse, R152, R8 ;  /* 0x000000988408723c */ /* 0x040fea0000001808 */
[----:B------:R-:W-:Y:S01]  /*2b80*/  FSEL R138, R138, RZ, P1 ;  /* 0x000000ff8a8a7208 */ /* 0x000fe20000800000 */
[-C--:B------:R-:W-:Y:S05]  /*2b90*/  HMMA.16816.F32 R12, R132, R154.reuse, R12 ;  /* 0x0000009a840c723c */ /* 0x080fea000000180c */
[----:B------:R-:W-:Y:S01]  /*2ba0*/  FMUL.FTZ R136, R248, 1.4426950216293334961 ;  /* 0x3fb8aa3bf8887820 */ /* 0x000fe20000410000 */
[C---:B------:R-:W-:Y:S05]  /*2bb0*/  HMMA.16816.F32 R16, R140.reuse, R154, R16 ;  /* 0x0000009a8c10723c */ /* 0x040fea0000001810 */
[----:B------:R-:W-:Y:S06]  /*2bc0*/  @!P0 IADD3 R2, R2, UR35, R165 ;  /* 0x0000002302028c10 */ /* 0x000fec000fffe0a5 */
[C---:B------:R-:W-:Y:S02]  /*2bd0*/  @!P0 VIMNMX R145, R2.reuse, UR35, PT ;  /* 0x0000002302918c48 */ /* 0x040fe4000bfe0100 */
[----:B------:R-:W-:Y:S01]  /*2be0*/  @!P0 VIADDMNMX R139, R2, R246, UR35, PT ;  /* 0x00000023028b8e46 */ /* 0x000fe2000b8001f6 */
[----:B------:R-:W-:Y:S01]  /*2bf0*/  IMAD.MOV.U32 R246, RZ, RZ, 0x20 ;  /* 0x00000020fff67424 */ /* 0x000fe200078e00ff */
[----:B------:R-:W-:Y:S02]  /*2c00*/  @!P0 ISETP.GE.AND P2, PT, R0, R145, PT ;  /* 0x000000910000820c */ /* 0x000fe40003f46270 */
[----:B------:R-:W-:Y:S02]  /*2c10*/  @!P0 ISETP.GE.AND P1, PT, R146, R139, PT ;  /* 0x0000008b9200820c */ /* 0x000fe40003f26270 */
[----:B------:R-:W-:Y:S02]  /*2c20*/  @!P0 FSEL R4, R4, -INF , !P2 ;  /* 0xff80000004048808 */ /* 0x000fe40005000000 */
[----:B------:R-:W-:Y:S02]  /*2c30*/  @!P0 ISETP.GE.AND P2, PT, R146, R145, PT ;  /* 0x000000919200820c */ /* 0x000fe40003f46270 */
[----:B------:R-:W-:Y:S01]  /*2c40*/  @!P0 FSEL R7, R7, -INF , !P1 ;  /* 0xff80000007078808 */ /* 0x000fe20004800000 */
[--C-:B------:R-:W-:Y:S01]  /*2c50*/  FFMA.FTZ R4, R4, UR43, -R144.reuse ;  /* 0x0000002b04047c23 */ /* 0x100fe20008010890 */
[----:B------:R-:W-:Y:S02]  /*2c60*/  @!P0 FSEL R5, R5, -INF , !P2 ;  /* 0xff80000005058808 */ /* 0x000fe40005000000 */
[----:B------:R-:W-:Y:S01]  /*2c70*/  FSETP.NEU.FTZ.AND P1, PT, R248, -INF , PT ;  /* 0xff800000f800780b */ /* 0x000fe20003f3d000 */
[----:B------:R1:W-:Y:S01]  /*2c80*/  MUFU.EX2 R170, R4 ;  /* 0x0000000400aa7308 */ /* 0x0003e20000000800 */
[----:B------:R-:W-:Y:S01]  /*2c90*/  @!P0 ISETP.GE.AND P2, PT, R0, R139, PT ;  /* 0x0000008b0000820c */ /* 0x000fe20003f46270 */
[----:B------:R-:W-:Y:S01]  /*2ca0*/  FFMA.FTZ R5, R5, UR43, -R144 ;  /* 0x0000002b05057c23 */ /* 0x000fe20008010890 */
[----:B------:R-:W-:Y:S01]  /*2cb0*/  @!P0 VIADDMNMX R137, R2, R246, UR35, PT ;  /* 0x0000002302898e46 */ /* 0x000fe2000b8001f6 */
[--C-:B------:R-:W-:Y:S01]  /*2cc0*/  FFMA.FTZ R7, R7, UR43, -R138.reuse ;  /* 0x0000002b07077c23 */ /* 0x100fe2000801088a */
[----:B------:R-:W-:Y:S02]  /*2cd0*/  FSEL R136, R136, RZ, P1 ;  /* 0x000000ff88887208 */ /* 0x000fe40000800000 */
[-C--:B------:R-:W-:Y:S03]  /*2ce0*/  @!P0 ISETP.GE.AND P1, PT, R146, R137.reuse, PT ;  /* 0x000000899200820c */ /* 0x080fe60003f26270 */
[----:B------:R2:W-:Y:S01]  /*2cf0*/  MUFU.EX2 R174, R5 ;  /* 0x0000000500ae7308 */ /* 0x0005e20000000800 */
[----:B------:R-:W-:Y:S02]  /*2d00*/  @!P0 FSEL R6, R6, -INF , !P2 ;  /* 0xff80000006068808 */ /* 0x000fe40005000000 */
[----:B------:R-:W-:Y:S02]  /*2d10*/  @!P0 ISETP.GE.AND P2, PT, R0, R137, PT ;  /* 0x000000890000820c */ /* 0x000fe40003f46270 */
[----:B------:R-:W-:Y:S01]  /*2d20*/  @!P0 FSEL R9, R9, -INF , !P1 ;  /* 0xff80000009098808 */ /* 0x000fe20004800000 */
[----:B------:R-:W-:Y:S01]  /*2d30*/  FFMA.FTZ R6, R6, UR43, -R138 ;  /* 0x0000002b06067c23 */ /* 0x000fe2000801088a */
[----:B------:R-:W-:Y:S03]  /*2d40*/  @!P0 FSEL R8, R8, -INF , !P2 ;  /* 0xff80000008088808 */ /* 0x000fe60005000000 */
[----:B------:R-:W-:Y:S01]  /*2d50*/  MUFU.EX2 R175, R7 ;  /* 0x0000000700af7308 */ /* 0x000fe20000000800 */
[----:B------:R-:W-:Y:S01]  /*2d60*/  FSETP.NEU.FTZ.AND P1, PT, R247, -INF , PT ;  /* 0xff800000f700780b */ /* 0x000fe20003f3d000 */
[--C-:B------:R-:W-:Y:S01]  /*2d70*/  FFMA.FTZ R9, R9, UR43, -R136.reuse ;  /* 0x0000002b09097c23 */ /* 0x100fe20008010888 */
[----:B-1----:R-:W-:Y:S01]  /*2d80*/  FFMA.FTZ R4, R8, UR43, -R136 ;  /* 0x0000002b08047c23 */ /* 0x002fe20008010888 */
[----:B------:R-:W-:Y:S06]  /*2d90*/  @!P0 VIADDMNMX R8, R2, R147, UR35, PT ;  /* 0x0000002302088e46 */ /* 0x000fec000b800193 */
[----:B------:R1:W-:Y:S01]  /*2da0*/  MUFU.EX2 R156, R9 ;  /* 0x00000009009c7308 */ /* 0x0003e20000000800 */
[----:B--2---:R-:W-:Y:S01]  /*2db0*/  FMUL.FTZ R5, R247, 1.4426950216293334961 ;  /* 0x3fb8aa3bf7057820 */ /* 0x004fe20000410000 */
[-C--:B------:R-:W-:Y:S04]  /*2dc0*/  @!P0 ISETP.GE.AND P2, PT, R0, R8.reuse, PT ;  /* 0x000000080000820c */ /* 0x080fe80003f46270 */
[----:B------:R-:W-:Y:S04]  /*2dd0*/  FSEL R2, R5, RZ, P1 ;  /* 0x000000ff05027208 */ /* 0x000fe80000800000 */
[----:B------:R-:W-:Y:S01]  /*2de0*/  MUFU.EX2 R246, R6 ;  /* 0x0000000600f67308 */ /* 0x000fe20000000800 */
[----:B------:R-:W-:Y:S02]  /*2df0*/  @!P0 FSEL R10, R10, -INF , !P2 ;  /* 0xff8000000a0a8808 */ /* 0x000fe40005000000 */
[-C--:B------:R-:W-:Y:S04]  /*2e00*/  @!P0 ISETP.GE.AND P1, PT, R146, R8.reuse, PT ;  /* 0x000000089200820c */ /* 0x080fe80003f26270 */
[----:B------:R-:W-:Y:S03]  /*2e10*/  @!P0 FSEL R11, R11, -INF , !P1 ;  /* 0xff8000000b0b8808 */ /* 0x000fe60004800000 */
[----:B------:R2:W3:Y:S01]  /*2e20*/  MUFU.EX2 R157, R4 ;  /* 0x00000004009d7308 */ /* 0x0004e20000000800 */
[--C-:B-1----:R-:W-:Y:S01]  /*2e30*/  FFMA.FTZ R9, R10, UR43, -R2.reuse ;  /* 0x0000002b0a097c23 */ /* 0x102fe20008010802 */
[----:B------:R-:W-:Y:S02]  /*2e40*/  @!P0 VIADD R10, R0, 0x8 ;  /* 0x00000008000a8836 */ /* 0x000fe40000000000 */
[----:B------:R-:W-:Y:S03]  /*2e50*/  FFMA.FTZ R11, R11, UR43, -R2 ;  /* 0x0000002b0b0b7c23 */ /* 0x000fe60008010802 */
[-C--:B------:R-:W-:Y:S03]  /*2e60*/  @!P0 ISETP.GE.AND P1, PT, R10, R137.reuse, PT ;  /* 0x000000890a00820c */ /* 0x080fe60003f26270 */
[----:B------:R1:W-:Y:S01]  /*2e70*/  MUFU.EX2 R160, R9 ;  /* 0x0000000900a07308 */ /* 0x0003e20000000800 */
[----:B------:R-:W-:Y:S09]  /*2e80*/  @!P0 FSEL R12, R12, -INF , !P1 ;  /* 0xff8000000c0c8808 */ /* 0x000ff20004800000 */
[----:B------:R-:W-:Y:S01]  /*2e90*/  MUFU.EX2 R159, R11 ;  /* 0x0000000b009f7308 */ /* 0x000fe20000000800 */
[----:B--2---:R-:W2:Y:S01]  /*2ea0*/  LDSM.16.M88.4 R4, [R227+0xd400] ;  /* 0x00d40000e304783b */ /* 0x004ea20000000200 */
[--C-:B------:R-:W-:Y:S08]  /*2eb0*/  FFMA.FTZ R12, R12, UR43, -R136.reuse ;  /* 0x0000002b0c0c7c23 */ /* 0x100ff00008010888 */
[----:B------:R-:W-:Y:S01]  /*2ec0*/  MUFU.EX2 R154, R12 ;  /* 0x0000000c009a7308 */ /* 0x000fe20000000800 */
[----:B-1----:R-:W-:Y:S05]  /*2ed0*/  @!P0 VIADD R9, R0, 0x9 ;  /* 0x0000000900098836 */ /* 0x002fea0000000000 */
[----:B------:R-:W-:Y:S04]  /*2ee0*/  @!P0 ISETP.GE.AND P1, PT, R9, R137, PT ;  /* 0x000000890900820c */ /* 0x000fe80003f26270 */
[----:B------:R-:W-:Y:S02]  /*2ef0*/  @!P0 FSEL R13, R13, -INF , !P1 ;  /* 0xff8000000d0d8808 */ /* 0x000fe40004800000 */
[-C--:B------:R-:W-:Y:S03]  /*2f00*/  @!P0 ISETP.GE.AND P1, PT, R10, R8.reuse, PT ;  /* 0x000000080a00820c */ /* 0x080fe60003f26270 */
[----:B------:R-:W-:Y:S01]  /*2f10*/  FFMA.FTZ R13, R13, UR43, -R136 ;  /* 0x0000002b0d0d7c23 */ /* 0x000fe20008010888 */
[----:B------:R-:W-:Y:S02]  /*2f20*/  @!P0 FSEL R14, R14, -INF , !P1 ;  /* 0xff8000000e0e8808 */ /* 0x000fe40004800000 */
[-C--:B------:R-:W-:Y:S01]  /*2f30*/  @!P0 ISETP.GE.AND P1, PT, R9, R8.reuse, PT ;  /* 0x000000080900820c */ /* 0x080fe20003f26270 */
[----:B------:R-:W-:Y:S02]  /*2f40*/  MUFU.EX2 R153, R13 ;  /* 0x0000000d00997308 */ /* 0x000fe40000000800 */
[--C-:B------:R-:W-:Y:S01]  /*2f50*/  FFMA.FTZ R14, R14, UR43, -R2.reuse ;  /* 0x0000002b0e0e7c23 */ /* 0x100fe20008010802 */
[----:B------:R-:W-:Y:S02]  /*2f60*/  @!P0 FSEL R15, R15, -INF , !P1 ;  /* 0xff8000000f0f8808 */ /* 0x000fe40004800000 */
[-C--:B------:R-:W-:Y:S03]  /*2f70*/  @!P0 ISETP.GE.AND P1, PT, R10, R145.reuse, PT ;  /* 0x000000910a00820c */ /* 0x080fe60003f26270 */
[----:B------:R-:W-:Y:S01]  /*2f80*/  FFMA.FTZ R15, R15, UR43, -R2 ;  /* 0x0000002b0f0f7c23 */ /* 0x000fe20008010802 */
[----:B------:R-:W-:Y:S01]  /*2f90*/  @!P0 FSEL R16, R16, -INF , !P1 ;  /* 0xff80000010108808 */ /* 0x000fe20004800000 */
[----:B------:R-:W-:Y:S01]  /*2fa0*/  MUFU.EX2 R158, R14 ;  /* 0x0000000e009e7308 */ /* 0x000fe20000000800 */
[----:B------:R-:W-:Y:S01]  /*2fb0*/  @!P0 ISETP.GE.AND P1, PT, R9, R145, PT ;  /* 0x000000910900820c */ /* 0x000fe20003f26270 */
[-C--:B--2---:R-:W-:Y:S03]  /*2fc0*/  HMMA.16816.F32 R20, R140, R4.reuse, R20 ;  /* 0x000000048c14723c */ /* 0x084fe60000001814 */
[----:B------:R-:W-:Y:S01]  /*2fd0*/  @!P0 FSEL R17, R17, -INF , !P1 ;  /* 0xff80000011118808 */ /* 0x000fe20004800000 */
[--C-:B------:R-:W-:Y:S01]  /*2fe0*/  FFMA.FTZ R16, R16, UR43, -R144.reuse ;  /* 0x0000002b10107c23 */ /* 0x100fe20008010890 */
[-C--:B------:R-:W-:Y:S01]  /*2ff0*/  @!P0 ISETP.GE.AND P1, PT, R10, R139.reuse, PT ;  /* 0x0000008b0a00820c */ /* 0x080fe20003f26270 */
[C---:B------:R-:W-:Y:S02]  /*3000*/  HMMA.16816.F32 R24, R132.reuse, R4, R24 ;  /* 0x000000048418723c */ /* 0x040fe40000001818 */
[----:B------:R-:W-:Y:S03]  /*3010*/  MUFU.EX2 R155, R15 ;  /* 0x0000000f009b7308 */ /* 0x000fe60000000800 */
[----:B------:R-:W-:Y:S01]  /*3020*/  @!P0 FSEL R18, R18, -INF , !P1 ;  /* 0xff80000012128808 */ /* 0x000fe20004800000 */
[-C--:B------:R-:W-:Y:S03]  /*3030*/  HMMA.16816.F32 R28, R132, R6.reuse, R28 ;  /* 0x00000006841c723c */ /* 0x080fe6000000181c */
[----:B------:R-:W-:Y:S03]  /*3040*/  @!P0 ISETP.GE.AND P1, PT, R9, R139, PT ;  /* 0x0000008b0900820c */ /* 0x000fe60003f26270 */
[----:B------:R-:W-:Y:S01]  /*3050*/  MUFU.EX2 R168, R16 ;  /* 0x0000001000a87308 */ /* 0x000fe20000000800 */
[C---:B------:R-:W-:Y:S01]  /*3060*/  @!P0 VIADD R10, R0.reuse, 0x10 ;  /* 0x00000010000a8836 */ /* 0x040fe20000000000 */
[----:B------:R-:W-:Y:S01]  /*3070*/  HMMA.16816.F32 R32, R140, R6, R32 ;  /* 0x000000068c20723c */ /* 0x000fe20000001820 */
[----:B------:R-:W2:Y:S03]  /*3080*/  LDL R141, [R1+0x4] ;  /* 0x00000400018d7983 */ /* 0x000ea60000100800 */
[----:B------:R-:W-:Y:S01]  /*3090*/  @!P0 FSEL R19, R19, -INF , !P1 ;  /* 0xff80000013138808 */ /* 0x000fe20004800000 */
[----:B------:R-:W-:Y:S01]  /*30a0*/  @!P0 VIADD R9, R0, 0x11 ;  /* 0x0000001100098836 */ /* 0x000fe20000000000 */
[-C--:B------:R-:W-:Y:S01]  /*30b0*/  @!P0 ISETP.GE.AND P1, PT, R10, R145.reuse, PT ;  /* 0x000000910a00820c */ /* 0x080fe20003f26270 */
[----:B------:R-:W-:Y:S01]  /*30c0*/  @!P0 VIADD R4, R0, 0x18 ;  /* 0x0000001800048836 */ /* 0x000fe20000000000 */
[----:B------:R-:W4:Y:S03]  /*30d0*/  LDL R142, [R1+0x8] ;  /* 0x00000800018e7983 */ /* 0x000f260000100800 */
[----:B------:R-:W-:Y:S01]  /*30e0*/  @!P0 FSEL R20, R20, -INF , !P1 ;  /* 0xff80000014148808 */ /* 0x000fe20004800000 */
[----:B------:R-:W-:Y:S01]  /*30f0*/  @!P0 VIADD R0, R0, 0x19 ;  /* 0x0000001900008836 */ /* 0x000fe20000000000 */
[----:B------:R-:W-:Y:S01]  /*3100*/  @!P0 ISETP.GE.AND P1, PT, R9, R145, PT ;  /* 0x000000910900820c */ /* 0x000fe20003f26270 */
[----:B------:R-:W-:Y:S01]  /*3110*/  FFMA.FTZ R17, R17, UR43, -R144 ;  /* 0x0000002b11117c23 */ /* 0x000fe20008010890 */
[-C--:B------:R-:W-:Y:S01]  /*3120*/  @!P0 ISETP.GE.AND P2, PT, R4, R8.reuse, PT ;  /* 0x000000080400820c */ /* 0x080fe20003f46270 */
[--C-:B------:R-:W-:Y:S01]  /*3130*/  FFMA.FTZ R18, R18, UR43, -R138.reuse ;  /* 0x0000002b12127c23 */ /* 0x100fe2000801088a */
[----:B------:R-:W-:Y:S01]  /*3140*/  @!P0 FSEL R21, R21, -INF , !P1 ;  /* 0xff80000015158808 */ /* 0x000fe20004800000 */
[----:B------:R-:W-:Y:S01]  /*3150*/  MUFU.EX2 R167, R17 ;  /* 0x0000001100a77308 */ /* 0x000fe20000000800 */
[----:B------:R-:W-:Y:S01]  /*3160*/  @!P0 ISETP.GE.AND P1, PT, R10, R139, PT ;  /* 0x0000008b0a00820c */ /* 0x000fe20003f26270 */
[----:B------:R-:W-:Y:S01]  /*3170*/  FFMA.FTZ R19, R19, UR43, -R138 ;  /* 0x0000002b13137c23 */ /* 0x000fe2000801088a */
[----:B---3--:R-:W-:Y:S01]  /*3180*/  F2FP.F16.F32.PACK_AB R5, R156, R157 ;  /* 0x0000009d9c05723e */ /* 0x008fe200000000ff */
[--C-:B------:R-:W-:Y:S01]  /*3190*/  FFMA.FTZ R20, R20, UR43, -R144.reuse ;  /* 0x0000002b14147c23 */ /* 0x100fe20008010890 */
[----:B------:R-:W-:Y:S01]  /*31a0*/  @!P0 FSEL R22, R22, -INF , !P1 ;  /* 0xff80000016168808 */ /* 0x000fe20004800000 */
[----:B------:R-:W-:Y:S01]  /*31b0*/  FFMA.FTZ R21, R21, UR43, -R144 ;  /* 0x0000002b15157c23 */ /* 0x000fe20008010890 */
[----:B------:R-:W-:Y:S03]  /*31c0*/  @!P0 ISETP.GE.AND P1, PT, R9, R139, PT ;  /* 0x0000008b0900820c */ /* 0x000fe60003f26270 */
[----:B------:R-:W-:Y:S01]  /*31d0*/  MUFU.EX2 R173, R18 ;  /* 0x0000001200ad7308 */ /* 0x000fe20000000800 */
[----:B------:R-:W-:Y:S01]  /*31e0*/  @!P0 FSEL R30, R30, -INF , !P2 ;  /* 0xff8000001e1e8808 */ /* 0x000fe20005000000 */
[----:B------:R-:W-:Y:S01]  /*31f0*/  FFMA.FTZ R22, R22, UR43, -R138 ;  /* 0x0000002b16167c23 */ /* 0x000fe2000801088a */
[----:B------:R-:W-:Y:S02]  /*3200*/  @!P0 FSEL R23, R23, -INF , !P1 ;  /* 0xff80000017178808 */ /* 0x000fe40004800000 */
[-C--:B------:R-:W-:Y:S01]  /*3210*/  @!P0 ISETP.GE.AND P1, PT, R10, R137.reuse, PT ;  /* 0x000000890a00820c */ /* 0x080fe20003f26270 */
[----:B------:R-:W-:Y:S04]  /*3220*/  FFMA.FTZ R30, R30, UR43, -R2 ;  /* 0x0000002b1e1e7c23 */ /* 0x000fe80008010802 */
[----:B------:R-:W1:Y:S01]  /*3230*/  MUFU.EX2 R172, R19 ;  /* 0x0000001300ac7308 */ /* 0x000e620000000800 */
[----:B------:R-:W-:Y:S01]  /*3240*/  @!P0 FSEL R24, R24, -INF , !P1 ;  /* 0xff80000018188808 */ /* 0x000fe20004800000 */
[----:B------:R-:W-:Y:S01]  /*3250*/  FFMA.FTZ R23, R23, UR43, -R138 ;  /* 0x0000002b17177c23 */ /* 0x000fe2000801088a */
[----:B------:R-:W-:Y:S03]  /*3260*/  @!P0 ISETP.GE.AND P1, PT, R9, R137, PT ;  /* 0x000000890900820c */ /* 0x000fe60003f26270 */
[--C-:B------:R-:W-:Y:S01]  /*3270*/  FFMA.FTZ R24, R24, UR43, -R136.reuse ;  /* 0x0000002b18187c23 */ /* 0x100fe20008010888 */
[----:B------:R-:W-:Y:S03]  /*3280*/  @!P0 FSEL R25, R25, -INF , !P1 ;  /* 0xff80000019198808 */ /* 0x000fe60004800000 */
[----:B------:R-:W-:Y:S01]  /*3290*/  MUFU.EX2 R166, R20 ;  /* 0x0000001400a67308 */ /* 0x000fe20000000800 */
[-C--:B------:R-:W-:Y:S01]  /*32a0*/  @!P0 ISETP.GE.AND P1, PT, R10, R8.reuse, PT ;  /* 0x000000080a00820c */ /* 0x080fe20003f26270 */
[----:B------:R-:W-:Y:S03]  /*32b0*/  FFMA.FTZ R25, R25, UR43, -R136 ;  /* 0x0000002b19197c23 */ /* 0x000fe60008010888 */
[----:B------:R-:W-:Y:S02]  /*32c0*/  @!P0 FSEL R26, R26, -INF , !P1 ;  /* 0xff8000001a1a8808 */ /* 0x000fe40004800000 */
[----:B------:R-:W-:Y:S03]  /*32d0*/  @!P0 ISETP.GE.AND P1, PT, R9, R8, PT ;  /* 0x000000080900820c */ /* 0x000fe60003f26270 */
[----:B------:R-:W-:Y:S01]  /*32e0*/  MUFU.EX2 R165, R21 ;  /* 0x0000001500a57308 */ /* 0x000fe20000000800 */
[----:B-1----:R-:W-:Y:S01]  /*32f0*/  F2FP.F16.F32.PACK_AB R6, R172, R173 ;  /* 0x000000adac06723e */ /* 0x002fe200000000ff */
[--C-:B------:R-:W-:Y:S01]  /*3300*/  FFMA.FTZ R26, R26, UR43, -R2.reuse ;  /* 0x0000002b1a1a7c23 */ /* 0x100fe20008010802 */
[----:B------:R-:W-:Y:S02]  /*3310*/  @!P0 FSEL R27, R27, -INF , !P1 ;  /* 0xff8000001b1b8808 */ /* 0x000fe40004800000 */
[-C--:B------:R-:W-:Y:S03]  /*3320*/  @!P0 ISETP.GE.AND P1, PT, R4, R137.reuse, PT ;  /* 0x000000890400820c */ /* 0x080fe60003f26270 */
[----:B------:R-:W-:Y:S01]  /*3330*/  FFMA.FTZ R27, R27, UR43, -R2 ;  /* 0x0000002b1b1b7c23 */ /* 0x000fe20008010802 */
[----:B------:R-:W-:Y:S01]  /*3340*/  @!P0 FSEL R28, R28, -INF , !P1 ;  /* 0xff8000001c1c8808 */ /* 0x000fe20004800000 */
[----:B------:R-:W-:Y:S01]  /*3350*/  MUFU.EX2 R171, R22 ;  /* 0x0000001600ab7308 */ /* 0x000fe20000000800 */
[----:B------:R-:W-:Y:S03]  /*3360*/  @!P0 ISETP.GE.AND P1, PT, R0, R137, PT ;  /* 0x000000890000820c */ /* 0x000fe60003f26270 */
[--C-:B------:R-:W-:Y:S01]  /*3370*/  FFMA.FTZ R28, R28, UR43, -R136.reuse ;  /* 0x0000002b1c1c7c23 */ /* 0x100fe20008010888 */
[----:B------:R-:W-:Y:S02]  /*3380*/  @!P0 FSEL R29, R29, -INF , !P1 ;  /* 0xff8000001d1d8808 */ /* 0x000fe40004800000 */
[-C--:B------:R-:W-:Y:S03]  /*3390*/  @!P0 ISETP.GE.AND P1, PT, R4, R145.reuse, PT ;  /* 0x000000910400820c */ /* 0x080fe60003f26270 */
[----:B------:R-:W-:Y:S01]  /*33a0*/  MUFU.EX2 R169, R23 ;  /* 0x0000001700a97308 */ /* 0x000fe20000000800 */
[----:B------:R-:W-:Y:S01]  /*33b0*/  FFMA.FTZ R136, R29, UR43, -R136 ;  /* 0x0000002b1d887c23 */ /* 0x000fe20008010888 */
[----:B------:R-:W-:Y:S02]  /*33c0*/  @!P0 FSEL R32, R32, -INF , !P1 ;  /* 0xff80000020208808 */ /* 0x000fe40004800000 */
[----:B------:R-:W-:Y:S03]  /*33d0*/  @!P0 ISETP.GE.AND P1, PT, R0, R145, PT ;  /* 0x000000910000820c */ /* 0x000fe60003f26270 */
[--C-:B------:R-:W-:Y:S01]  /*33e0*/  FFMA.FTZ R32, R32, UR43, -R144.reuse ;  /* 0x0000002b20207c23 */ /* 0x100fe20008010890 */
[----:B------:R-:W-:Y:S02]  /*33f0*/  @!P0 FSEL R33, R33, -INF , !P1 ;  /* 0xff80000021218808 */ /* 0x000fe40004800000 */
[----:B------:R-:W-:Y:S01]  /*3400*/  MUFU.EX2 R150, R24 ;  /* 0x0000001800967308 */ /* 0x000fe20000000800 */
[-C--:B------:R-:W-:Y:S02]  /*3410*/  @!P0 ISETP.GE.AND P1, PT, R4, R139.reuse, PT ;  /* 0x0000008b0400820c */ /* 0x080fe40003f26270 */
[----:B------:R-:W-:Y:S01]  /*3420*/  F2FP.F16.F32.PACK_AB R4, R175, R246 ;  /* 0x000000f6af04723e */ /* 0x000fe200000000ff */
[----:B------:R-:W-:Y:S01]  /*3430*/  FFMA.FTZ R144, R33, UR43, -R144 ;  /* 0x0000002b21907c23 */ /* 0x000fe20008010890 */
[----:B------:R-:W-:Y:S02]  /*3440*/  @!P0 FSEL R34, R34, -INF , !P1 ;  /* 0xff80000022228808 */ /* 0x000fe40004800000 */
[----:B------:R-:W-:Y:S01]  /*3450*/  @!P0 ISETP.GE.AND P1, PT, R0, R139, PT ;  /* 0x0000008b0000820c */ /* 0x000fe20003f26270 */
[----:B------:R1:W-:Y:S02]  /*3460*/  STS [R240+0x13400], R4 ;  /* 0x01340004f0007388 */ /* 0x0003e40000000800 */
[----:B------:R-:W-:Y:S01]  /*3470*/  MUFU.EX2 R162, R32 ;  /* 0x0000002000a27308 */ /* 0x000fe20000000800 */
[--C-:B------:R-:W-:Y:S01]  /*3480*/  FFMA.FTZ R34, R34, UR43, -R138.reuse ;  /* 0x0000002b22227c23 */ /* 0x100fe2000801088a */
[----:B------:R-:W-:Y:S02]  /*3490*/  @!P0 FSEL R35, R35, -INF , !P1 ;  /* 0xff80000023238808 */ /* 0x000fe40004800000 */
[----:B------:R-:W-:Y:S02]  /*34a0*/  @!P0 ISETP.GE.AND P1, PT, R0, R8, PT ;  /* 0x000000080000820c */ /* 0x000fe40003f26270 */
[----:B------:R-:W-:Y:S01]  /*34b0*/  F2FP.F16.F32.PACK_AB R0, R174, R170 ;  /* 0x000000aaae00723e */ /* 0x000fe200000000ff */
[----:B------:R-:W-:Y:S01]  /*34c0*/  FFMA.FTZ R138, R35, UR43, -R138 ;  /* 0x0000002b238a7c23 */ /* 0x000fe2000801088a */
[----:B------:R-:W-:Y:S02]  /*34d0*/  @!P0 FSEL R31, R31, -INF , !P1 ;  /* 0xff8000001f1f8808 */ /* 0x000fe40004800000 */
[----:B------:R-:W3:Y:S01]  /*34e0*/  MUFU.EX2 R161, R144 ;  /* 0x0000009000a17308 */ /* 0x000ee20000000800 */
[----:B------:R-:W-:Y:S01]  /*34f0*/  PLOP3.LUT P1, PT, PT, PT, UP3, 0x80, 0x0 ;  /* 0x000000000000781c */ /* 0x000fe20003f2f038 */
[----:B------:R3:W-:Y:S01]  /*3500*/  STS [R240+0x13000], R0 ;  /* 0x01300000f0007388 */ /* 0x0007e20000000800 */
[----:B------:R-:W-:Y:S03]  /*3510*/  FFMA.FTZ R2, R31, UR43, -R2 ;  /* 0x0000002b1f027c23 */ /* 0x000fe60008010802 */
[----:B------:R3:W-:Y:S04]  /*3520*/  STS [R238+0x13400], R6 ;  /* 0x01340006ee007388 */ /* 0x0007e80000000800 */
[----:B------:R3:W-:Y:S01]  /*3530*/  MUFU.EX2 R143, R2 ;  /* 0x00000002008f7308 */ /* 0x0007e20000000800 */
[----:B-1----:R-:W-:Y:S09]  /*3540*/  F2FP.F16.F32.PACK_AB R4, R159, R160 ;  /* 0x000000a09f04723e */ /* 0x002ff200000000ff */
[----:B------:R-:W-:Y:S10]  /*3550*/  MUFU.EX2 R164, R34 ;  /* 0x0000002200a47308 */ /* 0x000ff40000000800 */
[----:B------:R-:W-:Y:S01]  /*3560*/  MUFU.EX2 R163, R138 ;  /* 0x0000008a00a37308 */ /* 0x000fe20000000800 */
[----:B---3--:R-:W-:Y:S02]  /*3570*/  F2FP.F16.F32.PACK_AB R2, R161, R162 ;  /* 0x000000a2a102723e */ /* 0x008fe400000000ff */
[----:B------:R-:W-:Y:S02]  /*3580*/  F2FP.F16.F32.PACK_AB R0, R167, R168 ;  /* 0x000000a8a700723e */ /* 0x000fe400000000ff */
[----:B------:R-:W-:Y:S03]  /*3590*/  F2FP.F16.F32.PACK_AB R6, R155, R158 ;  /* 0x0000009e9b06723e */ /* 0x000fe600000000ff */
[----:B------:R1:W-:Y:S02]  /*35a0*/  STS [R238+0x13000], R0 ;  /* 0x01300000ee007388 */ /* 0x0003e40000000800 */
[----:B------:R-:W3:Y:S02]  /*35b0*/  MUFU.EX2 R149, R25 ;  /* 0x0000001900957308 */ /* 0x000ee40000000800 */
[----:B------:R3:W-:Y:S04]  /*35c0*/  STS [R240+0x14000], R5 ;  /* 0x01400005f0007388 */ /* 0x0007e80000000800 */
[----:B------:R3:W-:Y:S04]  /*35d0*/  STS [R240+0x14400], R4 ;  /* 0x01440004f0007388 */ /* 0x0007e80000000800 */
[----:B------:R-:W-:Y:S01]  /*35e0*/  MUFU.EX2 R152, R26 ;  /* 0x0000001a00987308 */ /* 0x000fe20000000800 */
[----:B------:R3:W-:Y:S09]  /*35f0*/  STS [R238+0x14400], R6 ;  /* 0x01440006ee007388 */ /* 0x0007f20000000800 */
[----:B------:R-:W3:Y:S01]  /*3600*/  MUFU.EX2 R151, R27 ;  /* 0x0000001b00977308 */ /* 0x000ee20000000800 */
[----:B-1----:R-:W-:Y:S09]  /*3610*/  F2FP.F16.F32.PACK_AB R0, R153, R154 ;  /* 0x0000009a9900723e */ /* 0x002ff200000000ff */
[----:B------:R-:W-:Y:S01]  /*3620*/  MUFU.EX2 R148, R28 ;  /* 0x0000001c00947308 */ /* 0x000fe20000000800 */
[----:B---3--:R-:W-:Y:S01]  /*3630*/  F2FP.F16.F32.PACK_AB R5, R165, R166 ;  /* 0x000000a6a505723e */ /* 0x008fe200000000ff */
[----:B------:R1:W-:Y:S01]  /*3640*/  STS [R238+0x14000], R0 ;  /* 0x01400000ee007388 */ /* 0x0003e20000000800 */
[----:B------:R-:W-:Y:S03]  /*3650*/  F2FP.F16.F32.PACK_AB R4, R169, R171 ;  /* 0x000000aba904723e */ /* 0x000fe600000000ff */
[----:B------:R3:W-:Y:S04]  /*3660*/  STS [R239+0x13000], R5 ;  /* 0x01300005ef007388 */ /* 0x0007e80000000800 */
[----:B------:R-:W3:Y:S01]  /*3670*/  MUFU.EX2 R147, R136 ;  /* 0x0000008800937308 */ /* 0x000ee20000000800 */
[----:B------:R-:W-:Y:S01]  /*3680*/  F2FP.F16.F32.PACK_AB R6, R149, R150 ;  /* 0x000000969506723e */ /* 0x000fe200000000ff */
[----:B------:R3:W-:Y:S04]  /*3690*/  STS [R239+0x13400], R4 ;  /* 0x01340004ef007388 */ /* 0x0007e80000000800 */
[----:B------:R3:W-:Y:S04]  /*36a0*/  STS [R235+0x13000], R2 ;  /* 0x01300002eb007388 */ /* 0x0007e80000000800 */
[----:B------:R-:W3:Y:S01]  /*36b0*/  MUFU.EX2 R146, R30 ;  /* 0x0000001e00927308 */ /* 0x000ee20000000800 */
[----:B-1----:R-:W-:Y:S02]  /*36c0*/  F2FP.F16.F32.PACK_AB R0, R163, R164 ;  /* 0x000000a4a300723e */ /* 0x002fe400000000ff */
[----:B---3--:R-:W-:Y:S03]  /*36d0*/  F2FP.F16.F32.PACK_AB R5, R151, R152 ;  /* 0x000000989705723e */ /* 0x008fe600000000ff */
[----:B------:R1:W-:Y:S01]  /*36e0*/  STS [R235+0x13400], R0 ;  /* 0x01340000eb007388 */ /* 0x0003e20000000800 */
[----:B------:R-:W-:Y:S03]  /*36f0*/  F2FP.F16.F32.PACK_AB R4, R147, R148 ;  /* 0x000000949304723e */ /* 0x000fe600000000ff */
[----:B------:R-:W-:Y:S01]  /*3700*/  STS [R239+0x14000], R6 ;  /* 0x01400006ef007388 */ /* 0x000fe20000000800 */
[----:B------:R-:W-:Y:S03]  /*3710*/  F2FP.F16.F32.PACK_AB R2, R143, R146 ;  /* 0x000000928f02723e */ /* 0x000fe600000000ff */
[----:B------:R-:W-:Y:S04]  /*3720*/  STS [R239+0x14400], R5 ;  /* 0x01440005ef007388 */ /* 0x000fe80000000800 */
[----:B------:R-:W-:Y:S04]  /*3730*/  STS [R235+0x14000], R4 ;  /* 0x01400004eb007388 */ /* 0x000fe80000000800 */
[----:B------:R3:W-:Y:S01]  /*3740*/  STS [R235+0x14400], R2 ;  /* 0x01440002eb007388 */ /* 0x0007e20000000800 */
[----:B-1----:R-:W-:Y:S05]  /*3750*/  LEA R0, R234, UR5, 0x1 ;  /* 0x00000005ea007c11 */ /* 0x002fea000f8e08ff */
[----:B------:R-:W1:Y:S08]  /*3760*/  LDSM.16.M88.4 R32, [R0+0x6000] ;  /* 0x006000000020783b */ /* 0x000e700000000200 */
[----:B------:R-:W1:Y:S01]  /*3770*/  LDSM.16.M88.4 R28, [R0+0x6800] ;  /* 0x00680000001c783b */ /* 0x000e620000000200 */
[----:B---3--:R-:W-:Y:S07]  /*3780*/  IMAD.IADD R2, R0, 0x1, R232 ;  /* 0x0000000100027824 */ /* 0x008fee00078e02e8 */
[----:B------:R-:W3:Y:S08]  /*3790*/  LDSM.16.M88.4 R132, [R2+0x6000] ;  /* 0x006000000284783b */ /* 0x000ef00000000200 */
[----:B------:R-:W4:Y:S01]  /*37a0*/  LDSM.16.M88.4 R136, [R2+0x6800] ;  /* 0x006800000288783b */ /* 0x000f220000000200 */
[-C--:B-1----:R-:W-:Y:S06]  /*37b0*/  HMMA.16816.F32 R4, R32, R176.reuse, RZ ;  /* 0x000000b02004723c */ /* 0x082fec00000018ff */
[C---:B------:R-:W-:Y:S06]  /*37c0*/  HMMA.16816.F32 R8, R28.reuse, R176, RZ ;  /* 0x000000b01c08723c */ /* 0x040fec00000018ff */
[-C--:B------:R-:W-:Y:S06]  /*37d0*/  HMMA.16816.F32 R12, R28, R178.reuse, RZ ;  /* 0x000000b21c0c723c */ /* 0x080fec00000018ff */
[C---:B------:R-:W-:Y:S06]  /*37e0*/  HMMA.16816.F32 R16, R32.reuse, R178, RZ ;  /* 0x000000b22010723c */ /* 0x040fec00000018ff */
[-C--:B------:R-:W-:Y:S06]  /*37f0*/  HMMA.16816.F32 R20, R32, R180.reuse, RZ ;  /* 0x000000b42014723c */ /* 0x080fec00000018ff */
[C---:B------:R-:W-:Y:S06]  /*3800*/  HMMA.16816.F32 R24, R28.reuse, R180, RZ ;  /* 0x000000b41c18723c */ /* 0x040fec00000018ff */
[-C--:B------:R-:W-:Y:S01]  /*3810*/  HMMA.16816.F32 R28, R28, R182.reuse, RZ ;  /* 0x000000b61c1c723c */ /* 0x080fe200000018ff */
[----:B--2---:R-:W-:Y:S05]  /*3820*/  IADD3 R144, P0, R141, UR22, RZ ;  /* 0x000000168d907c10 */ /* 0x004fea000ff1e0ff */
[----:B------:R-:W-:Y:S06]  /*3830*/  HMMA.16816.F32 R32, R32, R182, RZ ;  /* 0x000000b62020723c */ /* 0x000fec00000018ff */
[-C--:B---3--:R-:W-:Y:S05]  /*3840*/  HMMA.16816.F32 R4, R132, R184.reuse, R4 ;  /* 0x000000b88404723c */ /* 0x088fea0000001804 */
[----:B----4-:R-:W-:Y:S01]  /*3850*/  IADD3.X R145, R142, UR7, RZ, P0, !PT ;  /* 0x000000078e917c10 */ /* 0x010fe200087fe4ff */
[C---:B------:R-:W-:Y:S04]  /*3860*/  HMMA.16816.F32 R8, R136.reuse, R184, R8 ;  /* 0x000000b88808723c */ /* 0x040fe80000001808 */
[----:B------:R-:W2:Y:S02]  /*3870*/  LDG.E R142, desc[UR38][R144.64] ;  /* 0x00000026908e7981 */ /* 0x000ea4000c1e1900 */
[-C--:B------:R-:W-:Y:S02]  /*3880*/  HMMA.16816.F32 R12, R136, R186.reuse, R12 ;  /* 0x000000ba880c723c */ /* 0x080fe4000000180c */
[----:B------:R-:W3:Y:S04]  /*3890*/  LDG.E R141, desc[UR38][R144.64+0x20] ;  /* 0x00002026908d7981 */ /* 0x000ee8000c1e1900 */
[C---:B------:R-:W-:Y:S01]  /*38a0*/  HMMA.16816.F32 R16, R132.reuse, R186, R16 ;  /* 0x000000ba8410723c */ /* 0x040fe20000001810 */
[----:B------:R-:W5:Y:S05]  /*38b0*/  LDG.E R140, desc[UR38][R144.64+0x80] ;  /* 0x00008026908c7981 */ /* 0x000f6a000c1e1900 */
        /* <DEDUP_REMOVED lines=25> */
[----:B------:R4:W1:Y:S08]  /*3a50*/  LDSM.16.M88.4 R132, [R0+0x8800] ;  /* 0x008800000084783b */ /* 0x0008700000000200 */
[----:B----4-:R4:W5:Y:S01]  /*3a60*/  LDG.E R0, desc[UR38][R144.64+0xa0] ;  /* 0x0000a02690007981 */ /* 0x010962000c1e1900 */
[-C--:B-1----:R-:W-:Y:S06]  /*3a70*/  HMMA.16816.F32 R4, R136, R208.reuse, R4 ;  /* 0x000000d08804723c */ /* 0x082fec0000001804 */
[C---:B------:R-:W-:Y:S06]  /*3a80*/  HMMA.16816.F32 R8, R132.reuse, R208, R8 ;  /* 0x000000d08408723c */ /* 0x040fec0000001808 */
        /* <DEDUP_REMOVED lines=12> */
[----:B--2---:R-:W-:Y:S01]  /*3b50*/  FADD.FTZ R4, -R142, R4 ;  /* 0x000000048e047221 */ /* 0x004fe20000010100 */
[-C--:B------:R-:W-:Y:S04]  /*3b60*/  HMMA.16816.F32 R20, R132, R220.reuse, R20 ;  /* 0x000000dc8414723c */ /* 0x080fe80000001814 */
[----:B------:R-:W-:Y:S02]  /*3b70*/  FMUL.FTZ R144, R170, R4 ;  /* 0x00000004aa907220 */ /* 0x000fe40000410000 */
[C---:B------:R-:W-:Y:S05]  /*3b80*/  HMMA.16816.F32 R24, R136.reuse, R220, R24 ;  /* 0x000000dc8818723c */ /* 0x040fea0000001818 */
[C---:B------:R-:W-:Y:S01]  /*3b90*/  FADD.FTZ R2, -R142.reuse, R5 ;  /* 0x000000058e027221 */ /* 0x040fe20000010100 */
[-C--:B------:R-:W-:Y:S05]  /*3ba0*/  HMMA.16816.F32 R28, R136, R222.reuse, R28 ;  /* 0x000000de881c723c */ /* 0x080fea000000181c */
[----:B---3--:R-:W-:Y:S01]  /*3bb0*/  FADD.FTZ R7, -R141, R7 ;  /* 0x000000078d077221 */ /* 0x008fe20000010100 */
[----:B------:R-:W-:Y:S05]  /*3bc0*/  HMMA.16816.F32 R32, R132, R222, R32 ;  /* 0x000000de8420723c */ /* 0x000fea0000001820 */
[C---:B------:R-:W-:Y:S01]  /*3bd0*/  FADD.FTZ R4, -R142.reuse, R16 ;  /* 0x000000108e047221 */ /* 0x040fe20000010100 */
[C---:B------:R-:W-:Y:S01]  /*3be0*/  FADD.FTZ R5, -R142.reuse, R17 ;  /* 0x000000118e057221 */ /* 0x040fe20000010100 */
[C---:B------:R-:W-:Y:S01]  /*3bf0*/  FADD.FTZ R16, -R142.reuse, R20 ;  /* 0x000000148e107221 */ /* 0x040fe20000010100 */
[----:B------:R-:W-:Y:S03]  /*3c00*/  FADD.FTZ R20, -R142, R21 ;  /* 0x000000158e147221 */ /* 0x000fe60000010100 */
[----:B------:R-:W-:Y:S01]  /*3c10*/  FMUL.FTZ R4, R168, R4 ;  /* 0x00000004a8047220 */ /* 0x000fe20000410000 */
[----:B------:R-:W-:Y:S01]  /*3c20*/  FMUL.FTZ R5, R167, R5 ;  /* 0x00000005a7057220 */ /* 0x000fe20000410000 */
[----:B------:R-:W-:Y:S01]  /*3c30*/  FMUL.FTZ R16, R166, R16 ;  /* 0x00000010a6107220 */ /* 0x000fe20000410000 */
[----:B------:R-:W-:Y:S01]  /*3c40*/  FMUL.FTZ R20, R165, R20 ;  /* 0x00000014a5147220 */ /* 0x000fe20000410000 */
[----:B------:R-:W-:Y:S01]  /*3c50*/  FMUL.FTZ R7, R175, R7 ;  /* 0x00000007af077220 */ /* 0x000fe20000410000 */
[----:B------:R-:W-:Y:S01]  /*3c60*/  FADD.FTZ R19, -R141, R19 ;  /* 0x000000138d137221 */ /* 0x000fe20000010100 */
[----:B------:R-:W-:Y:S01]  /*3c70*/  F2FP.F16.F32.PACK_AB R5, R5, R4 ;  /* 0x000000040505723e */ /* 0x000fe200000000ff */
[----:B------:R-:W-:Y:S01]  /*3c80*/  FMUL.FTZ R2, R174, R2 ;  /* 0x00000002ae027220 */ /* 0x000fe20000410000 */
[----:B------:R-:W-:Y:S01]  /*3c90*/  F2FP.F16.F32.PACK_AB R20, R20, R16 ;  /* 0x000000101414723e */ /* 0x000fe200000000ff */
[C---:B------:R-:W-:Y:S01]  /*3ca0*/  FADD.FTZ R16, -R141.reuse, R6 ;  /* 0x000000068d107221 */ /* 0x040fe20000010100 */
[C---:B------:R-:W-:Y:S02]  /*3cb0*/  FADD.FTZ R17, -R141.reuse, R23 ;  /* 0x000000178d117221 */ /* 0x040fe40000010100 */
[----:B------:R-:W-:Y:S01]  /*3cc0*/  F2FP.F16.F32.PACK_AB R2, R2, R144 ;  /* 0x000000900202723e */ /* 0x000fe200000000ff */
[C---:B------:R-:W-:Y:S01]  /*3cd0*/  FADD.FTZ R32, -R142.reuse, R32 ;  /* 0x000000208e207221 */ /* 0x040fe20000010100 */
[----:B------:R-:W-:Y:S01]  /*3ce0*/  FADD.FTZ R4, -R142, R33 ;  /* 0x000000218e047221 */ /* 0x000fe20000010100 */
[----:B------:R-:W-:Y:S01]  /*3cf0*/  FMUL.FTZ R16, R246, R16 ;  /* 0x00000010f6107220 */ /* 0x000fe20000410000 */
[----:B------:R-:W-:Y:S01]  /*3d00*/  FADD.FTZ R33, -R141, R18 ;  /* 0x000000128d217221 */ /* 0x000fe20000010100 */
[----:B------:R-:W-:Y:S01]  /*3d10*/  FMUL.FTZ R6, R162, R32 ;  /* 0x00000020a2067220 */ /* 0x000fe20000410000 */
[----:B------:R-:W-:Y:S01]  /*3d20*/  FMUL.FTZ R4, R161, R4 ;  /* 0x00000004a1047220 */ /* 0x000fe20000410000 */
[----:B------:R-:W-:Y:S01]  /*3d30*/  FMUL.FTZ R32, R172, R19 ;  /* 0x00000013ac207220 */ /* 0x000fe20000410000 */
[C---:B------:R-:W-:Y:S01]  /*3d40*/  FADD.FTZ R21, -R141.reuse, R34 ;  /* 0x000000228d157221 */ /* 0x040fe20000010100 */
[----:B------:R-:W-:Y:S01]  /*3d50*/  FADD.FTZ R19, -R141, R35 ;  /* 0x000000238d137221 */ /* 0x000fe20000010100 */
[----:B------:R-:W-:Y:S01]  /*3d60*/  FMUL.FTZ R33, R173, R33 ;  /* 0x00000021ad217220 */ /* 0x000fe20000410000 */
[----:B------:R-:W-:Y:S01]  /*3d70*/  F2FP.F16.F32.PACK_AB R18, R4, R6 ;  /* 0x000000060412723e */ /* 0x000fe200000000ff */
[----:B------:R-:W-:Y:S01]  /*3d80*/  FMUL.FTZ R17, R169, R17 ;  /* 0x00000011a9117220 */ /* 0x000fe20000410000 */
[----:B------:R-:W-:Y:S01]  /*3d90*/  F2FP.F16.F32.PACK_AB R4, R7, R16 ;  /* 0x000000100704723e */ /* 0x000fe200000000ff */
[----:B------:R-:W-:Y:S01]  /*3da0*/  FADD.FTZ R16, -R141, R22 ;  /* 0x000000168d107221 */ /* 0x000fe20000010100 */
[----:B------:R-:W-:Y:S01]  /*3db0*/  FMUL.FTZ R21, R164, R21 ;  /* 0x00000015a4157220 */ /* 0x000fe20000410000 */
[----:B------:R-:W-:Y:S02]  /*3dc0*/  FMUL.FTZ R19, R163, R19 ;  /* 0x00000013a3137220 */ /* 0x000fe40000410000 */
[----:B------:R-:W-:Y:S01]  /*3dd0*/  FMUL.FTZ R16, R171, R16 ;  /* 0x00000010ab107220 */ /* 0x000fe20000410000 */
[----:B------:R-:W-:Y:S06]  /*3de0*/  @!P1 BRA `(.L_x_47) ;  /* 0x0000000000489947 */ /* 0x000fec0003800000 */
[----:B------:R-:W1:Y:S01]  /*3df0*/  LDC R6, c[0x0][0x240] ;  /* 0x00009000ff067b82 */ /* 0x000e620000000800 */
[----:B------:R-:W-:Y:S04]  /*3e00*/  ULOP3.LUT UR40, UR8, 0x1, URZ, 0xc0, !UPT ;  /* 0x0000000108287892 */ /* 0x000fe8000f8ec03f */
[----:B------:R-:W-:Y:S04]  /*3e10*/  UISETP.NE.U32.AND UP0, UPT, UR40, 0x1, UPT ;  /* 0x000000012800788c */ /* 0x000fe8000bf05070 */
[----:B------:R-:W-:Y:S06]  /*3e20*/  USEL UR40, UR21, 0x3000, !UP0 ;  /* 0x0000300015287887 */ /* 0x000fec000c000000 */
[----:B------:R-:W-:Y:S01]  /*3e30*/  IADD3 R241, R241, UR40, RZ ;  /* 0x00000028f1f17c10 */ /* 0x000fe2000fffe0ff */
[----:B------:R-:W-:Y:S02]  /*3e40*/  VIADD R225, R225, UR40 ;  /* 0x00000028e1e17c36 */ /* 0x000fe40008000000 */
[----:B-1----:R-:W-:Y:S05]  /*3e50*/  IMAD.U32 R6, R6, -0x40, RZ ;  /* 0xffffffc006067824 */ /* 0x002fea00078e00ff */
[C---:B------:R-:W-:Y:S04]  /*3e60*/  LEA R7, P0, R6.reuse, R244, 0x1 ;  /* 0x000000f406077211 */ /* 0x040fe800078008ff */
[----:B------:R-:W-:Y:S01]  /*3e70*/  LEA.HI.X.SX32 R6, R6, R245, 0x1, P0 ;  /* 0x000000f506067211 */ /* 0x000fe200000f0eff */
[----:B------:R-:W-:Y:S03]  /*3e80*/  IMAD.MOV.U32 R244, RZ, RZ, R7 ;  /* 0x000000fffff47224 */ /* 0x000fe600078e0007 */
[----:B------:R-:W-:Y:S05]  /*3e90*/  MOV R245, R6 ;  /* 0x0000000600f57202 */ /* 0x000fea0000000f00 */
[----:B------:R-:W-:Y:S01]  /*3ea0*/  @!PT LDS RZ, [RZ] ;  /* 0x00000000fffff984 */ /* 0x000fe20000000800 */
[----:B------:R-:W-:Y:S01]  /*3eb0*/  @!PT LDS RZ, [RZ] ;  /* 0x00000000fffff984 */ /* 0x000fe20000000800 */
[----:B------:R-:W-:Y:S01]  /*3ec0*/  @!PT LDS RZ, [RZ] ;  /* 0x00000000fffff984 */ /* 0x000fe20000000800 */
[----:B------:R1:W-:Y:S04]  /*3ed0*/  LDGSTS.E.BYPASS.LTC128B.128 [R241], desc[UR38][R244.64] ;  /* 0x00000000f4f17fae */ /* 0x0003e8000b901d66 */
[----:B------:R1:W-:Y:S04]  /*3ee0*/  LDGSTS.E.BYPASS.LTC128B.128 [R241+0x1000], desc[UR38][R244.64+0x40] ;  /* 0x01000040f4f17fae */ /* 0x0003e8000b901d66 */
[----:B------:R1:W-:Y:S04]  /*3ef0*/  LDGSTS.E.BYPASS.LTC128B.128 [R241+0x2000], desc[UR38][R244.64+0x80] ;  /* 0x02000080f4f17fae */ /* 0x0003e8000b901d66 */
[----:B------:R-:W0:Y:S02]  /*3f00*/  LDGDEPBAR ;  /* 0x00000000000079af */ /* 0x000e240000000000 */
.L_x_47:
[----:B------:R2:W-:Y:S01]  /*3f10*/  STS [R240+0xf000], R2 ;  /* 0x00f00002f0007388 */ /* 0x0005e20000000800 */
[C---:B-----5:R-:W-:Y:S01]  /*3f20*/  FADD.FTZ R8, -R140.reuse, R8 ;  /* 0x000000088c087221 */ /* 0x060fe20000010100 */
[----:B------:R-:W-:Y:S01]  /*3f30*/  FADD.FTZ R9, -R140, R9 ;  /* 0x000000098c097221 */ /* 0x000fe20000010100 */
[C---:B------:R-:W-:Y:S01]  /*3f40*/  FADD.FTZ R11, -R0.reuse, R11 ;  /* 0x0000000b000b7221 */ /* 0x040fe20000010100 */
[----:B------:R3:W-:Y:S01]  /*3f50*/  STS [R240+0xf400], R4 ;  /* 0x00f40004f0007388 */ /* 0x0007e20000000800 */
[----:B------:R-:W-:Y:S01]  /*3f60*/  FADD.FTZ R10, -R0, R10 ;  /* 0x0000000a000a7221 */ /* 0x000fe20000010100 */
[----:B------:R-:W-:Y:S01]  /*3f70*/  FMUL.FTZ R9, R156, R9 ;  /* 0x000000099c097220 */ /* 0x000fe20000410000 */
[----:B------:R-:W-:Y:S01]  /*3f80*/  FADD.FTZ R13, -R140, R13 ;  /* 0x0000000d8c0d7221 */ /* 0x000fe20000010100 */
[----:B------:R4:W-:Y:S01]  /*3f90*/  STS [R238+0xf000], R5 ;  /* 0x00f00005ee007388 */ /* 0x0009e20000000800 */
[----:B------:R-:W-:Y:S01]  /*3fa0*/  FMUL.FTZ R10, R160, R10 ;  /* 0x0000000aa00a7220 */ /* 0x000fe20000410000 */
[----:B------:R-:W-:Y:S01]  /*3fb0*/  FADD.FTZ R12, -R140, R12 ;  /* 0x0000000c8c0c7221 */ /* 0x000fe20000010100 */
[C---:B------:R-:W-:Y:S01]  /*3fc0*/  FADD.FTZ R14, -R0.reuse, R14 ;  /* 0x0000000e000e7221 */ /* 0x040fe20000010100 */
[----:B------:R-:W-:Y:S01]  /*3fd0*/  FADD.FTZ R15, -R0, R15 ;  /* 0x0000000f000f7221 */ /* 0x000fe20000010100 */
[----:B------:R-:W-:Y:S01]  /*3fe0*/  FMUL.FTZ R7, R153, R13 ;  /* 0x0000000d99077220 */ /* 0x000fe20000410000 */
[----:B------:R-:W-:Y:S01]  /*3ff0*/  FMUL.FTZ R12, R154, R12 ;  /* 0x0000000c9a0c7220 */ /* 0x000fe20000410000 */
[----:B------:R-:W-:Y:S01]  /*4000*/  FMUL.FTZ R14, R158, R14 ;  /* 0x0000000e9e0e7220 */ /* 0x000fe20000410000 */
[----:B------:R-:W-:Y:S01]  /*4010*/  FMUL.FTZ R15, R155, R15 ;  /* 0x0000000f9b0f7220 */ /* 0x000fe20000410000 */
[----:B------:R-:W-:Y:S01]  /*4020*/  FADD.FTZ R25, -R140, R25 ;  /* 0x000000198c197221 */ /* 0x000fe20000010100 */
[----:B------:R-:W-:Y:S01]  /*4030*/  FADD.FTZ R27, -R0, R27 ;  /* 0x0000001b001b7221 */ /* 0x000fe20000010100 */
[----:B------:R-:W-:Y:S01]  /*4040*/  F2FP.F16.F32.PACK_AB R7, R7, R12 ;  /* 0x0000000c0707723e */ /* 0x000fe200000000ff */
[----:B------:R-:W-:Y:S01]  /*4050*/  FADD.FTZ R24, -R140, R24 ;  /* 0x000000188c187221 */ /* 0x000fe20000010100 */
[C---:B------:R-:W-:Y:S01]  /*4060*/  FADD.FTZ R26, -R0.reuse, R26 ;  /* 0x0000001a001a7221 */ /* 0x040fe20000010100 */
[----:B------:R-:W-:Y:S01]  /*4070*/  F2FP.F16.F32.PACK_AB R17, R17, R16 ;  /* 0x000000101111723e */ /* 0x000fe200000000ff */
[C---:B------:R-:W-:Y:S01]  /*4080*/  FADD.FTZ R31, -R0.reuse, R31 ;  /* 0x0000001f001f7221 */ /* 0x040fe20000010100 */
[----:B------:R-:W-:Y:S01]  /*4090*/  FADD.FTZ R30, -R0, R30 ;  /* 0x0000001e001e7221 */ /* 0x000fe20000010100 */
[----:B--2---:R-:W-:Y:S01]  /*40a0*/  F2FP.F16.F32.PACK_AB R2, R32, R33 ;  /* 0x000000212002723e */ /* 0x004fe200000000ff */
[----:B------:R-:W-:Y:S01]  /*40b0*/  FADD.FTZ R29, -R140, R29 ;  /* 0x0000001d8c1d7221 */ /* 0x000fe20000010100 */
[----:B------:R-:W-:Y:S01]  /*40c0*/  FMUL.FTZ R24, R150, R24 ;  /* 0x0000001896187220 */ /* 0x000fe20000410000 */
[----:B------:R-:W-:Y:S01]  /*40d0*/  FMUL.FTZ R6, R149, R25 ;  /* 0x0000001995067220 */ /* 0x000fe20000410000 */
[----:B---3--:R-:W-:Y:S01]  /*40e0*/  FMUL.FTZ R4, R157, R8 ;  /* 0x000000089d047220 */ /* 0x008fe20000410000 */
[----:B------:R2:W-:Y:S01]  /*40f0*/  STS [R238+0xf400], R2 ;  /* 0x00f40002ee007388 */ /* 0x0005e20000000800 */
[----:B------:R-:W-:Y:S01]  /*4100*/  FMUL.FTZ R26, R152, R26 ;  /* 0x0000001a981a7220 */ /* 0x000fe20000410000 */
[----:B------:R-:W-:Y:S01]  /*4110*/  FMUL.FTZ R0, R151, R27 ;  /* 0x0000001b97007220 */ /* 0x000fe20000410000 */
[----:B------:R-:W-:Y:S01]  /*4120*/  FADD.FTZ R28, -R140, R28 ;  /* 0x0000001c8c1c7221 */ /* 0x000fe20000010100 */
[----:B------:R-:W-:Y:S01]  /*4130*/  F2FP.F16.F32.PACK_AB R16, R19, R21 ;  /* 0x000000151310723e */ /* 0x000fe200000000ff */
[----:B------:R-:W-:Y:S01]  /*4140*/  FMUL.FTZ R8, R147, R29 ;  /* 0x0000001d93087220 */ /* 0x000fe20000410000 */
[----:B------:R-:W-:Y:S01]  /*4150*/  FMUL.FTZ R30, R146, R30 ;  /* 0x0000001e921e7220 */ /* 0x000fe20000410000 */
[----:B------:R-:W-:Y:S01]  /*4160*/  FMUL.FTZ R28, R148, R28 ;  /* 0x0000001c941c7220 */ /* 0x000fe20000410000 */
[----:B----4-:R-:W-:Y:S01]  /*4170*/  FMUL.FTZ R5, R143, R31 ;  /* 0x0000001f8f057220 */ /* 0x010fe20000410000 */
[----:B------:R-:W-:Y:S01]  /*4180*/  F2FP.F16.F32.PACK_AB R6, R6, R24 ;  /* 0x000000180606723e */ /* 0x000fe200000000ff */
[----:B------:R-:W3:Y:S01]  /*4190*/  LDC R141, c[0x0][0x2dc] ;  /* 0x0000b700ff8d7b82 */ /* 0x000ee20000000800 */
[----:B------:R-:W-:Y:S02]  /*41a0*/  F2FP.F16.F32.PACK_AB R0, R0, R26 ;  /* 0x0000001a0000723e */ /* 0x000fe400000000ff */
[----:B------:R-:W-:Y:S02]  /*41b0*/  F2FP.F16.F32.PACK_AB R8, R8, R28 ;  /* 0x0000001c0808723e */ /* 0x000fe400000000ff */
[----:B------:R-:W-:Y:S02]  /*41c0*/  F2FP.F16.F32.PACK_AB R5, R5, R30 ;  /* 0x0000001e0505723e */ /* 0x000fe400000000ff */
[----:B--2---:R-:W-:Y:S01]  /*41d0*/  F2FP.F16.F32.PACK_AB R2, R9, R4 ;  /* 0x000000040902723e */ /* 0x004fe200000000ff */
[----:B------:R-:W-:Y:S04]  /*41e0*/  FMUL.FTZ R4, R159, R11 ;  /* 0x0000000b9f047220 */ /* 0x000fe80000410000 */
[----:B------:R2:W-:Y:S01]  /*41f0*/  STS [R240+0x10000], R2 ;  /* 0x01000002f0007388 */ /* 0x0005e20000000800 */
[----:B------:R-:W-:Y:S05]  /*4200*/  F2FP.F16.F32.PACK_AB R4, R4, R10 ;  /* 0x0000000a0404723e */ /* 0x000fea00000000ff */
[----:B------:R-:W-:Y:S04]  /*4210*/  STS [R240+0x10400], R4 ;  /* 0x01040004f0007388 */ /* 0x000fe80000000800 */
[----:B------:R-:W-:Y:S01]  /*4220*/  STS [R238+0x10000], R7 ;  /* 0x01000007ee007388 */ /* 0x000fe20000000800 */
[----:B--2---:R-:W-:Y:S05]  /*4230*/  F2FP.F16.F32.PACK_AB R2, R15, R14 ;  /* 0x0000000e0f02723e */ /* 0x004fea00000000ff */
[----:B------:R3:W-:Y:S04]  /*4240*/  STS [R238+0x10400], R2 ;  /* 0x01040002ee007388 */ /* 0x0007e80000000800 */
[----:B------:R-:W-:Y:S04]  /*4250*/  STS [R239+0xf000], R20 ;  /* 0x00f00014ef007388 */ /* 0x000fe80000000800 */
[----:B------:R-:W-:Y:S04]  /*4260*/  STS [R239+0xf400], R17 ;  /* 0x00f40011ef007388 */ /* 0x000fe80000000800 */
[----:B------:R-:W-:Y:S04]  /*4270*/  STS [R235+0xf000], R18 ;  /* 0x00f00012eb007388 */ /* 0x000fe80000000800 */
[----:B------:R-:W-:Y:S04]  /*4280*/  STS [R235+0xf400], R16 ;  /* 0x00f40010eb007388 */ /* 0x000fe80000000800 */
[----:B------:R-:W-:Y:S04]  /*4290*/  STS [R239+0x10000], R6 ;  /* 0x01000006ef007388 */ /* 0x000fe80000000800 */
[----:B------:R2:W-:Y:S01]  /*42a0*/  STS [R239+0x10400], R0 ;  /* 0x01040000ef007388 */ /* 0x0005e20000000800 */
[----:B---3--:R-:W-:Y:S03]  /*42b0*/  IMAD R2, R141, UR41, RZ ;  /* 0x000000298d027c24 */ /* 0x008fe6000f8e02ff */
[----:B------:R-:W-:Y:S02]  /*42c0*/  STS [R235+0x10000], R8 ;  /* 0x01000008eb007388 */ /* 0x000fe40000000800 */
[----:B------:R-:W-:Y:S02]  /*42d0*/  LEA R2, -R2, RZ, 0x6 ;  /* 0x000000ff02027211 */ /* 0x000fe400078e31ff */
[----:B------:R-:W-:Y:S01]  /*42e0*/  STS [R235+0x10400], R5 ;  /* 0x01040005eb007388 */ /* 0x000fe20000000800 */
[----:B------:R-:W-:Y:S01]  /*42f0*/  BAR.SYNC.DEFER_BLOCKING 0x0 ;  /* 0x0000000000007b1d */ /* 0x000fe20000010000 */
[C---:B------:R-:W-:Y:S04]  /*4300*/  LEA R236, P0, R2.reuse, R236, 0x2 ;  /* 0x000000ec02ec7211 */ /* 0x040fe800078010ff */
[----:B------:R-:W-:Y:S02]  /*4310*/  LEA.HI.X.SX32 R237, R2, R237, 0x2, P0 ;  /* 0x000000ed02ed7211 */ /* 0x000fe400000f16ff */
[----:B--2---:R-:W-:Y:S01]  /*4320*/  LEA R0, R233, UR5, 0x1 ;  /* 0x00000005e9007c11 */ /* 0x004fe2000f8e08ff */
[----:B------:R-:W-:Y:S04]  /*4330*/  LDSM.16.MT88.4 R4, [R3+0x13000] ;  /* 0x013000000304783b */ /* 0x000fe80000004200 */
[----:B------:R-:W2:Y:S04]  /*4340*/  LDSM.16.MT88.4 R8, [R0+0x6000] ;  /* 0x006000000008783b */ /* 0x000ea80000004200 */
[----:B------:R-:W3:Y:S04]  /*4350*/  LDSM.16.MT88.4 R12, [R3+0x15000] ;  /* 0x01500000030c783b */ /* 0x000ee80000004200 */
[----:B------:R-:W4:Y:S04]  /*4360*/  LDSM.16.MT88.4 R16, [R0+0x7000] ;  /* 0x007000000010783b */ /* 0x000f280000004200 */
[----:B------:R-:W1:Y:S04]  /*4370*/  LDSM.16.MT88.4 R20, [R0+0x8000] ;  /* 0x008000000014783b */ /* 0x000e680000004200 */
[----:B------:R-:W-:Y:S04]  /*4380*/  LDSM.16.MT88.4 R24, [R3+0x13800] ;  /* 0x013800000318783b */ /* 0x000fe80000004200 */
[----:B------:R-:W1:Y:S04]  /*4390*/  LDSM.16.MT88.4 R28, [R0+0x6400] ;  /* 0x00640000001c783b */ /* 0x000e680000004200 */
[----:B------:R-:W1:Y:S04]  /*43a0*/  LDSM.16.MT88.4 R32, [R3+0x15800] ;  /* 0x015800000320783b */ /* 0x000e680000004200 */
[----:B------:R-:W1:Y:S04]  /*43b0*/  LDSM.16.MT88.4 R132, [R0+0x7400] ;  /* 0x007400000084783b */ /* 0x000e680000004200 */
[----:B------:R-:W1:Y:S01]  /*43c0*/  LDSM.16.MT88.4 R136, [R0+0x8400] ;  /* 0x008400000088783b */ /* 0x000e620000004200 */
[-C--:B--2---:R-:W-:Y:S06]  /*43d0*/  HMMA.16816.F32 R36, R4, R8.reuse, R36 ;  /* 0x000000080424723c */ /* 0x084fec0000001824 */
        /* <DEDUP_REMOVED lines=9> */
[-C--:B-1----:R-:W-:Y:S06]  /*4470*/  HMMA.16816.F32 R68, R4, R20.reuse, R68 ;  /* 0x000000140444723c */ /* 0x082fec0000001844 */
        /* <DEDUP_REMOVED lines=51> */
[----:B------:R-:W2:Y:S01]  /*47b0*/  LDL R141, [R1] ;  /* 0x00000000018d7983 */ /* 0x000ea20000100800 */
[----:B------:R-:W1:Y:S01]  /*47c0*/  LDC R4, c[0x0][0x420] ;  /* 0x00010800ff047b82 */ /* 0x000e620000000800 */
[----:B--2---:R-:W-:Y:S01]  /*47d0*/  LEA R2, R141, UR5, 0x1 ;  /* 0x000000058d027c11 */ /* 0x004fe2000f8e08ff */
[----:B-1----:R-:W-:Y:S05]  /*47e0*/  IMAD.U32 R4, R4, -0x40, RZ ;  /* 0xffffffc004047824 */ /* 0x002fea00078e00ff */
[C---:B------:R-:W-:Y:S04]  /*47f0*/  LEA R5, P0, R4.reuse, R242, 0x1 ;  /* 0x000000f204057211 */ /* 0x040fe800078008ff */
[----:B------:R-:W-:Y:S01]  /*4800*/  LEA.HI.X.SX32 R4, R4, R243, 0x1, P0 ;  /* 0x000000f304047211 */ /* 0x000fe200000f0eff */
[----:B------:R-:W-:Y:S04]  /*4810*/  IMAD.MOV.U32 R242, RZ, RZ, R5 ;  /* 0x000000fffff27224 */ /* 0x000fe800078e0005 */
[----:B------:R-:W-:Y:S05]  /*4820*/  IMAD.MOV.U32 R243, RZ, RZ, R4 ;  /* 0x000000fffff37224 */ /* 0x000fea00078e0004 */
[----:B------:R-:W-:Y:S01]  /*4830*/  @!PT LDS RZ, [RZ] ;  /* 0x00000000fffff984 */ /* 0x000fe20000000800 */
[----:B------:R-:W-:Y:S01]  /*4840*/  @!PT LDS RZ, [RZ] ;  /* 0x00000000fffff984 */ /* 0x000fe20000000800 */
[----:B------:R-:W-:Y:S01]  /*4850*/  @!PT LDS RZ, [RZ] ;  /* 0x00000000fffff984 */ /* 0x000fe20000000800 */
[----:B------:R1:W-:Y:S04]  /*4860*/  LDGSTS.E.BYPASS.LTC128B.128 [R2+0x6000], desc[UR38][R242.64] ;  /* 0x06000000f2027fae */ /* 0x0003e8000b901d66 */
[----:B------:R1:W-:Y:S04]  /*4870*/  LDGSTS.E.BYPASS.LTC128B.128 [R2+0x7000], desc[UR38][R242.64+0x40] ;  /* 0x07000040f2027fae */ /* 0x0003e8000b901d66 */
[----:B------:R1:W-:Y:S04]  /*4880*/  LDGSTS.E.BYPASS.LTC128B.128 [R2+0x8000], desc[UR38][R242.64+0x80] ;  /* 0x08000080f2027fae */ /* 0x0003e8000b901d66 */
[----:B------:R-:W0:Y:S02]  /*4890*/  LDGDEPBAR ;  /* 0x00000000000079af */ /* 0x000e240000000000 */
.L_x_48:
[----:B------:R-:W2:Y:S01]  /*48a0*/  LDL R160, [R1+0xc] ;  /* 0x00000c0001a07983 */ /* 0x000ea20000100800 */
[----:B------:R-:W-:Y:S02]  /*48b0*/  ULOP3.LUT UR40, UR8, 0x1, URZ, 0xc0, !UPT ;  /* 0x0000000108287892 */ /* 0x000fe4000f8ec03f */
[----:B------:R-:W-:Y:S01]  /*48c0*/  UISETP.GT.AND UP2, UPT, UR8, UR6, UPT ;  /* 0x000000060800728c */ /* 0x000fe2000bf44270 */
[----:B-1----:R-:W3:Y:S01]  /*48d0*/  LDL R2, [R1+0x10] ;  /* 0x0000100001027983 */ /* 0x002ee20000100800 */
[----:B------:R-:W-:Y:S02]  /*48e0*/  UISETP.NE.U32.AND UP0, UPT, UR40, 0x1, UPT ;  /* 0x000000012800788c */ /* 0x000fe4000bf05070 */
[----:B------:R-:W-:Y:S01]  /*48f0*/  UIADD3 UR8, UR8, -0x1, URZ ;  /* 0xffffffff08087890 */ /* 0x000fe2000fffe03f */
[----:B------:R-:W-:Y:S04]  /*4900*/  LDSM.16.M88.4 R24, [R228] ;  /* 0x00000000e418783b */ /* 0x000fe80000000200 */
[----:B------:R-:W1:Y:S04]  /*4910*/  LDSM.16.MT88.4 R8, [R0+0x9000] ;  /* 0x009000000008783b */ /* 0x000e680000004200 */
[----:B------:R-:W4:Y:S04]  /*4920*/  LDSM.16.MT88.4 R16, [R0+0xb000] ;  /* 0x00b000000010783b */ /* 0x000f280000004200 */
[----:B------:R-:W4:Y:S04]  /*4930*/  LDSM.16.MT88.4 R28, [R0+0xd000] ;  /* 0x00d00000001c783b */ /* 0x000f280000004200 */
[----:B------:R-:W-:Y:S04]  /*4940*/  LDSM.16.M88.4 R32, [R229] ;  /* 0x00000000e520783b */ /* 0x000fe80000000200 */
[----:B------:R-:W4:Y:S04]  /*4950*/  LDSM.16.MT88.4 R132, [R0+0x9400] ;  /* 0x009400000084783b */ /* 0x000f280000004200 */
[----:B------:R-:W4:Y:S04]  /*4960*/  LDSM.16.MT88.4 R136, [R0+0xb400] ;  /* 0x00b400000088783b */ /* 0x000f280000004200 */
[----:B------:R-:W4:Y:S04]  /*4970*/  LDSM.16.MT88.4 R140, [R0+0xd400] ;  /* 0x00d40000008c783b */ /* 0x000f280000004200 */
[----:B------:R-:W-:Y:S04]  /*4980*/  LDSM.16.M88.4 R144, [R231] ;  /* 0x00000000e790783b */ /* 0x000fe80000000200 */
[----:B------:R-:W4:Y:S04]  /*4990*/  LDSM.16.MT88.4 R148, [R0+0x9800] ;  /* 0x009800000094783b */ /* 0x000f280000004200 */
[----:B------:R-:W-:Y:S01]  /*49a0*/  LDSM.16.M88.4 R152, [R230] ;  /* 0x00000000e698783b */ /* 0x000fe20000000200 */
[C---:B-1----:R-:W-:Y:S03]  /*49b0*/  HMMA.16816.F32 R4, R24.reuse, R8, RZ ;  /* 0x000000081804723c */ /* 0x042fe600000018ff */
[----:B------:R-:W-:Y:S03]  /*49c0*/  LDSM.16.MT88.4 R156, [R0+0x9c00] ;  /* 0x009c0000009c783b */ /* 0x000fe60000004200 */
[C---:B------:R-:W-:Y:S06]  /*49d0*/  HMMA.16816.F32 R8, R24.reuse, R10, RZ ;  /* 0x0000000a1808723c */ /* 0x040fec00000018ff */
[C---:B----4-:R-:W-:Y:S06]  /*49e0*/  HMMA.16816.F32 R12, R24.reuse, R16, RZ ;  /* 0x00000010180c723c */ /* 0x050fec00000018ff */
[C---:B------:R-:W-:Y:S06]  /*49f0*/  HMMA.16816.F32 R16, R24.reuse, R18, RZ ;  /* 0x000000121810723c */ /* 0x040fec00000018ff */
[C---:B------:R-:W-:Y:S06]  /*4a00*/  HMMA.16816.F32 R20, R24.reuse, R28, RZ ;  /* 0x0000001c1814723c */ /* 0x040fec00000018ff */
[----:B------:R-:W-:Y:S01]  /*4a10*/  HMMA.16816.F32 R24, R24, R30, RZ ;  /* 0x0000001e1818723c */ /* 0x000fe200000018ff */
[----:B------:R-:W1:Y:S05]  /*4a20*/  LDSM.16.MT88.4 R28, [R0+0xb800] ;  /* 0x00b80000001c783b */ /* 0x000e6a0000004200 */
[C---:B------:R-:W-:Y:S06]  /*4a30*/  HMMA.16816.F32 R4, R32.reuse, R132, R4 ;  /* 0x000000842004723c */ /* 0x040fec0000001804 */
[C---:B------:R-:W-:Y:S01]  /*4a40*/  HMMA.16816.F32 R8, R32.reuse, R134, R8 ;  /* 0x000000862008723c */ /* 0x040fe20000001808 */
[----:B------:R-:W4:Y:S05]  /*4a50*/  LDSM.16.MT88.4 R132, [R0+0xd800] ;  /* 0x00d800000084783b */ /* 0x000f2a0000004200 */
[C---:B------:R-:W-:Y:S06]  /*4a60*/  HMMA.16816.F32 R12, R32.reuse, R136, R12 ;  /* 0x00000088200c723c */ /* 0x040fec000000180c */
[C---:B------:R-:W-:Y:S01]  /*4a70*/  HMMA.16816.F32 R16, R32.reuse, R138, R16 ;  /* 0x0000008a2010723c */ /* 0x040fe20000001810 */
[----:B------:R-:W-:Y:S05]  /*4a80*/  LDSM.16.MT88.4 R136, [R0+0xdc00] ;  /* 0x00dc00000088783b */ /* 0x000fea0000004200 */
[C---:B------:R-:W-:Y:S06]  /*4a90*/  HMMA.16816.F32 R20, R32.reuse, R140, R20 ;  /* 0x0000008c2014723c */ /* 0x040fec0000001814 */
[----:B------:R-:W-:Y:S01]  /*4aa0*/  HMMA.16816.F32 R24, R32, R142, R24 ;  /* 0x0000008e2018723c */ /* 0x000fe20000001818 */
[----:B------:R-:W4:Y:S04]  /*4ab0*/  LDSM.16.MT88.4 R32, [R0+0xbc00] ;  /* 0x00bc00000020783b */ /* 0x000f280000004200 */
[----:B------:R-:W-:Y:S01]  /*4ac0*/  LDSM.16.M88.4 R140, [R228+0x2000] ;  /* 0x00200000e48c783b */ /* 0x000fe20000000200 */
[C---:B------:R-:W-:Y:S06]  /*4ad0*/  HMMA.16816.F32 R4, R144.reuse, R148, R4 ;  /* 0x000000949004723c */ /* 0x040fec0000001804 */
[C---:B------:R-:W-:Y:S01]  /*4ae0*/  HMMA.16816.F32 R8, R144.reuse, R150, R8 ;  /* 0x000000969008723c */ /* 0x040fe20000001808 */
[----:B------:R-:W4:Y:S05]  /*4af0*/  LDSM.16.MT88.4 R148, [R0+0xa000] ;  /* 0x00a000000094783b */ /* 0x000f2a0000004200 */
[C---:B-1----:R-:W-:Y:S06]  /*4b00*/  HMMA.16816.F32 R12, R144.reuse, R28, R12 ;  /* 0x0000001c900c723c */ /* 0x042fec000000180c */
[C---:B------:R-:W-:Y:S01]  /*4b10*/  HMMA.16816.F32 R16, R144.reuse, R30, R16 ;  /* 0x0000001e9010723c */ /* 0x040fe20000001810 */
[----:B------:R-:W1:Y:S05]  /*4b20*/  LDSM.16.MT88.4 R28, [R0+0xc000] ;  /* 0x00c00000001c783b */ /* 0x000e6a0000004200 */
[C---:B----4-:R-:W-:Y:S06]  /*4b30*/  HMMA.16816.F32 R20, R144.reuse, R132, R20 ;  /* 0x000000849014723c */ /* 0x050fec0000001814 */
[----:B------:R-:W-:Y:S01]  /*4b40*/  HMMA.16816.F32 R24, R144, R134, R24 ;  /* 0x000000869018723c */ /* 0x000fe20000001818 */
[----:B------:R-:W4:Y:S04]  /*4b50*/  LDSM.16.MT88.4 R132, [R0+0xe000] ;  /* 0x00e000000084783b */ /* 0x000f280000004200 */
[----:B------:R-:W-:Y:S01]  /*4b60*/  LDSM.16.M88.4 R144, [R229+0x2000] ;  /* 0x00200000e590783b */ /* 0x000fe20000000200 */
[C---:B------:R-:W-:Y:S06]  /*4b70*/  HMMA.16816.F32 R4, R152.reuse, R156, R4 ;  /* 0x0000009c9804723c */ /* 0x040fec0000001804 */
[C---:B------:R-:W-:Y:S01]  /*4b80*/  HMMA.16816.F32 R8, R152.reuse, R158, R8 ;  /* 0x0000009e9808723c */ /* 0x040fe20000001808 */
[----:B------:R-:W4:Y:S05]  /*4b90*/  LDSM.16.MT88.4 R156, [R0+0xa400] ;  /* 0x00a40000009c783b */ /* 0x000f2a0000004200 */
[C---:B------:R-:W-:Y:S06]  /*4ba0*/  HMMA.16816.F32 R12, R152.reuse, R32, R12 ;  /* 0x00000020980c723c */ /* 0x040fec000000180c */
[C---:B------:R-:W-:Y:S01]  /*4bb0*/  HMMA.16816.F32 R16, R152.reuse, R34, R16 ;  /* 0x000000229810723c */ /* 0x040fe20000001810 */
[----:B------:R-:W4:Y:S05]  /*4bc0*/  LDSM.16.MT88.4 R32, [R0+0xc400] ;  /* 0x00c400000020783b */ /* 0x000f2a0000004200 */
[C---:B------:R-:W-:Y:S06]  /*4bd0*/  HMMA.16816.F32 R20, R152.reuse, R136, R20 ;  /* 0x000000889814723c */ /* 0x040fec0000001814 */
[----:B------:R-:W-:Y:S01]  /*4be0*/  HMMA.16816.F32 R24, R152, R138, R24 ;  /* 0x0000008a9818723c */ /* 0x000fe20000001818 */
[----:B------:R-:W4:Y:S04]  /*4bf0*/  LDSM.16.MT88.4 R136, [R0+0xe400] ;  /* 0x00e400000088783b */ /* 0x000f280000004200 */
[----:B------:R-:W-:Y:S01]  /*4c00*/  LDSM.16.MT88.4 R152, [R0+0xa800] ;  /* 0x00a800000098783b */ /* 0x000fe20000004200 */
[C---:B------:R-:W-:Y:S06]  /*4c10*/  HMMA.16816.F32 R4, R140.reuse, R148, R4 ;  /* 0x000000948c04723c */ /* 0x040fec0000001804 */
[C---:B------:R-:W-:Y:S01]  /*4c20*/  HMMA.16816.F32 R8, R140.reuse, R150, R8 ;  /* 0x000000968c08723c */ /* 0x040fe20000001808 */
[----:B------:R-:W4:Y:S05]  /*4c30*/  LDSM.16.M88.4 R148, [R231+0x2000] ;  /* 0x00200000e794783b */ /* 0x000f2a0000000200 */
        /* <DEDUP_REMOVED lines=9> */
[----:B------:R-:W2:Y:S05]  /*4cd0*/  LDSM.16.MT88.4 R156, [R0+0xac00] ;  /* 0x00ac0000009c783b */ /* 0x000eaa0000004200 */
[C---:B------:R-:W-:Y:S06]  /*4ce0*/  HMMA.16816.F32 R12, R144.reuse, R32, R12 ;  /* 0x00000020900c723c */ /* 0x040fec000000180c */
[C---:B------:R-:W-:Y:S01]  /*4cf0*/  HMMA.16816.F32 R16, R144.reuse, R34, R16 ;  /* 0x000000229010723c */ /* 0x040fe20000001810 */
[----:B------:R-:W3:Y:S05]  /*4d00*/  LDSM.16.MT88.4 R32, [R0+0xcc00] ;  /* 0x00cc00000020783b */ /* 0x000eea0000004200 */
[C---:B------:R-:W-:Y:S06]  /*4d10*/  HMMA.16816.F32 R20, R144.reuse, R136, R20 ;  /* 0x000000889014723c */ /* 0x040fec0000001814 */
[----:B------:R-:W-:Y:S01]  /*4d20*/  HMMA.16816.F32 R24, R144, R138, R24 ;  /* 0x0000008a9018723c */ /* 0x000fe20000001818 */
[----:B------:R4:W3:Y:S04]  /*4d30*/  LDSM.16.MT88.4 R136, [R0+0xec00] ;  /* 0x00ec00000088783b */ /* 0x0008e80000004200 */
[----:B------:R-:W-:Y:S01]  /*4d40*/  LDSM.16.MT88.4 R144, [R224+0x1c00] ;  /* 0x001c0000e090783b */ /* 0x000fe20000004200 */
[C---:B------:R-:W-:Y:S06]  /*4d50*/  HMMA.16816.F32 R4, R148.reuse, R152, R4 ;  /* 0x000000989404723c */ /* 0x040fec0000001804 */
[C---:B------:R-:W-:Y:S06]  /*4d60*/  HMMA.16816.F32 R8, R148.reuse, R154, R8 ;  /* 0x0000009a9408723c */ /* 0x040fec0000001808 */
[C---:B-1----:R-:W-:Y:S06]  /*4d70*/  HMMA.16816.F32 R12, R148.reuse, R28, R12 ;  /* 0x0000001c940c723c */ /* 0x042fec000000180c */
[C---:B------:R-:W-:Y:S01]  /*4d80*/  HMMA.16816.F32 R16, R148.reuse, R30, R16 ;  /* 0x0000001e9410723c */ /* 0x040fe20000001810 */
[----:B----4-:R-:W-:Y:S05]  /*4d90*/  IMAD.U32 R0, RZ, RZ, UR50 ;  /* 0x00000032ff007e24 */ /* 0x010fea000f8e00ff */
[C---:B------:R-:W-:Y:S01]  /*4da0*/  HMMA.16816.F32 R20, R148.reuse, R132, R20 ;  /* 0x000000849414723c */ /* 0x040fe20000001814 */
[----:B------:R-:W-:Y:S04]  /*4db0*/  IMAD.U32 R30, RZ, RZ, UR48 ;  /* 0x00000030ff1e7e24 */ /* 0x000fe8000f8e00ff */
[----:B------:R-:W-:Y:S01]  /*4dc0*/  IMAD.U32 R31, RZ, RZ, UR49 ;  /* 0x00000031ff1f7e24 */ /* 0x000fe2000f8e00ff */
[----:B------:R-:W-:Y:S01]  /*4dd0*/  HMMA.16816.F32 R24, R148, R134, R24 ;  /* 0x000000869418723c */ /* 0x000fe20000001818 */
[----:B------:R-:W-:Y:S04]  /*4de0*/  LDSM.16.MT88.4 R132, [R224+0x1400] ;  /* 0x00140000e084783b */ /* 0x000fe80000004200 */
[----:B--2---:R-:W-:Y:S01]  /*4df0*/  @P1 IADD3 R28, P0, R160, UR10, RZ ;  /* 0x0000000aa01c1c10 */ /* 0x004fe2000ff1e0ff */
[C---:B------:R-:W-:Y:S01]  /*4e00*/  HMMA.16816.F32 R4, R140.reuse, R156, R4 ;  /* 0x0000009c8c04723c */ /* 0x040fe20000001804 */
[----:B------:R-:W-:Y:S04]  /*4e10*/  @UP3 UIADD3 UR10, UP1, UR10, -0x100, URZ ;  /* 0xffffff000a0a3890 */ /* 0x000fe8000ff3e03f */
[----:B---3--:R-:W-:Y:S01]  /*4e20*/  @P1 IADD3.X R29, R2, UR9, RZ, P0, !PT ;  /* 0x00000009021d1c10 */ /* 0x008fe200087fe4ff */
[C---:B------:R-:W-:Y:S01]  /*4e30*/  HMMA.16816.F32 R8, R140.reuse, R158, R8 ;  /* 0x0000009e8c08723c */ /* 0x040fe20000001808 */
[----:B------:R-:W-:Y:S01]  /*4e40*/  IMAD.U32 R2, RZ, RZ, UR48 ;  /* 0x00000030ff027e24 */ /* 0x000fe2000f8e00ff */
[----:B------:R-:W-:Y:S02]  /*4e50*/  @UP3 UIADD3.X UR9, UR9, -0x1, URZ, UP1, !UPT ;  /* 0xffffffff09093890 */ /* 0x000fe40008ffe43f */
[----:B------:R-:W5:Y:S01]  /*4e60*/  @P1 LDG.E R250, desc[UR38][R28.64] ;  /* 0x000000261cfa1981 */ /* 0x000f62000c1e1900 */
[-C--:B------:R-:W-:Y:S01]  /*4e70*/  LEA R30, P0, R30, R236.reuse, 0x2 ;  /* 0x000000ec1e1e7211 */ /* 0x080fe200078010ff */
[C---:B------:R-:W-:Y:S02]  /*4e80*/  HMMA.16816.F32 R12, R140.reuse, R32, R12 ;  /* 0x000000208c0c723c */ /* 0x040fe4000000180c */
[----:B------:R-:W5:Y:S04]  /*4e90*/  @P1 LDG.E R249, desc[UR38][R28.64+0x20] ;  /* 0x000020261cf91981 */ /* 0x000f68000c1e1900 */
[C---:B------:R-:W-:Y:S01]  /*4ea0*/  HMMA.16816.F32 R16, R140.reuse, R34, R16 ;  /* 0x000000228c10723c */ /* 0x040fe20000001810 */
[----:B------:R-:W5:Y:S01]  /*4eb0*/  @P1 LDG.E R248, desc[UR38][R28.64+0x80] ;  /* 0x000080261cf81981 */ /* 0x000f62000c1e1900 */
[----:B------:R-:W-:Y:S03]  /*4ec0*/  IMAD.U32 R32, RZ, RZ, UR49 ;  /* 0x00000031ff207e24 */ /* 0x000fe6000f8e00ff */
[----:B------:R1:W5:Y:S01]  /*4ed0*/  @P1 LDG.E R247, desc[UR38][R28.64+0xa0] ;  /* 0x0000a0261cf71981 */ /* 0x000362000c1e1900 */
[C---:B------:R-:W-:Y:S03]  /*4ee0*/  HMMA.16816.F32 R20, R140.reuse, R136, R20 ;  /* 0x000000888c14723c */ /* 0x040fe60000001814 */
[----:B------:R2:W-:Y:S02]  /*4ef0*/  REDG.E.ADD.F32.FTZ.RN.STRONG.GPU desc[UR38][R236.64], R4 ;  /* 0x00000004ec0079a6 */ /* 0x0005e4000c10f3a6 */
[-C--:B------:R-:W-:Y:S01]  /*4f00*/  LEA R32, P1, R32, R236.reuse, 0x2 ;  /* 0x000000ec20207211 */ /* 0x080fe200078210ff */
[----:B------:R-:W-:Y:S01]  /*4f10*/  HMMA.16816.F32 R24, R140, R138, R24 ;  /* 0x0000008a8c18723c */ /* 0x000fe20000001818 */
[----:B------:R-:W-:Y:S04]  /*4f20*/  LDSM.16.MT88.4 R136, [R224+0x2400] ;  /* 0x00240000e088783b */ /* 0x000fe80000004200 */
[-C--:B------:R-:W-:Y:S01]  /*4f30*/  LEA.HI.X.SX32 R33, R31, R237.reuse, 0x2, P1 ;  /* 0x000000ed1f217211 */ /* 0x080fe200008f16ff */
[----:B------:R-:W-:Y:S01]  /*4f40*/  LDSM.16.MT88.4 R140, [R224+0x1800] ;  /* 0x00180000e08c783b */ /* 0x000fe20000004200 */
[-C--:B------:R-:W-:Y:S01]  /*4f50*/  LEA.HI.X.SX32 R31, R2, R237.reuse, 0x2, P0 ;  /* 0x000000ed021f7211 */ /* 0x080fe200000f16ff */
[----:B------:R-:W-:Y:S03]  /*4f60*/  IMAD.U32 R2, RZ, RZ, UR45 ;  /* 0x0000002dff027e24 */ /* 0x000fe6000f8e00ff */
[----:B-1----:R-:W-:Y:S05]  /*4f70*/  IMAD.U32 R28, RZ, RZ, UR50 ;  /* 0x00000032ff1c7e24 */ /* 0x002fea000f8e00ff */
[-C--:B------:R-:W-:Y:S01]  /*4f80*/  LEA R28, P2, R28, R236.reuse, 0x2 ;  /* 0x000000ec1c1c7211 */ /* 0x080fe200078410ff */
[----:B--2---:R-:W-:Y:S03]  /*4f90*/  IMAD.U32 R4, RZ, RZ, UR44 ;  /* 0x0000002cff047e24 */ /* 0x004fe6000f8e00ff */
[-C--:B------:R-:W-:Y:S01]  /*4fa0*/  LEA.HI.X.SX32 R29, R0, R237.reuse, 0x2, P2 ;  /* 0x000000ed001d7211 */ /* 0x080fe200010f16ff */
[----:B------:R-:W-:Y:S04]  /*4fb0*/  IMAD.U32 R0, RZ, RZ, UR47 ;  /* 0x0000002fff007e24 */ /* 0x000fe8000f8e00ff */
[----:B------:R1:W-:Y:S04]  /*4fc0*/  REDG.E.ADD.F32.FTZ.RN.STRONG.GPU desc[UR38][R28.64], R5 ;  /* 0x000000051c0079a6 */ /* 0x0003e8000c10f3a6 */
[----:B------:R2:W-:Y:S04]  /*4fd0*/  REDG.E.ADD.F32.FTZ.RN.STRONG.GPU desc[UR38][R32.64], R6 ;  /* 0x00000006200079a6 */ /* 0x0005e8000c10f3a6 */
[----:B------:R3:W-:Y:S01]  /*4fe0*/  REDG.E.ADD.F32.FTZ.RN.STRONG.GPU desc[UR38][R30.64], R7 ;  /* 0x000000071e0079a6 */ /* 0x0007e2000c10f3a6 */
[----:B-1----:R-:W-:Y:S02]  /*4ff0*/  IMAD.U32 R5, RZ, RZ, UR46 ;  /* 0x0000002eff057e24 */ /* 0x002fe4000f8e00ff */
[----:B--2---:R-:W-:Y:S02]  /*5000*/  IMAD.U32 R32, RZ, RZ, UR47 ;  /* 0x0000002fff207e24 */ /* 0x004fe4000f8e00ff */
[----:B------:R-:W-:Y:S02]  /*5010*/  IMAD.U32 R6, RZ, RZ, UR45 ;  /* 0x0000002dff067e24 */ /* 0x000fe4000f8e00ff */
[----:B---3--:R-:W-:Y:S01]  /*5020*/  IMAD.U32 R30, RZ, RZ, UR46 ;  /* 0x0000002eff1e7e24 */ /* 0x008fe2000f8e00ff */
[-C--:B------:R-:W-:Y:S02]  /*5030*/  LEA R32, P0, R32, R236.reuse, 0x2 ;  /* 0x000000ec20207211 */ /* 0x080fe400078010ff */
[-C--:B------:R-:W-:Y:S02]  /*5040*/  LEA R6, P1, R6, R236.reuse, 0x2 ;  /* 0x000000ec06067211 */ /* 0x080fe400078210ff */
[-C--:B------:R-:W-:Y:S02]  /*5050*/  LEA R30, P2, R30, R236.reuse, 0x2 ;  /* 0x000000ec1e1e7211 */ /* 0x080fe400078410ff */
[-C--:B------:R-:W-:Y:S01]  /*5060*/  LEA.HI.X.SX32 R33, R0, R237.reuse, 0x2, P0 ;  /* 0x000000ed00217211 */ /* 0x080fe200000f16ff */
[----:B------:R-:W-:Y:S01]  /*5070*/  IMAD.U32 R0, RZ, RZ, UR44 ;  /* 0x0000002cff007e24 */ /* 0x000fe2000f8e00ff */
[-C--:B------:R-:W-:Y:S02]  /*5080*/  LEA.HI.X.SX32 R31, R5, R237.reuse, 0x2, P2 ;  /* 0x000000ed051f7211 */ /* 0x080fe400010f16ff */
[-C--:B------:R-:W-:Y:S01]  /*5090*/  LEA R4, P0, R4, R236.reuse, 0x2 ;  /* 0x000000ec04047211 */ /* 0x080fe200078010ff */
[----:B------:R1:W-:Y:S01]  /*50a0*/  REDG.E.ADD.F32.FTZ.RN.STRONG.GPU desc[UR38][R32.64], R8 ;  /* 0x00000008200079a6 */ /* 0x0003e2000c10f3a6 */
[-C--:B------:R-:W-:Y:S01]  /*50b0*/  LEA.HI.X.SX32 R7, R2, R237.reuse, 0x2, P1 ;  /* 0x000000ed02077211 */ /* 0x080fe200008f16ff */
[----:B------:R-:W-:Y:S01]  /*50c0*/  IMAD.U32 R2, RZ, RZ, UR31 ;  /* 0x0000001fff027e24 */ /* 0x000fe2000f8e00ff */
[-C--:B------:R-:W-:Y:S01]  /*50d0*/  LEA.HI.X.SX32 R5, R0, R237.reuse, 0x2, P0 ;  /* 0x000000ed00057211 */ /* 0x080fe200000f16ff */
[----:B------:R-:W-:Y:S01]  /*50e0*/  REDG.E.ADD.F32.FTZ.RN.STRONG.GPU desc[UR38][R30.64], R9 ;  /* 0x000000091e0079a6 */ /* 0x000fe2000c10f3a6 */
[----:B------:R-:W-:Y:S03]  /*50f0*/  IMAD.U32 R0, RZ, RZ, UR30 ;  /* 0x0000001eff007e24 */ /* 0x000fe6000f8e00ff */
[----:B------:R2:W-:Y:S04]  /*5100*/  REDG.E.ADD.F32.FTZ.RN.STRONG.GPU desc[UR38][R6.64], R10 ;  /* 0x0000000a060079a6 */ /* 0x0005e8000c10f3a6 */
[----:B------:R3:W-:Y:S04]  /*5110*/  REDG.E.ADD.F32.FTZ.RN.STRONG.GPU desc[UR38][R4.64], R11 ;  /* 0x0000000b040079a6 */ /* 0x0007e8000c10f3a6 */
[----:B------:R4:W-:Y:S04]  /*5120*/  REDG.E.ADD.F32.FTZ.RN.STRONG.GPU desc[UR38][R236.64+0x80], R12 ;  /* 0x0000800cec0079a6 */ /* 0x0009e8000c10f3a6 */
[----:B------:R-:W-:Y:S04]  /*5130*/  REDG.E.ADD.F32.FTZ.RN.STRONG.GPU desc[UR38][R28.64+0x80], R13 ;  /* 0x0000800d1c0079a6 */ /* 0x000fe8000c10f3a6 */
[----:B------:R-:W-:Y:S01]  /*5140*/  LDSM.16.MT88.4 R32, [R3+0x11800] ;  /* 0x011800000320783b */ /* 0x000fe20000004200 */
[----:B-1----:R-:W-:Y:S05]  /*5150*/  IMAD.U32 R8, RZ, RZ, UR34 ;  /* 0x00000022ff087e24 */ /* 0x002fea000f8e00ff */
[-C--:B------:R-:W-:Y:S01]  /*5160*/  LEA R8, P2, R8, R236.reuse, 0x2 ;  /* 0x000000ec08087211 */ /* 0x080fe200078410ff */
[----:B--2---:R-:W-:Y:S02]  /*5170*/  IMAD.U32 R6, RZ, RZ, UR31 ;  /* 0x0000001fff067e24 */ /* 0x004fe4000f8e00ff */
[----:B------:R-:W-:Y:S02]  /*5180*/  IMAD.U32 R10, RZ, RZ, UR23 ;  /* 0x00000017ff0a7e24 */ /* 0x000fe4000f8e00ff */
[----:B---3--:R-:W-:Y:S01]  /*5190*/  IMAD.U32 R5, RZ, RZ, UR34 ;  /* 0x00000022ff057e24 */ /* 0x008fe2000f8e00ff */
[-C--:B------:R-:W-:Y:S01]  /*51a0*/  LEA R6, P1, R6, R236.reuse, 0x2 ;  /* 0x000000ec06067211 */ /* 0x080fe200078210ff */
[----:B------:R-:W-:Y:S02]  /*51b0*/  IMAD.U32 R4, RZ, RZ, UR30 ;  /* 0x0000001eff047e24 */ /* 0x000fe4000f8e00ff */
[----:B----4-:R-:W-:Y:S01]  /*51c0*/  IMAD.U32 R12, RZ, RZ, UR28 ;  /* 0x0000001cff0c7e24 */ /* 0x010fe2000f8e00ff */
[-C--:B------:R-:W-:Y:S02]  /*51d0*/  LEA.HI.X.SX32 R9, R5, R237.reuse, 0x2, P2 ;  /* 0x000000ed05097211 */ /* 0x080fe400010f16ff */
[-C--:B------:R-:W-:Y:S02]  /*51e0*/  LEA R4, P0, R4, R236.reuse, 0x2 ;  /* 0x000000ec04047211 */ /* 0x080fe400078010ff */
[-C--:B------:R-:W-:Y:S01]  /*51f0*/  LEA.HI.X.SX32 R7, R2, R237.reuse, 0x2, P1 ;  /* 0x000000ed02077211 */ /* 0x080fe200008f16ff */
[----:B------:R1:W-:Y:S01]  /*5200*/  REDG.E.ADD.F32.FTZ.RN.STRONG.GPU desc[UR38][R8.64], R14 ;  /* 0x0000000e080079a6 */ /* 0x0003e2000c10f3a6 */
[-C--:B------:R-:W-:Y:S01]  /*5210*/  LEA.HI.X.SX32 R5, R0, R237.reuse, 0x2, P0 ;  /* 0x000000ed00057211 */ /* 0x080fe200000f16ff */
[----:B------:R-:W-:Y:S01]  /*5220*/  IMAD.U32 R2, RZ, RZ, UR23 ;  /* 0x00000017ff027e24 */ /* 0x000fe2000f8e00ff */
[-C--:B------:R-:W-:Y:S01]  /*5230*/  LEA R10, P2, R10, R236.reuse, 0x2 ;  /* 0x000000ec0a0a7211 */ /* 0x080fe200078410ff */
[----:B------:R2:W-:Y:S01]  /*5240*/  REDG.E.ADD.F32.FTZ.RN.STRONG.GPU desc[UR38][R6.64], R15 ;  /* 0x0000000f060079a6 */ /* 0x0005e2000c10f3a6 */
[----:B------:R-:W-:Y:S02]  /*5250*/  IMAD.U32 R0, RZ, RZ, UR11 ;  /* 0x0000000bff007e24 */ /* 0x000fe4000f8e00ff */
[-C--:B------:R-:W-:Y:S01]  /*5260*/  LEA.HI.X.SX32 R11, R2, R237.reuse, 0x2, P2 ;  /* 0x000000ed020b7211 */ /* 0x080fe200010f16ff */
[----:B------:R3:W-:Y:S01]  /*5270*/  REDG.E.ADD.F32.FTZ.RN.STRONG.GPU desc[UR38][R4.64], R16 ;  /* 0x00000010040079a6 */ /* 0x0007e2000c10f3a6 */
[----:B------:R-:W-:Y:S03]  /*5280*/  IMAD.U32 R2, RZ, RZ, UR29 ;  /* 0x0000001dff027e24 */ /* 0x000fe6000f8e00ff */
[----:B------:R4:W-:Y:S01]  /*5290*/  REDG.E.ADD.F32.FTZ.RN.STRONG.GPU desc[UR38][R10.64], R17 ;  /* 0x000000110a0079a6 */ /* 0x0009e2000c10f3a6 */
[----:B-1----:R-:W-:Y:S02]  /*52a0*/  IMAD.U32 R8, RZ, RZ, UR11 ;  /* 0x0000000bff087e24 */ /* 0x002fe4000f8e00ff */
[----:B--2---:R-:W-:Y:S03]  /*52b0*/  IMAD.U32 R6, RZ, RZ, UR4 ;  /* 0x00000004ff067e24 */ /* 0x004fe6000f8e00ff */
[-C--:B------:R-:W-:Y:S01]  /*52c0*/  LEA R8, P1, R8, R236.reuse, 0x2 ;  /* 0x000000ec08087211 */ /* 0x080fe200078210ff */
[----:B---3--:R-:W-:Y:S01]  /*52d0*/  IMAD.U32 R5, RZ, RZ, UR4 ;  /* 0x00000004ff057e24 */ /* 0x008fe2000f8e00ff */
[-C--:B------:R-:W-:Y:S01]  /*52e0*/  LEA R6, P0, R6, R236.reuse, 0x2 ;  /* 0x000000ec06067211 */ /* 0x080fe200078010ff */
[----:B------:R-:W-:Y:S01]  /*52f0*/  IMAD.U32 R4, RZ, RZ, UR29 ;  /* 0x0000001dff047e24 */ /* 0x000fe2000f8e00ff */
[-C--:B------:R-:W-:Y:S01]  /*5300*/  LEA.HI.X.SX32 R9, R0, R237.reuse, 0x2, P1 ;  /* 0x000000ed00097211 */ /* 0x080fe200008f16ff */
[----:B----4-:R-:W-:Y:S01]  /*5310*/  IMAD.U32 R10, RZ, RZ, UR27 ;  /* 0x0000001bff0a7e24 */ /* 0x010fe2000f8e00ff */
[-C--:B------:R-:W-:Y:S01]  /*5320*/  LEA.HI.X.SX32 R7, R5, R237.reuse, 0x2, P0 ;  /* 0x000000ed05077211 */ /* 0x080fe200000f16ff */
[----:B------:R-:W-:Y:S01]  /*5330*/  IMAD.U32 R0, RZ, RZ, UR24 ;  /* 0x00000018ff007e24 */ /* 0x000fe2000f8e00ff */
[-C--:B------:R-:W-:Y:S01]  /*5340*/  LEA R4, P1, R4, R236.reuse, 0x2 ;  /* 0x000000ec04047211 */ /* 0x080fe200078210ff */
[----:B------:R1:W-:Y:S01]  /*5350*/  REDG.E.ADD.F32.FTZ.RN.STRONG.GPU desc[UR38][R8.64], R18 ;  /* 0x00000012080079a6 */ /* 0x0003e2000c10f3a6 */
[-C--:B------:R-:W-:Y:S02]  /*5360*/  LEA R12, P0, R12, R236.reuse, 0x2 ;  /* 0x000000ec0c0c7211 */ /* 0x080fe400078010ff */
[-C--:B------:R-:W-:Y:S01]  /*5370*/  LEA.HI.X.SX32 R5, R2, R237.reuse, 0x2, P1 ;  /* 0x000000ed02057211 */ /* 0x080fe200008f16ff */
[----:B------:R2:W-:Y:S01]  /*5380*/  REDG.E.ADD.F32.FTZ.RN.STRONG.GPU desc[UR38][R6.64], R19 ;  /* 0x00000013060079a6 */ /* 0x0005e2000c10f3a6 */
[-C--:B------:R-:W-:Y:S01]  /*5390*/  LEA R10, P3, R10, R236.reuse, 0x2 ;  /* 0x000000ec0a0a7211 */ /* 0x080fe200078610ff */
[----:B------:R-:W-:Y:S02]  /*53a0*/  IMAD.U32 R2, RZ, RZ, UR25 ;  /* 0x00000019ff027e24 */ /* 0x000fe4000f8e00ff */
[----:B------:R-:W-:Y:S04]  /*53b0*/  REDG.E.ADD.F32.FTZ.RN.STRONG.GPU desc[UR38][R236.64+0x100], R20 ;  /* 0x00010014ec0079a6 */ /* 0x000fe8000c10f3a6 */
[----:B------:R-:W-:Y:S04]  /*53c0*/  REDG.E.ADD.F32.FTZ.RN.STRONG.GPU desc[UR38][R28.64+0x100], R21 ;  /* 0x000100151c0079a6 */ /* 0x000fe8000c10f3a6 */
[----:B------:R3:W-:Y:S04]  /*53d0*/  REDG.E.ADD.F32.FTZ.RN.STRONG.GPU desc[UR38][R4.64], R22 ;  /* 0x00000016040079a6 */ /* 0x0007e8000c10f3a6 */
[----:B------:R-:W-:Y:S04]  /*53e0*/  LDSM.16.MT88.4 R16, [R224+0x1000] ;  /* 0x00100000e010783b */ /* 0x000fe80000004200 */
[----:B------:R-:W-:Y:S01]  /*53f0*/  LDSM.16.MT88.4 R28, [R3+0xf800] ;  /* 0x00f80000031c783b */ /* 0x000fe20000004200 */
[----:B-1----:R-:W-:Y:S02]  /*5400*/  IMAD.U32 R9, RZ, RZ, UR28 ;  /* 0x0000001cff097e24 */ /* 0x002fe4000f8e00ff */
[----:B------:R-:W-:Y:S02]  /*5410*/  IMAD.U32 R8, RZ, RZ, UR26 ;  /* 0x0000001aff087e24 */ /* 0x000fe4000f8e00ff */
[----:B--2---:R-:W-:Y:S01]  /*5420*/  IMAD.U32 R7, RZ, RZ, UR27 ;  /* 0x0000001bff077e24 */ /* 0x004fe2000f8e00ff */
[-C--:B------:R-:W-:Y:S01]  /*5430*/  LEA.HI.X.SX32 R13, R9, R237.reuse, 0x2, P0 ;  /* 0x000000ed090d7211 */ /* 0x080fe200000f16ff */
[----:B------:R-:W-:Y:S01]  /*5440*/  IMAD.U32 R6, RZ, RZ, UR25 ;  /* 0x00000019ff067e24 */ /* 0x000fe2000f8e00ff */
[-C--:B------:R-:W-:Y:S02]  /*5450*/  LEA R8, P2, R8, R236.reuse, 0x2 ;  /* 0x000000ec08087211 */ /* 0x080fe400078410ff */
[-C--:B------:R-:W-:Y:S01]  /*5460*/  LEA.HI.X.SX32 R11, R7, R237.reuse, 0x2, P3 ;  /* 0x000000ed070b7211 */ /* 0x080fe200018f16ff */
[----:B------:R-:W-:Y:S01]  /*5470*/  REDG.E.ADD.F32.FTZ.RN.STRONG.GPU desc[UR38][R12.64], R23 ;  /* 0x000000170c0079a6 */ /* 0x000fe2000c10f3a6 */
[-C--:B------:R-:W-:Y:S03]  /*5480*/  LEA R6, P1, R6, R236.reuse, 0x2 ;  /* 0x000000ec06067211 */ /* 0x080fe600078210ff */
[----:B------:R-:W-:Y:S01]  /*5490*/  REDG.E.ADD.F32.FTZ.RN.STRONG.GPU desc[UR38][R10.64], R24 ;  /* 0x000000180a0079a6 */ /* 0x000fe2000c10f3a6 */
[-C--:B------:R-:W-:Y:S01]  /*54a0*/  LEA.HI.X.SX32 R7, R2, R237.reuse, 0x2, P1 ;  /* 0x000000ed02077211 */ /* 0x080fe200008f16ff */
[----:B---3--:R-:W-:Y:S01]  /*54b0*/  IMAD.U32 R5, RZ, RZ, UR26 ;  /* 0x0000001aff057e24 */ /* 0x008fe2000f8e00ff */
[----:B------:R-:W-:Y:S01]  /*54c0*/  PLOP3.LUT P1, PT, PT, PT, UP0, 0x80, 0x0 ;  /* 0x000000000000781c */ /* 0x000fe20003f2f008 */
[----:B------:R-:W-:Y:S01]  /*54d0*/  IMAD.U32 R4, RZ, RZ, UR24 ;  /* 0x00000018ff047e24 */ /* 0x000fe2000f8e00ff */
[----:B------:R-:W-:Y:S01]  /*54e0*/  LDSM.16.MT88.4 R12, [R3+0x11000] ;  /* 0x01100000030c783b */ /* 0x000fe20000004200 */
[----:B------:R-:W-:Y:S01]  /*54f0*/  @UP3 UIADD3 UR22, UP0, UR22, -0x100, URZ ;  /* 0xffffff0016163890 */ /* 0x000fe2000ff1e03f */
[-C--:B------:R-:W-:Y:S02]  /*5500*/  LEA.HI.X.SX32 R9, R5, R237.reuse, 0x2, P2 ;  /* 0x000000ed05097211 */ /* 0x080fe400010f16ff */
[----:B------:R-:W-:Y:S01]  /*5510*/  LEA R4, P0, R4, R236, 0x2 ;  /* 0x000000ec04047211 */ /* 0x000fe200078010ff */
[----:B------:R-:W-:Y:S01]  /*5520*/  LDSM.16.MT88.4 R20, [R224+0x2000] ;  /* 0x00200000e014783b */ /* 0x000fe20000004200 */
[----:B------:R-:W-:Y:S02]  /*5530*/  @UP3 UIADD3.X UR7, UR7, -0x1, URZ, UP0, !UPT ;  /* 0xffffffff07073890 */ /* 0x000fe400087fe43f */
[----:B------:R-:W-:Y:S01]  /*5540*/  LEA.HI.X.SX32 R5, R0, R237, 0x2, P0 ;  /* 0x000000ed00057211 */ /* 0x000fe200000f16ff */
[----:B------:R-:W-:Y:S01]  /*5550*/  REDG.E.ADD.F32.FTZ.RN.STRONG.GPU desc[UR38][R8.64], R25 ;  /* 0x00000019080079a6 */ /* 0x000fe2000c10f3a6 */
[----:B------:R-:W-:Y:S01]  /*5560*/  PLOP3.LUT P0, PT, PT, PT, UP2, 0x80, 0x0 ;  /* 0x000000000000781c */ /* 0x000fe20003f0f028 */
[C---:B------:R-:W-:Y:S02]  /*5570*/  VIADD R0, R224.reuse, 0xffffd000 ;  /* 0xffffd000e0007836 */ /* 0x040fe40000000000 */
[----:B------:R-:W-:Y:S01]  /*5580*/  REDG.E.ADD.F32.FTZ.RN.STRONG.GPU desc[UR38][R6.64], R26 ;  /* 0x0000001a060079a6 */ /* 0x000fe2000c10f3a6 */
[----:B------:R-:W-:Y:S03]  /*5590*/  @P1 VIADD R0, R224, 0x3000 ;  /* 0x00003000e0001836 */ /* 0x000fe60000000000 */
[----:B------:R-:W-:Y:S04]  /*55a0*/  REDG.E.ADD.F32.FTZ.RN.STRONG.GPU desc[UR38][R4.64], R27 ;  /* 0x0000001b040079a6 */ /* 0x000fe8000c10f3a6 */
[----:B------:R-:W-:Y:S04]  /*55b0*/  LDSM.16.MT88.4 R4, [R3+0xf000] ;  /* 0x00f000000304783b */ /* 0x000fe80000004200 */
[----:B------:R-:W1:Y:S04]  /*55c0*/  LDSM.16.MT88.4 R8, [R224] ;  /* 0x00000000e008783b */ /* 0x000e680000004200 */
[----:B------:R-:W2:Y:S01]  /*55d0*/  LDSM.16.MT88.4 R24, [R224+0x400] ;  /* 0x00040000e018783b */ /* 0x000ea20000004200 */
[-C--:B-1----:R-:W-:Y:S06]  /*55e0*/  HMMA.16816.F32 R84, R4, R8.reuse, R84 ;  /* 0x000000080454723c */ /* 0x082fec0000001854 */
        /* <DEDUP_REMOVED lines=12> */
[----:B------:R-:W1:Y:S05]  /*56b0*/  LDSM.16.MT88.4 R12, [R224+0x800] ;  /* 0x00080000e00c783b */ /* 0x000e6a0000004200 */
[----:B------:R-:W-:Y:S01]  /*56c0*/  HMMA.16816.F32 R128, R4, R22, R128 ;  /* 0x000000160480723c */ /* 0x000fe20000001880 */
[----:B------:R-:W3:Y:S04]  /*56d0*/  LDSM.16.MT88.4 R4, [R224+0x2800] ;  /* 0x00280000e004783b */ /* 0x000ee80000004200 */
[----:B------:R-:W-:Y:S01]  /*56e0*/  LDSM.16.MT88.4 R20, [R3+0x10800] ;  /* 0x010800000314783b */ /* 0x000fe20000004200 */
[-C--:B--2---:R-:W-:Y:S06]  /*56f0*/  HMMA.16816.F32 R84, R28, R24.reuse, R84 ;  /* 0x000000181c54723c */ /* 0x084fec0000001854 */
[C---:B------:R-:W-:Y:S06]  /*5700*/  HMMA.16816.F32 R88, R32.reuse, R24, R88 ;  /* 0x000000182058723c */ /* 0x040fec0000001858 */
[-C--:B------:R-:W-:Y:S06]  /*5710*/  HMMA.16816.F32 R92, R32, R26.reuse, R92 ;  /* 0x0000001a205c723c */ /* 0x080fec000000185c */
[C---:B------:R-:W-:Y:S01]  /*5720*/  HMMA.16816.F32 R96, R28.reuse, R26, R96 ;  /* 0x0000001a1c60723c */ /* 0x040fe20000001860 */
[----:B------:R-:W2:Y:S05]  /*5730*/  LDSM.16.MT88.4 R24, [R224+0xc00] ;  /* 0x000c0000e018783b */ /* 0x000eaa0000004200 */
[-C--:B------:R-:W-:Y:S06]  /*5740*/  HMMA.16816.F32 R100, R28, R132.reuse, R100 ;  /* 0x000000841c64723c */ /* 0x080fec0000001864 */
[C---:B------:R-:W-:Y:S06]  /*5750*/  HMMA.16816.F32 R104, R32.reuse, R132, R104 ;  /* 0x000000842068723c */ /* 0x040fec0000001868 */
[-C--:B------:R-:W-:Y:S06]  /*5760*/  HMMA.16816.F32 R108, R32, R134.reuse, R108 ;  /* 0x00000086206c723c */ /* 0x080fec000000186c */
[C---:B------:R-:W-:Y:S01]  /*5770*/  HMMA.16816.F32 R112, R28.reuse, R134, R112 ;  /* 0x000000861c70723c */ /* 0x040fe20000001870 */
[----:B------:R-:W4:Y:S05]  /*5780*/  LDSM.16.MT88.4 R132, [R3+0x12800] ;  /* 0x012800000384783b */ /* 0x000f2a0000004200 */
[-C--:B------:R-:W-:Y:S06]  /*5790*/  HMMA.16816.F32 R116, R28, R136.reuse, R116 ;  /* 0x000000881c74723c */ /* 0x080fec0000001874 */
[C---:B------:R-:W-:Y:S06]  /*57a0*/  HMMA.16816.F32 R120, R32.reuse, R136, R120 ;  /* 0x000000882078723c */ /* 0x040fec0000001878 */
[-C--:B------:R-:W-:Y:S01]  /*57b0*/  HMMA.16816.F32 R124, R32, R138.reuse, R124 ;  /* 0x0000008a207c723c */ /* 0x080fe2000000187c */
[----:B------:R3:W4:Y:S05]  /*57c0*/  LDSM.16.MT88.4 R32, [R224+0x2c00] ;  /* 0x002c0000e020783b */ /* 0x00072a0000004200 */
[----:B------:R-:W-:Y:S06]  /*57d0*/  HMMA.16816.F32 R128, R28, R138, R128 ;  /* 0x0000008a1c80723c */ /* 0x000fec0000001880 */
[-C--:B-1----:R-:W-:Y:S06]  /*57e0*/  HMMA.16816.F32 R84, R8, R12.reuse, R84 ;  /* 0x0000000c0854723c */ /* 0x082fec0000001854 */
[C---:B------:R-:W-:Y:S06]  /*57f0*/  HMMA.16816.F32 R88, R16.reuse, R12, R88 ;  /* 0x0000000c1058723c */ /* 0x040fec0000001858 */
[-C--:B------:R-:W-:Y:S05]  /*5800*/  HMMA.16816.F32 R92, R16, R14.reuse, R92 ;  /* 0x0000000e105c723c */ /* 0x080fea000000185c */
[----:B---3--:R-:W-:Y:S01]  /*5810*/  IMAD.MOV.U32 R224, RZ, RZ, R0 ;  /* 0x000000ffffe07224 */ /* 0x008fe200078e0000 */
        /* <DEDUP_REMOVED lines=8> */
[----:B------:R-:W-:Y:S06]  /*58a0*/  HMMA.16816.F32 R128, R8, R6, R128 ;  /* 0x000000060880723c */ /* 0x000fec0000001880 */
[-C--:B--2---:R-:W-:Y:S06]  /*58b0*/  HMMA.16816.F32 R84, R20, R24.reuse, R84 ;  /* 0x000000181454723c */ /* 0x084fec0000001854 */
[C---:B----4-:R-:W-:Y:S06]  /*58c0*/  HMMA.16816.F32 R88, R132.reuse, R24, R88 ;  /* 0x000000188458723c */ /* 0x050fec0000001858 */
        /* <DEDUP_REMOVED lines=13> */
.L_x_46:
[----:B------:R-:W2:Y:S01]  /*59a0*/  LDL.64 R28, [R1+0x20] ;  /* 0x00002000011c7983 */ /* 0x000ea20000100a00 */
[----:B------:R-:W-:-:S03]  /*59b0*/  ULDC UR4, c[0x0][0x390] ;  /* 0x0000e40000047ab9 */ /* 0x000fc60000000800 */
[----:B------:R-:W3:Y:S01]  /*59c0*/  LDL R26, [R1] ;  /* 0x00000000011a7983 */ /* 0x000ee20000100800 */
        /* <DEDUP_REMOVED lines=18> */
[----:B------:R-:W-:-:S02]  /*5af0*/  F2FP.F16.F32.PACK_AB R24, R24, R86 ;  /* 0x000000561818723e */ /* 0x000fc400000000ff */
[----:B------:R-:W-:Y:S02]  /*5b00*/  F2FP.F16.F32.PACK_AB R21, R21, R96 ;  /* 0x000000601515723e */ /* 0x000fe400000000ff */
[----:B------:R-:W-:Y:S01]  /*5b10*/  F2FP.F16.F32.PACK_AB R20, R20, R98 ;  /* 0x000000621414723e */ /* 0x000fe200000000ff */
[----:B------:R-:W-:Y:S01]  /*5b20*/  ULDC.64 UR6, c[0x0][0x3f0] ;  /* 0x0000fc0000067ab9 */ /* 0x000fe20000000a00 */
[----:B------:R-:W-:Y:S02]  /*5b30*/  F2FP.F16.F32.PACK_AB R23, R23, R88 ;  /* 0x000000581717723e */ /* 0x000fe400000000ff */
[----:B------:R-:W-:Y:S01]  /*5b40*/  F2FP.F16.F32.PACK_AB R22, R22, R90 ;  /* 0x0000005a1616723e */ /* 0x000fe200000000ff */
[----:B------:R-:W-:Y:S01]  /*5b50*/  FMUL.FTZ R100, R100, UR4 ;  /* 0x0000000464647c20 */ /* 0x000fe20008410000 */
[----:B------:R-:W-:Y:S01]  /*5b60*/  F2FP.F16.F32.PACK_AB R19, R19, R92 ;  /* 0x0000005c1313723e */ /* 0x000fe200000000ff */
[----:B------:R-:W-:Y:S01]  /*5b70*/  FMUL.FTZ R17, R101, UR4 ;  /* 0x0000000465117c20 */ /* 0x000fe20008410000 */
[----:B------:R-:W-:Y:S01]  /*5b80*/  F2FP.F16.F32.PACK_AB R18, R18, R94 ;  /* 0x0000005e1212723e */ /* 0x000fe200000000ff */
        /* <DEDUP_REMOVED lines=10> */
[----:B------:R-:W-:Y:S01]  /*5c30*/  STS [R251], R25 ;  /* 0x00000019fb007388 */ /* 0x000fe20000000800 */
[----:B------:R-:W-:Y:S01]  /*5c40*/  FMUL.FTZ R108, R108, UR4 ;  /* 0x000000046c6c7c20 */ /* 0x000fe20008410000 */
[----:B------:R-:W-:-:S02]  /*5c50*/  FMUL.FTZ R11, R109, UR4 ;  /* 0x000000046d0b7c20 */ /* 0x000fc40008410000 */
[----:B------:R-:W-:Y:S01]  /*5c60*/  STS [R251+0x200], R24 ;  /* 0x00020018fb007388 */ /* 0x000fe20000000800 */
[----:B------:R-:W-:Y:S01]  /*5c70*/  FMUL.FTZ R110, R110, UR4 ;  /* 0x000000046e6e7c20 */ /* 0x000fe20008410000 */
[----:B------:R-:W-:Y:S02]  /*5c80*/  FMUL.FTZ R10, R111, UR4 ;  /* 0x000000046f0a7c20 */ /* 0x000fe40008410000 */
[----:B------:R-:W-:Y:S01]  /*5c90*/  STS [R252], R21 ;  /* 0x00000015fc007388 */ /* 0x000fe20000000800 */
[----:B------:R-:W-:Y:S01]  /*5ca0*/  FMUL.FTZ R116, R116, UR4 ;  /* 0x0000000474747c20 */ /* 0x000fe20008410000 */
[----:B------:R-:W-:Y:S02]  /*5cb0*/  FMUL.FTZ R9, R117, UR4 ;  /* 0x0000000475097c20 */ /* 0x000fe40008410000 */
[----:B------:R-:W-:Y:S01]  /*5cc0*/  STS [R252+0x200], R20 ;  /* 0x00020014fc007388 */ /* 0x000fe20000000800 */
[----:B------:R-:W-:Y:S01]  /*5cd0*/  FMUL.FTZ R118, R118, UR4 ;  /* 0x0000000476767c20 */ /* 0x000fe20008410000 */
[----:B------:R-:W-:-:S02]  /*5ce0*/  FMUL.FTZ R8, R119, UR4 ;  /* 0x0000000477087c20 */ /* 0x000fc40008410000 */
[----:B------:R-:W-:Y:S01]  /*5cf0*/  STS [R251+0x1000], R23 ;  /* 0x00100017fb007388 */ /* 0x000fe20000000800 */
[----:B------:R-:W-:-:S03]  /*5d00*/  F2FP.F16.F32.PACK_AB R17, R17, R100 ;  /* 0x000000641111723e */ /* 0x000fc600000000ff */
[----:B------:R-:W-:Y:S01]  /*5d10*/  STS [R251+0x1200], R22 ;  /* 0x00120016fb007388 */ /* 0x000fe20000000800 */
[----:B------:R-:W-:-:S03]  /*5d20*/  F2FP.F16.F32.PACK_AB R16, R16, R102 ;  /* 0x000000661010723e */ /* 0x000fc600000000ff */
[----:B------:R-:W-:Y:S01]  /*5d30*/  STS [R252+0x1000], R19 ;  /* 0x00100013fc007388 */ /* 0x000fe20000000800 */
[----:B------:R-:W-:-:S03]  /*5d40*/  F2FP.F16.F32.PACK_AB R13, R13, R112 ;  /* 0x000000700d0d723e */ /* 0x000fc600000000ff */
[----:B------:R1:W-:Y:S01]  /*5d50*/  STS [R252+0x1200], R18 ;  /* 0x00120012fc007388 */ /* 0x0003e20000000800 */
[----:B------:R-:W-:Y:S02]  /*5d60*/  F2FP.F16.F32.PACK_AB R12, R12, R114 ;  /* 0x000000720c0c723e */ /* 0x000fe400000000ff */
[----:B------:R-:W-:Y:S02]  /*5d70*/  F2FP.F16.F32.PACK_AB R15, R15, R104 ;  /* 0x000000680f0f723e */ /* 0x000fe400000000ff */
[----:B------:R-:W-:Y:S02]  /*5d80*/  F2FP.F16.F32.PACK_AB R14, R14, R106 ;  /* 0x0000006a0e0e723e */ /* 0x000fe400000000ff */
[----:B------:R-:W-:Y:S02]  /*5d90*/  F2FP.F16.F32.PACK_AB R11, R11, R108 ;  /* 0x0000006c0b0b723e */ /* 0x000fe400000000ff */
[----:B------:R-:W-:Y:S01]  /*5da0*/  F2FP.F16.F32.PACK_AB R10, R10, R110 ;  /* 0x0000006e0a0a723e */ /* 0x000fe200000000ff */
[----:B------:R-:W-:Y:S01]  /*5db0*/  STS [R251+0x2000], R17 ;  /* 0x00200011fb007388 */ /* 0x000fe20000000800 */
[----:B------:R-:W-:-:S02]  /*5dc0*/  F2FP.F16.F32.PACK_AB R9, R9, R116 ;  /* 0x000000740909723e */ /* 0x000fc400000000ff */
[----:B------:R-:W-:Y:S01]  /*5dd0*/  F2FP.F16.F32.PACK_AB R8, R8, R118 ;  /* 0x000000760808723e */ /* 0x000fe200000000ff */
[----:B------:R4:W-:Y:S01]  /*5de0*/  STS [R251+0x2200], R16 ;  /* 0x00220010fb007388 */ /* 0x0009e20000000800 */
[----:B------:R-:W-:-:S03]  /*5df0*/  FMUL.FTZ R128, R128, UR4 ;  /* 0x0000000480807c20 */ /* 0x000fc60008410000 */
[----:B------:R-:W-:Y:S01]  /*5e00*/  STS [R252+0x2000], R13 ;  /* 0x0020000dfc007388 */ /* 0x000fe20000000800 */
[----:B-1----:R-:W1:Y:S03]  /*5e10*/  LDC.64 R18, c[0x0][0x450] ;  /* 0x00011400ff127b82 */ /* 0x002e660000000a00 */
[----:B------:R4:W-:Y:S01]  /*5e20*/  STS [R252+0x2200], R12 ;  /* 0x0022000cfc007388 */ /* 0x0009e20000000800 */
[----:B------:R-:W-:Y:S01]  /*5e30*/  FMUL.FTZ R5, R129, UR4 ;  /* 0x0000000481057c20 */ /* 0x000fe20008410000 */
[----:B------:R-:W-:Y:S02]  /*5e40*/  FMUL.FTZ R130, R130, UR4 ;  /* 0x0000000482827c20 */ /* 0x000fe40008410000 */
[----:B------:R-:W-:Y:S01]  /*5e50*/  STS [R251+0x3000], R15 ;  /* 0x0030000ffb007388 */ /* 0x000fe20000000800 */
[----:B------:R-:W-:-:S03]  /*5e60*/  FMUL.FTZ R4, R131, UR4 ;  /* 0x0000000483047c20 */ /* 0x000fc60008410000 */
[----:B------:R-:W-:Y:S01]  /*5e70*/  STS [R251+0x3200], R14 ;  /* 0x0032000efb007388 */ /* 0x000fe20000000800 */
[----:B------:R-:W-:Y:S01]  /*5e80*/  FMUL.FTZ R120, R120, UR4 ;  /* 0x0000000478787c20 */ /* 0x000fe20008410000 */
[----:B------:R-:W-:Y:S02]  /*5e90*/  FMUL.FTZ R7, R121, UR4 ;  /* 0x0000000479077c20 */ /* 0x000fe40008410000 */
[----:B------:R-:W-:Y:S01]  /*5ea0*/  STS [R252+0x3000], R11 ;  /* 0x0030000bfc007388 */ /* 0x000fe20000000800 */
[----:B------:R-:W-:Y:S01]  /*5eb0*/  FMUL.FTZ R122, R122, UR4 ;  /* 0x000000047a7a7c20 */ /* 0x000fe20008410000 */
[----:B------:R-:W-:Y:S01]  /*5ec0*/  FMUL.FTZ R6, R123, UR4 ;  /* 0x000000047b067c20 */ /* 0x000fe20008410000 */
[----:B------:R-:W-:Y:S01]  /*5ed0*/  FMUL.FTZ R124, R124, UR4 ;  /* 0x000000047c7c7c20 */ /* 0x000fe20008410000 */
[----:B------:R1:W-:Y:S01]  /*5ee0*/  STS [R252+0x3200], R10 ;  /* 0x0032000afc007388 */ /* 0x0003e20000000800 */
[----:B------:R-:W-:Y:S01]  /*5ef0*/  FMUL.FTZ R2, R125, UR4 ;  /* 0x000000047d027c20 */ /* 0x000fe20008410000 */
[----:B------:R-:W-:Y:S01]  /*5f00*/  FMUL.FTZ R126, R126, UR4 ;  /* 0x000000047e7e7c20 */ /* 0x000fe20008410000 */
[----:B------:R-:W-:Y:S01]  /*5f10*/  FMUL.FTZ R0, R127, UR4 ;  /* 0x000000047f007c20 */ /* 0x000fe20008410000 */
[----:B------:R-:W-:Y:S01]  /*5f20*/  STS [R251+0x4000], R9 ;  /* 0x00400009fb007388 */ /* 0x000fe20000000800 */
[----:B----4-:R-:W4:Y:S03]  /*5f30*/  LDC.64 R16, c[0x0][0x458] ;  /* 0x00011600ff107b82 */ /* 0x010f260000000a00 */
[----:B------:R1:W-:Y:S01]  /*5f40*/  STS [R251+0x4200], R8 ;  /* 0x00420008fb007388 */ /* 0x0003e20000000800 */
[----:B------:R-:W-:-:S02]  /*5f50*/  F2FP.F16.F32.PACK_AB R5, R5, R128 ;  /* 0x000000800505723e */ /* 0x000fc400000000ff */
[----:B------:R-:W-:Y:S02]  /*5f60*/  F2FP.F16.F32.PACK_AB R4, R4, R130 ;  /* 0x000000820404723e */ /* 0x000fe400000000ff */
[----:B------:R-:W-:Y:S01]  /*5f70*/  F2FP.F16.F32.PACK_AB R7, R7, R120 ;  /* 0x000000780707723e */ /* 0x000fe200000000ff */
[----:B------:R-:W3:Y:S01]  /*5f80*/  LDC.64 R12, c[0x0][0x470] ;  /* 0x00011c00ff0c7b82 */ /* 0x000ee20000000a00 */
[----:B------:R-:W-:Y:S02]  /*5f90*/  F2FP.F16.F32.PACK_AB R6, R6, R122 ;  /* 0x0000007a0606723e */ /* 0x000fe400000000ff */
[----:B------:R-:W-:Y:S02]  /*5fa0*/  F2FP.F16.F32.PACK_AB R2, R2, R124 ;  /* 0x0000007c0202723e */ /* 0x000fe400000000ff */
[----:B------:R-:W-:Y:S02]  /*5fb0*/  F2FP.F16.F32.PACK_AB R0, R0, R126 ;  /* 0x0000007e0000723e */ /* 0x000fe400000000ff */
[----:B------:R-:W-:-:S02]  /*5fc0*/  F2FP.F16.F32.PACK_AB R36, R37, R36 ;  /* 0x000000242524723e */ /* 0x000fc400000000ff */
[----:B------:R-:W-:Y:S01]  /*5fd0*/  F2FP.F16.F32.PACK_AB R38, R39, R38 ;  /* 0x000000262726723e */ /* 0x000fe200000000ff */
[----:B------:R-:W-:Y:S01]  /*5fe0*/  STS [R252+0x4000], R5 ;  /* 0x00400005fc007388 */ /* 0x000fe20000000800 */
[----:B------:R-:W-:Y:S01]  /*5ff0*/  F2FP.F16.F32.PACK_AB R48, R49, R48 ;  /* 0x000000303130723e */ /* 0x000fe200000000ff */
[----:B-1----:R-:W1:Y:S08]  /*6000*/  LDC.64 R10, c[0x0][0x468] ;  /* 0x00011a00ff0a7b82 */ /* 0x002e700000000a00 */
[----:B------:R-:W4:Y:S01]  /*6010*/  LDC.64 R8, c[0x0][0x438] ;  /* 0x00010e00ff087b82 */ /* 0x000f220000000a00 */
[----:B------:R-:W-:Y:S01]  /*6020*/  F2FP.F16.F32.PACK_AB R50, R51, R50 ;  /* 0x000000323332723e */ /* 0x000fe200000000ff */
[----:B------:R-:W-:Y:S01]  /*6030*/  STS [R252+0x4200], R4 ;  /* 0x00420004fc007388 */ /* 0x000fe20000000800 */
[----:B------:R-:W-:-:S02]  /*6040*/  F2FP.F16.F32.PACK_AB R40, R41, R40 ;  /* 0x000000282928723e */ /* 0x000fc400000000ff */
[----:B------:R-:W-:Y:S01]  /*6050*/  F2FP.F16.F32.PACK_AB R42, R43, R42 ;  /* 0x0000002a2b2a723e */ /* 0x000fe200000000ff */
[----:B------:R-:W-:Y:S01]  /*6060*/  STS [R251+0x5000], R7 ;  /* 0x00500007fb007388 */ /* 0x000fe20000000800 */
[----:B------:R-:W-:Y:S01]  /*6070*/  F2FP.F16.F32.PACK_AB R44, R45, R44 ;  /* 0x0000002c2d2c723e */ /* 0x000fe200000000ff */
[----:B------:R-:W4:Y:S01]  /*6080*/  LDC.64 R14, c[0x0][0x440] ;  /* 0x00011000ff0e7b82 */ /* 0x000f220000000a00 */
[----:B------:R-:W-:Y:S01]  /*6090*/  F2FP.F16.F32.PACK_AB R46, R47, R46 ;  /* 0x0000002e2f2e723e */ /* 0x000fe200000000ff */
[----:B------:R-:W-:Y:S01]  /*60a0*/  STS [R251+0x5200], R6 ;  /* 0x00520006fb007388 */ /* 0x000fe20000000800 */
[----:B------:R-:W-:Y:S02]  /*60b0*/  F2FP.F16.F32.PACK_AB R52, R53, R52 ;  /* 0x000000343534723e */ /* 0x000fe400000000ff */
[----:B------:R-:W-:Y:S01]  /*60c0*/  F2FP.F16.F32.PACK_AB R54, R55, R54 ;  /* 0x000000363736723e */ /* 0x000fe200000000ff */
[----:B------:R-:W-:Y:S01]  /*60d0*/  STS [R252+0x5000], R2 ;  /* 0x00500002fc007388 */ /* 0x000fe20000000800 */
[----:B------:R-:W-:-:S03]  /*60e0*/  F2FP.F16.F32.PACK_AB R64, R65, R64 ;  /* 0x000000404140723e */ /* 0x000fc600000000ff */
[----:B------:R1:W-:Y:S01]  /*60f0*/  STS [R252+0x5200], R0 ;  /* 0x00520000fc007388 */ /* 0x0003e20000000800 */
[----:B------:R-:W-:-:S03]  /*6100*/  F2FP.F16.F32.PACK_AB R66, R67, R66 ;  /* 0x000000424342723e */ /* 0x000fc600000000ff */
[----:B------:R-:W-:Y:S01]  /*6110*/  STS [R251+0x6000], R36 ;  /* 0x00600024fb007388 */ /* 0x000fe20000000800 */
        /* <DEDUP_REMOVED lines=10> */
[----:B-1----:R-:W-:Y:S01]  /*61c0*/  IMAD R0, R18, UR36, RZ ;  /* 0x0000002412007c24 */ /* 0x002fe2000f8e02ff */
[----:B------:R-:W-:Y:S02]  /*61d0*/  F2FP.F16.F32.PACK_AB R70, R71, R70 ;  /* 0x000000464746723e */ /* 0x000fe400000000ff */
[----:B------:R-:W-:Y:S01]  /*61e0*/  STS [R252+0x7000], R44 ;  /* 0x0070002cfc007388 */ /* 0x000fe20000000800 */
[----:B------:R-:W-:-:S03]  /*61f0*/  F2FP.F16.F32.PACK_AB R80, R81, R80 ;  /* 0x000000505150723e */ /* 0x000fc600000000ff */
[----:B------:R-:W-:Y:S01]  /*6200*/  STS [R252+0x7200], R46 ;  /* 0x0072002efc007388 */ /* 0x000fe20000000800 */
[----:B------:R-:W-:Y:S01]  /*6210*/  F2FP.F16.F32.PACK_AB R82, R83, R82 ;  /* 0x000000525352723e */ /* 0x000fe200000000ff */
[----:B------:R-:W-:Y:S02]  /*6220*/  IMAD R0, R19, UR37, R0 ;  /* 0x0000002513007c24 */ /* 0x000fe4000f8e0200 */
[----:B------:R-:W-:Y:S01]  /*6230*/  STS [R251+0x8000], R52 ;  /* 0x00800034fb007388 */ /* 0x000fe20000000800 */
[----:B------:R-:W-:-:S03]  /*6240*/  F2FP.F16.F32.PACK_AB R72, R73, R72 ;  /* 0x000000484948723e */ /* 0x000fc600000000ff */
[----:B------:R-:W-:Y:S01]  /*6250*/  STS [R251+0x8200], R54 ;  /* 0x00820036fb007388 */ /* 0x000fe20000000800 */
[----:B------:R-:W-:-:S03]  /*6260*/  F2FP.F16.F32.PACK_AB R74, R75, R74 ;  /* 0x0000004a4b4a723e */ /* 0x000fc600000000ff */
[----:B------:R1:W-:Y:S01]  /*6270*/  STS [R252+0x8000], R64 ;  /* 0x00800040fc007388 */ /* 0x0003e20000000800 */
[----:B------:R-:W-:Y:S02]  /*6280*/  F2FP.F16.F32.PACK_AB R76, R77, R76 ;  /* 0x0000004c4d4c723e */ /* 0x000fe400000000ff */
[----:B------:R-:W-:Y:S01]  /*6290*/  F2FP.F16.F32.PACK_AB R78, R79, R78 ;  /* 0x0000004e4f4e723e */ /* 0x000fe200000000ff */
[----:B------:R-:W-:Y:S04]  /*62a0*/  STS [R252+0x8200], R66 ;  /* 0x00820042fc007388 */ /* 0x000fe80000000800 */
[----:B------:R-:W-:Y:S04]  /*62b0*/  STS [R251+0x9000], R56 ;  /* 0x00900038fb007388 */ /* 0x000fe80000000800 */
[----:B------:R-:W-:Y:S04]  /*62c0*/  STS [R251+0x9200], R58 ;  /* 0x0092003afb007388 */ /* 0x000fe80000000800 */
[----:B------:R-:W-:Y:S04]  /*62d0*/  STS [R252+0x9000], R60 ;  /* 0x0090003cfc007388 */ /* 0x000fe80000000800 */
[----:B------:R-:W-:Y:S01]  /*62e0*/  STS [R252+0x9200], R62 ;  /* 0x0092003efc007388 */ /* 0x000fe20000000800 */
[----:B-1----:R-:W1:Y:S03]  /*62f0*/  S2R R64, SR_TID.X ;  /* 0x0000000000407919 */ /* 0x002e660000002100 */
[----:B------:R-:W-:Y:S04]  /*6300*/  STS [R251+0xa000], R68 ;  /* 0x00a00044fb007388 */ /* 0x000fe80000000800 */
[----:B------:R-:W-:Y:S01]  /*6310*/  STS [R251+0xa200], R70 ;  /* 0x00a20046fb007388 */ /* 0x000fe20000000800 */
[----:B------:R-:W1:Y:S03]  /*6320*/  S2R R65, SR_TID.X ;  /* 0x0000000000417919 */ /* 0x000e660000002100 */
[----:B------:R-:W-:Y:S04]  /*6330*/  STS [R252+0xa000], R80 ;  /* 0x00a00050fc007388 */ /* 0x000fe80000000800 */
[----:B------:R-:W-:Y:S04]  /*6340*/  STS [R252+0xa200], R82 ;  /* 0x00a20052fc007388 */ /* 0x000fe80000000800 */
[----:B------:R-:W-:Y:S04]  /*6350*/  STS [R251+0xb000], R72 ;  /* 0x00b00048fb007388 */ /* 0x000fe80000000800 */
[----:B------:R-:W-:Y:S04]  /*6360*/  STS [R251+0xb200], R74 ;  /* 0x00b2004afb007388 */ /* 0x000fe80000000800 */
[----:B------:R-:W-:Y:S04]  /*6370*/  STS [R252+0xb000], R76 ;  /* 0x00b0004cfc007388 */ /* 0x000fe80000000800 */
[----:B------:R-:W-:Y:S01]  /*6380*/  STS [R252+0xb200], R78 ;  /* 0x00b2004efc007388 */ /* 0x000fe20000000800 */
[----:B------:R-:W-:Y:S01]  /*6390*/  IMAD R2, R10, UR18, RZ ;  /* 0x000000120a027c24 */ /* 0x000fe2000f8e02ff */
[----:B--2---:R-:W-:-:S02]  /*63a0*/  SHF.R.S32.HI R5, RZ, 0x1f, R28 ;  /* 0x0000001fff057819 */ /* 0x004fc4000001141c */
[----:B------:R-:W-:-:S05]  /*63b0*/  MOV R4, R28 ;  /* 0x0000001c00047202 */ /* 0x000fca0000000f00 */
[----:B------:R-:W-:-:S05]  /*63c0*/  IMAD.WIDE.U32 R6, R18, UR37, R4 ;  /* 0x0000002512067c25 */ /* 0x000fca000f8e0004 */
[----:B------:R-:W-:Y:S01]  /*63d0*/  IADD3 R7, R7, R0, RZ ;  /* 0x0000000007077210 */ /* 0x000fe20007ffe0ff */
[----:B----4-:R-:W-:-:S04]  /*63e0*/  IMAD R0, R8, UR17, RZ ;  /* 0x0000001108007c24 */ /* 0x010fc8000f8e02ff */
[----:B------:R-:W-:Y:S02]  /*63f0*/  IMAD R9, R9, UR12, R0 ;  /* 0x0000000c09097c24 */ /* 0x000fe4000f8e0200 */
[----:B------:R-:W-:-:S04]  /*6400*/  IMAD.WIDE.U32 R6, R8, UR12, R6 ;  /* 0x0000000c08067c25 */ /* 0x000fc8000f8e0006 */
[C---:B------:R-:W-:Y:S01]  /*6410*/  IMAD R0, R16.reuse, UR36, RZ ;  /* 0x0000002410007c24 */ /* 0x040fe2000f8e02ff */
[----:B------:R-:W-:Y:S01]  /*6420*/  IADD3 R7, R7, R9, RZ ;  /* 0x0000000907077210 */ /* 0x000fe20007ffe0ff */
[----:B------:R-:W-:-:S04]  /*6430*/  IMAD.WIDE.U32 R4, R16, UR37, R4 ;  /* 0x0000002510047c25 */ /* 0x000fc8000f8e0004 */
[----:B------:R-:W-:Y:S02]  /*6440*/  IMAD R0, R17, UR37, R0 ;  /* 0x0000002511007c24 */ /* 0x000fe4000f8e0200 */
[----:B------:R-:W-:Y:S02]  /*6450*/  IMAD R2, R11, UR13, R2 ;  /* 0x0000000d0b027c24 */ /* 0x000fe4000f8e0202 */
[----:B------:R-:W-:Y:S01]  /*6460*/  IMAD.WIDE.U32 R6, R10, UR13, R6 ;  /* 0x0000000d0a067c25 */ /* 0x000fe2000f8e0006 */
[----:B------:R-:W-:-:S03]  /*6470*/  IADD3 R5, R5, R0, RZ ;  /* 0x0000000005057210 */ /* 0x000fc60007ffe0ff */
[----:B------:R-:W-:Y:S01]  /*6480*/  IMAD R0, R14, UR17, RZ ;  /* 0x000000110e007c24 */ /* 0x000fe2000f8e02ff */
[----:B------:R-:W-:-:S03]  /*6490*/  IADD3 R7, R7, R2, RZ ;  /* 0x0000000207077210 */ /* 0x000fc60007ffe0ff */
[----:B------:R-:W-:Y:S01]  /*64a0*/  IMAD R2, R15, UR12, R0 ;  /* 0x0000000c0f027c24 */ /* 0x000fe2000f8e0200 */
[----:B---3--:R-:W-:Y:S01]  /*64b0*/  LEA R0, R26, UR5, 0x1 ;  /* 0x000000051a007c11 */ /* 0x008fe2000f8e08ff */
[----:B------:R-:W-:Y:S01]  /*64c0*/  BAR.SYNC.DEFER_BLOCKING 0x0 ;  /* 0x0000000000007b1d */ /* 0x000fe20000010000 */
[----:B------:R-:W-:Y:S01]  /*64d0*/  IMAD.WIDE.U32 R4, R14, UR12, R4 ;  /* 0x0000000c0e047c25 */ /* 0x000fe2000f8e0004 */
[----:B-1----:R-:W-:-:S03]  /*64e0*/  SHF.R.S32.HI R64, RZ, 0x1f, R64 ;  /* 0x0000001fff407819 */ /* 0x002fc60000011440 */
[----:B------:R-:W-:Y:S01]  /*64f0*/  IMAD R8, R12, UR18, RZ ;  /* 0x000000120c087c24 */ /* 0x000fe2000f8e02ff */
[----:B------:R-:W-:Y:S02]  /*6500*/  IADD3 R5, R5, R2, RZ ;  /* 0x0000000205057210 */ /* 0x000fe40007ffe0ff */
[----:B------:R-:W-:Y:S01]  /*6510*/  LEA.HI R64, R64, R65, RZ, 0x2 ;  /* 0x0000004140407211 */ /* 0x000fe200078f10ff */
[----:B------:R-:W-:Y:S02]  /*6520*/  IMAD R8, R13, UR13, R8 ;  /* 0x0000000d0d087c24 */ /* 0x000fe4000f8e0208 */
[----:B------:R-:W-:Y:S01]  /*6530*/  IMAD.WIDE.U32 R10, R12, UR13, R4 ;  /* 0x0000000d0c0a7c25 */ /* 0x000fe2000f8e0004 */
[----:B------:R-:W-:Y:S01]  /*6540*/  SHF.R.S32.HI R64, RZ, 0x2, R64 ;  /* 0x00000002ff407819 */ /* 0x000fe20000011440 */
[----:B------:R-:W1:Y:S04]  /*6550*/  LDS.128 R60, [R0+0x9000] ;  /* 0x00900000003c7984 */ /* 0x000e680000000c00 */
[----:B------:R-:W2:Y:S04]  /*6560*/  LDS.128 R56, [R0+0xb000] ;  /* 0x00b0000000387984 */ /* 0x000ea80000000c00 */
[----:B------:R-:W3:Y:S04]  /*6570*/  LDS.128 R52, [R0+0xd000] ;  /* 0x00d0000000347984 */ /* 0x000ee80000000c00 */
[----:B------:R-:W4:Y:S04]  /*6580*/  LDS.128 R48, [R0+0xa000] ;  /* 0x00a0000000307984 */ /* 0x000f280000000c00 */
[----:B------:R-:W4:Y:S04]  /*6590*/  LDS.128 R44, [R0+0xc000] ;  /* 0x00c00000002c7984 */ /* 0x000f280000000c00 */
[----:B------:R-:W4:Y:S01]  /*65a0*/  LDS.128 R40, [R0+0xe000] ;  /* 0x00e0000000287984 */ /* 0x000f220000000c00 */
[----:B------:R-:W-:-:S03]  /*65b0*/  SHF.R.S32.HI R9, RZ, 0x1f, R64 ;  /* 0x0000001fff097819 */ /* 0x000fc60000011440 */
[----:B------:R-:W4:Y:S04]  /*65c0*/  LDS.128 R36, [R0+0xf000] ;  /* 0x00f0000000247984 */ /* 0x000f280000000c00 */
[----:B------:R-:W4:Y:S04]  /*65d0*/  LDS.128 R28, [R0+0x11000] ;  /* 0x01100000001c7984 */ /* 0x000f280000000c00 */
[----:B------:R-:W4:Y:S04]  /*65e0*/  LDS.128 R20, [R0+0x13000] ;  /* 0x0130000000147984 */ /* 0x000f280000000c00 */
[----:B------:R-:W4:Y:S04]  /*65f0*/  LDS.128 R32, [R0+0x10000] ;  /* 0x0100000000207984 */ /* 0x000f280000000c00 */
[----:B------:R-:W4:Y:S04]  /*6600*/  LDS.128 R24, [R0+0x12000] ;  /* 0x0120000000187984 */ /* 0x000f280000000c00 */
[----:B------:R1:W4:Y:S01]  /*6610*/  LDS.128 R12, [R0+0x14000] ;  /* 0x01400000000c7984 */ /* 0x0003220000000c00 */
[----:B------:R-:W-:-:S02]  /*6620*/  IMAD R2, R9, R18, RZ ;  /* 0x0000001209027224 */ /* 0x000fc400078e02ff */
[----:B------:R-:W-:-:S04]  /*6630*/  IMAD.WIDE.U32 R4, R64, R18, R6 ;  /* 0x0000001240047225 */ /* 0x000fc800078e0006 */
[----:B------:R-:W-:Y:S01]  /*6640*/  IMAD R2, R64, R19, R2 ;  /* 0x0000001340027224 */ /* 0x000fe200078e0202 */
[----:B------:R-:W-:Y:S02]  /*6650*/  IADD3 R11, R11, R8, RZ ;  /* 0x000000080b0b7210 */ /* 0x000fe40007ffe0ff */
[----:B------:R-:W-:Y:S02]  /*6660*/  LEA R6, P0, R4, UR6, 0x1 ;  /* 0x0000000604067c11 */ /* 0x000fe4000f8008ff */
[----:B------:R-:W-:Y:S01]  /*6670*/  IADD3 R2, R5, R2, RZ ;  /* 0x0000000205027210 */ /* 0x000fe20007ffe0ff */
[----:B------:R-:W-:-:S03]  /*6680*/  IMAD.WIDE.U32 R10, R64, R16, R10 ;  /* 0x00000010400a7225 */ /* 0x000fc600078e000a */
[----:B------:R-:W-:Y:S01]  /*6690*/  LEA.HI.X R7, R4, UR7, R2, 0x1, P0 ;  /* 0x0000000704077c11 */ /* 0x000fe200080f0c02 */
[----:B------:R-:W-:Y:S01]  /*66a0*/  ULDC.64 UR6, c[0x0][0x3f8] ;  /* 0x0000fe0000067ab9 */ /* 0x000fe20000000a00 */
[----:B------:R-:W-:Y:S01]  /*66b0*/  LEA R8, P0, R18, R6, 0x7 ;  /* 0x0000000612087211 */ /* 0x000fe200078038ff */
[----:B-1----:R-:W-:-:S04]  /*66c0*/  IMAD R0, R9, R16, RZ ;  /* 0x0000001009007224 */ /* 0x002fc800078e02ff */
[----:B------:R-:W-:Y:S01]  /*66d0*/  IMAD R0, R64, R17, R0 ;  /* 0x0000001140007224 */ /* 0x000fe200078e0200 */
[----:B------:R-:W-:Y:S02]  /*66e0*/  LEA.HI.X R9, R18, R7, R19, 0x7, P0 ;  /* 0x0000000712097211 */ /* 0x000fe400000f3c13 */
[C---:B------:R-:W-:Y:S02]  /*66f0*/  LEA R4, P0, R10.reuse, UR6, 0x1 ;  /* 0x000000060a047c11 */ /* 0x040fe4000f8008ff */
[----:B------:R-:W-:Y:S01]  /*6700*/  IADD3 R0, R11, R0, RZ ;  /* 0x000000000b007210 */ /* 0x000fe20007ffe0ff */
[----:B------:R-:W-:Y:S03]  /*6710*/  STG.E.128 desc[UR38][R6.64], R60 ;  /* 0x0000003c06007986 */ /* 0x000fe6000c101d26 */
[----:B------:R-:W-:Y:S01]  /*6720*/  LEA.HI.X R5, R10, UR7, R0, 0x1, P0 ;  /* 0x000000070a057c11 */ /* 0x000fe200080f0c00 */
[----:B--2---:R-:W-:Y:S04]  /*6730*/  STG.E.128 desc[UR38][R6.64+0x40], R56 ;  /* 0x0000403806007986 */ /* 0x004fe8000c101d26 */
[----:B---3--:R1:W-:Y:S04]  /*6740*/  STG.E.128 desc[UR38][R6.64+0x80], R52 ;  /* 0x0000803406007986 */ /* 0x0083e8000c101d26 */
[----:B----4-:R2:W-:Y:S04]  /*6750*/  STG.E.128 desc[UR38][R8.64], R48 ;  /* 0x0000003008007986 */ /* 0x0105e8000c101d26 */
[----:B------:R2:W-:Y:S04]  /*6760*/  STG.E.128 desc[UR38][R8.64+0x40], R44 ;  /* 0x0000402c08007986 */ /* 0x0005e8000c101d26 */
[----:B------:R2:W-:Y:S04]  /*6770*/  STG.E.128 desc[UR38][R8.64+0x80], R40 ;  /* 0x0000802808007986 */ /* 0x0005e8000c101d26 */
[----:B------:R2:W-:Y:S04]  /*6780*/  STG.E.128 desc[UR38][R4.64], R36 ;  /* 0x0000002404007986 */ /* 0x0005e8000c101d26 */
[----:B------:R2:W-:Y:S04]  /*6790*/  STG.E.128 desc[UR38][R4.64+0x40], R28 ;  /* 0x0000401c04007986 */ /* 0x0005e8000c101d26 */
[----:B------:R2:W-:Y:S01]  /*67a0*/  STG.E.128 desc[UR38][R4.64+0x80], R20 ;  /* 0x0000801404007986 */ /* 0x0005e2000c101d26 */
[----:B-1----:R-:W-:-:S04]  /*67b0*/  LEA R6, P0, R16, R4, 0x7 ;  /* 0x0000000410067211 */ /* 0x002fc800078038ff */
[----:B------:R-:W-:-:S05]  /*67c0*/  LEA.HI.X R7, R16, R5, R17, 0x7, P0 ;  /* 0x0000000510077211 */ /* 0x000fca00000f3c11 */
[----:B------:R2:W-:Y:S04]  /*67d0*/  STG.E.128 desc[UR38][R6.64], R32 ;  /* 0x0000002006007986 */ /* 0x0005e8000c101d26 */
[----:B------:R2:W-:Y:S04]  /*67e0*/  STG.E.128 desc[UR38][R6.64+0x40], R24 ;  /* 0x0000401806007986 */ /* 0x0005e8000c101d26 */
[----:B------:R2:W-:Y:S02]  /*67f0*/  STG.E.128 desc[UR38][R6.64+0x80], R12 ;  /* 0x0000800c06007986 */ /* 0x0005e4000c101d26 */
.L_x_43:
[----:B------:R-:W-:Y:S02]  /*6800*/  ULDC UR6, c[0x0][0x2c8] ;  /* 0x0000b20000067ab9 */ /* 0x000fe40000000800 */
[----:B------:R-:W-:-:S04]  /*6810*/  UIADD3 UR6, UR6, 0x7f, URZ ;  /* 0x0000007f06067890 */ /* 0x000fc8000fffe03f */
[----:B------:R-:W-:-:S04]  /*6820*/  USHF.R.S32.HI UR4, URZ, 0x1f, UR6 ;  /* 0x0000001f3f047899 */ /* 0x000fc80008011406 */
[----:B------:R-:W-:-:S03]  /*6830*/  ULEA.HI UR4, UR4, UR6, URZ, 0x7 ;  /* 0x0000000604047291 */ /* 0x000fc6000f8f383f */
[----:B------:R-:W-:Y:S01]  /*6840*/  ULDC UR6, c[0x0][0xc] ;  /* 0x0000030000067ab9 */ /* 0x000fe20000000800 */
[----:B------:R-:W-:Y:S02]  /*6850*/  USHF.R.S32.HI UR4, URZ, 0x7, UR4 ;  /* 0x000000073f047899 */ /* 0x000fe40008011404 */
[----:B------:R-:W-:-:S04]  /*6860*/  UIADD3 UR16, UR6, UR16, URZ ;  /* 0x0000001006107290 */ /* 0x000fc8000fffe03f */
[----:B------:R-:W-:-:S06]  /*6870*/  UISETP.GE.AND UP0, UPT, UR16, UR4, UPT ;  /* 0x000000041000728c */ /* 0x000fcc000bf06270 */
[----:B------:R-:W-:-:S13]  /*6880*/  PLOP3.LUT P0, PT, PT, PT, UP0, 0x80, 0x0 ;  /* 0x000000000000781c */ /* 0x000fda0003f0f008 */
[----:B------:R-:W-:Y:S05]  /*6890*/  @P0 BRA `(.L_x_50) ;  /* 0x0000000000040947 */ /* 0x000fea0003800000 */
[----:B------:R-:W-:Y:S05]  /*68a0*/  BRA `(.L_x_51) ;  /* 0xffffffa000f07947 */ /* 0x000fea000383ffff */
.L_x_50:
[----:B------:R-:W-:Y:S05]  /*68b0*/  EXIT ;  /* 0x000000000000794d */ /* 0x000fea0003800000 */
.L_x_52:
        /* <DEDUP_REMOVED lines=12> */
.L_x_669:


//--------------------- .text._ZN5flash44flash_bwd_dq_dk_dv_loop_seqk_parallel_kernelI23Flash_bwd_kernel_traitsILi96ELi64ELi128ELi8ELi2ELi4ELi4ELb1ELb0EN7cutlass6half_tE19Flash_kernel_traitsILi96ELi64ELi128ELi8ES3_EELb0ELb1ELb0ELb0ELb0ELb1ELb0EEEvNS_16Flash_bwd_paramsE --------------------------
	.section	.text._ZN5flash44flash_bwd_dq_dk_dv_loop_seqk_parallel_kernelI23Flash_bwd_kernel_traitsILi96ELi64ELi128ELi8ELi2ELi4ELi4ELb1ELb0EN7cutlass6half_tE19Flash_kernel_traitsILi96ELi64ELi128ELi8ES3_EELb0ELb1ELb0ELb0ELb0ELb1ELb0EEEvNS_16Flash_bwd_paramsE,"ax",@progbits
	.align	128
        .global         _ZN5flash44flash_bwd_dq_dk_dv_loop_seqk_parallel_kernelI23Flash_bwd_kernel_traitsILi96ELi64ELi128ELi8ELi2ELi4ELi4ELb1ELb0EN7cutlass6half_tE19Flash_kernel_traitsILi96ELi64ELi128ELi8ES3_EELb0ELb1ELb0ELb0ELb0ELb1ELb0EEEvNS_16Flash_bwd_paramsE
        .type           _ZN5flash44flash_bwd_dq_dk_dv_loop_seqk_parallel_kernelI23Flash_bwd_kernel_traitsILi96ELi64ELi128ELi8ELi2ELi4ELi4ELb1ELb0EN7cutlass6half_tE19Flash_kernel_traitsILi96ELi64ELi128ELi8ES3_EELb0ELb1ELb0ELb0ELb0ELb1ELb0EEEvNS_16Flash_bwd_paramsE,@function
        .size           _ZN5flash44flash_bwd_dq_dk_dv_loop_seqk_parallel_kernelI23Flash_bwd_kernel_traitsILi96ELi64ELi128ELi8ELi2ELi4ELi4ELb1ELb0EN7cutlass6half_tE19Flash_kernel_traitsILi96ELi64ELi128ELi8ES3_EELb0ELb1ELb0ELb0ELb0ELb1ELb0EEEvNS_16Flash_bwd_paramsE,(.L_x_670 - _ZN5flash44flash_bwd_dq_dk_dv_loop_seqk_parallel_kernelI23Flash_bwd_kernel_traitsILi96ELi64ELi128ELi8ELi2ELi4ELi4ELb1ELb0EN7cutlass6half_tE19Flash_kernel_traitsILi96ELi64ELi128ELi8ES3_EELb0ELb1ELb0ELb0ELb0ELb1ELb0EEEvNS_16Flash_bwd_paramsE)
        .other          _ZN5flash44flash_bwd_dq_dk_dv_loop_seqk_parallel_kernelI23Flash_bwd_kernel_traitsILi96ELi64ELi128ELi8ELi2ELi4ELi4ELb1ELb0EN7cutlass6half_tE19Flash_kernel_traitsILi96ELi64ELi128ELi8ES3_EELb0ELb1ELb0ELb0ELb0ELb1ELb0EEEvNS_16Flash_bwd_paramsE,@"STO_CUDA_ENTRY STV_DEFAULT"
_ZN5flash44flash_bwd_dq_dk_dv_loop_seqk_parallel_kernelI23Flash_bwd_kernel_traitsILi96ELi64ELi128ELi8ELi2ELi4ELi4ELb1ELb0EN7cutlass6half_tE19Flash_kernel_traitsILi96ELi64ELi128ELi8ES3_EELb0ELb1ELb0ELb0ELb0ELb1ELb0EEEvNS_16Flash_bwd_paramsE:
.text._ZN5flash44flash_bwd_dq_dk_dv_loop_seqk_parallel_kernelI23Flash_bwd_kernel_traitsILi96ELi64ELi128ELi8ELi2ELi4ELi4ELb1ELb0EN7cutlass6half_tE19Flash_kernel_traitsILi96ELi64ELi128ELi8ES3_EELb0ELb1ELb0ELb0ELb0ELb1ELb0EEEvNS_16Flash_bwd_paramsE:
        /* <DEDUP_REMOVED lines=16> */
[----:B------:R-:W-:Y:S02]  /*0100*/  IMAD.MOV.U32 R232, RZ, RZ, 0x20 ;  /* 0x00000020ffe87424 */ /* 0x000fe400078e00ff */
        /* <DEDUP_REMOVED lines=11> */
[----:B-1----:R-:W-:Y:S02]  /*01c0*/  LOP3.LUT R0, R2, 0xfffffff0, RZ, 0xc0, !PT ;  /* 0xfffffff002007812 */ /* 0x002fe400078ec0ff */
[----:B------:R-:W-:Y:S02]  /*01d0*/  SHF.R.S32.HI R6, RZ, 0x4, R2 ;  /* 0x00000004ff067819 */ /* 0x000fe40000011402 */
[----:B------:R-:W-:Y:S01]  /*01e0*/  SHF.R.S32.HI R4, RZ, 0x3, R18 ;  /* 0x00000003ff047819 */ /* 0x000fe20000011412 */
[----:B------:R-:W-:Y:S01]  /*01f0*/  IMAD.IADD R0, R13, 0x1, -R0 ;  /* 0x000000010d007824 */ /* 0x000fe200078e0a00 */
[----:B------:R-:W-:-:S02]  /*0200*/  LOP3.LUT R5, R11, 0xfffffffc, RZ, 0xc0, !PT ;  /* 0xfffffffc0b057812 */ /* 0x000fc400078ec0ff */
[----:B------:R-:W-:Y:S01]  /*0210*/  LEA.HI R3, R2, R6, RZ, 0x1 ;  /* 0x0000000602037211 */ /* 0x000fe200078f08ff */
[----:B------:R-:W-:Y:S01]  /*0220*/  IMAD.SHL.U32 R2, R4, 0x40, RZ ;  /* 0x0000004004027824 */ /* 0x000fe200078e00ff */
[----:B------:R-:W-:Y:S01]  /*0230*/  SHF.R.S32.HI R17, RZ, 0x2, R11 ;  /* 0x00000002ff117819 */ /* 0x000fe2000001140b */
[----:B------:R-:W-:Y:S01]  /*0240*/  IMAD.IADD R15, R13, 0x1, -R5 ;  /* 0x000000010d0f7824 */ /* 0x000fe200078e0a05 */
[----:B------:R-:W-:Y:S02]  /*0250*/  LOP3.LUT R8, R3, 0xfffffffe, RZ, 0xc0, !PT ;  /* 0xfffffffe03087812 */ /* 0x000fe400078ec0ff */
[----:B------:R-:W-:Y:S01]  /*0260*/  SHF.R.S32.HI R3, RZ, 0x1f, R0 ;  /* 0x0000001fff037819 */ /* 0x000fe20000011400 */
[----:B------:R-:W-:Y:S01]  /*0270*/  IMAD.SHL.U32 R20, R15, 0x8, RZ ;  /* 0x000000080f147824 */ /* 0x000fe200078e00ff */
[----:B------:R-:W-:Y:S01]  /*0280*/  LEA.HI R5, R0, R0, RZ, 0x1 ;  /* 0x0000000000057211 */ /* 0x000fe200078f08ff */
[----:B------:R-:W-:Y:S01]  /*0290*/  IMAD.IADD R14, R6, 0x1, -R8 ;  /* 0x00000001060e7824 */ /* 0x000fe200078e0a08 */
[----:B------:R-:W-:-:S02]  /*02a0*/  LOP3.LUT R2, R2, 0xc0, RZ, 0xc0, !PT ;  /* 0x000000c002027812 */ /* 0x000fc400078ec0ff */
[----:B------:R-:W-:Y:S01]  /*02b0*/  LEA.HI R16, R3, R0, RZ, 0x3 ;  /* 0x0000000003107211 */ /* 0x000fe200078f18ff */
[----:B------:R1:W-:Y:S01]  /*02c0*/  STL [R1+0x28], R20 ;  /* 0x0000281401007387 */ /* 0x0003e20000100800 */
[----:B------:R-:W-:Y:S02]  /*02d0*/  LOP3.LUT R3, R5, 0x7fffffe, RZ, 0xc0, !PT ;  /* 0x07fffffe05037812 */ /* 0x000fe400078ec0ff */
[----:B------:R-:W-:Y:S02]  /*02e0*/  SHF.R.U32.HI R7, RZ, 0x3, R2 ;  /* 0x00000003ff077819 */ /* 0x000fe40000011602 */
[----:B------:R-:W-:Y:S01]  /*02f0*/  LOP3.LUT R4, R2, 0x18, R20, 0xf8, !PT ;  /* 0x0000001802047812 */ /* 0x000fe200078ef814 */
[----:B------:R-:W-:Y:S01]  /*0300*/  IMAD.IADD R21, R0, 0x1, -R3 ;  /* 0x0000000100157824 */ /* 0x000fe200078e0a03 */
[----:B------:R-:W-:Y:S02]  /*0310*/  LOP3.LUT R2, R16, 0xfffffff8, RZ, 0xc0, !PT ;  /* 0xfffffff810027812 */ /* 0x000fe400078ec0ff */
[----:B------:R-:W-:-:S02]  /*0320*/  LOP3.LUT R3, R18, 0xfffffff8, RZ, 0xc0, !PT ;  /* 0xfffffff812037812 */ /* 0x000fc400078ec0ff */
[----:B------:R-:W-:Y:S02]  /*0330*/  LOP3.LUT R12, R4, R7, RZ, 0x3c, !PT ;  /* 0x00000007040c7212 */ /* 0x000fe400078e3cff */
[----:B------:R-:W-:Y:S01]  /*0340*/  SHF.R.S32.HI R7, RZ, 0x1, R5 ;  /* 0x00000001ff077819 */ /* 0x000fe20000011405 */
[----:B------:R-:W-:Y:S01]  /*0350*/  IMAD.IADD R8, R13, 0x1, -R3 ;  /* 0x000000010d087824 */ /* 0x000fe200078e0a03 */
[----:B------:R-:W-:Y:S02]  /*0360*/  SHF.R.S32.HI R4, RZ, 0x1f, R5 ;  /* 0x0000001fff047819 */ /* 0x000fe40000011405 */
[----:B------:R-:W-:-:S04]  /*0370*/  LEA.HI R9, R19, R13, RZ, 0x5 ;  /* 0x0000000d13097211 */ /* 0x000fc800078f28ff */
[----:B------:R-:W-:Y:S01]  /*0380*/  SHF.R.S32.HI R24, RZ, 0x5, R9 ;  /* 0x00000005ff187819 */ /* 0x000fe20000011409 */
[----:B-1----:R-:W-:Y:S01]  /*0390*/  IMAD.IADD R20, R0, 0x1, -R2 ;  /* 0x0000000100147824 */ /* 0x002fe200078e0a02 */
[----:B------:R-:W-:Y:S02]  /*03a0*/  LEA.HI R2, R19, R13, RZ, 0x6 ;  /* 0x0000000d13027211 */ /* 0x000fe400078f30ff */
[----:B------:R-:W-:Y:S02]  /*03b0*/  SHF.R.S32.HI R0, RZ, 0x1f, R11 ;  /* 0x0000001fff007819 */ /* 0x000fe4000001140b */
[----:B------:R-:W-:Y:S02]  /*03c0*/  SHF.R.S32.HI R10, RZ, 0x6, R2 ;  /* 0x00000006ff0a7819 */ /* 0x000fe40000011402 */
[-C--:B------:R-:W-:Y:S02]  /*03d0*/  LEA.HI R2, R11, R17.reuse, RZ, 0x1 ;  /* 0x000000110b027211 */ /* 0x080fe400078f08ff */
[----:B------:R-:W-:-:S02]  /*03e0*/  LEA.HI R0, R0, R17, RZ, 0x3 ;  /* 0x0000001100007211 */ /* 0x000fc400078f18ff */
[----:B------:R-:W-:Y:S02]  /*03f0*/  LEA.HI R11, R8, R8, RZ, 0x1 ;  /* 0x00000008080b7211 */ /* 0x000fe400078f08ff */
[----:B------:R-:W-:Y:S02]  /*0400*/  LOP3.LUT R3, R2, 0x7fffffe, RZ, 0xc0, !PT ;  /* 0x07fffffe02037812 */ /* 0x000fe400078ec0ff */
[----:B------:R-:W-:Y:S02]  /*0410*/  LOP3.LUT R0, R0, 0xfffffff8, RZ, 0xc0, !PT ;  /* 0xfffffff800007812 */ /* 0x000fe400078ec0ff */
[----:B------:R-:W-:Y:S01]  /*0420*/  LOP3.LUT R2, R11, 0x3fffffe, RZ, 0xc0, !PT ;  /* 0x03fffffe0b027812 */ /* 0x000fe200078ec0ff */
[C---:B------:R-:W-:Y:S01]  /*0430*/  IMAD.IADD R6, R17.reuse, 0x1, -R3 ;  /* 0x0000000111067824 */ /* 0x040fe200078e0a03 */
[----:B------:R-:W-:Y:S01]  /*0440*/  LEA.HI R3, R4, R7, RZ, 0x2 ;  /* 0x0000000704037211 */ /* 0x000fe200078f10ff */
[----:B------:R-:W-:Y:S02]  /*0450*/  IMAD.IADD R5, R17, 0x1, -R0 ;  /* 0x0000000111057824 */ /* 0x000fe400078e0a00 */
[----:B------:R-:W-:-:S02]  /*0460*/  IMAD.IADD R2, R8, 0x1, -R2 ;  /* 0x0000000108027824 */ /* 0x000fc400078e0a02 */
[----:B------:R-:W-:Y:S01]  /*0470*/  IMAD R0, R10, 0x4, R14 ;  /* 0x000000040a007824 */ /* 0x000fe200078e020e */
[C---:B------:R-:W-:Y:S01]  /*0480*/  LOP3.LUT P4, RZ, R5.reuse, 0x2, RZ, 0xc0, !PT ;  /* 0x0000000205ff7812 */ /* 0x040fe2000788c0ff */
[----:B------:R-:W-:Y:S01]  /*0490*/  IMAD R4, R24, 0x8, R6 ;  /* 0x0000000818047824 */ /* 0x000fe200078e0206 */
[----:B------:R-:W-:Y:S01]  /*04a0*/  LOP3.LUT R6, R5, 0x1, RZ, 0xc0, !PT ;  /* 0x0000000105067812 */ /* 0x000fe200078ec0ff */
[----:B------:R-:W-:Y:S01]  /*04b0*/  IMAD R226, R0, 0x8, R2 ;  /* 0x0000000800e27824 */ /* 0x000fe200078e0202 */
[----:B------:R-:W-:Y:S01]  /*04c0*/  LOP3.LUT R0, R3, 0xfffffffc, RZ, 0xc0, !PT ;  /* 0xfffffffc03007812 */ /* 0x000fe200078ec0ff */
[----:B------:R-:W-:Y:S01]  /*04d0*/  IMAD.U32 R22, R4, 0x20, R12 ;  /* 0x0000002004167824 */ /* 0x000fe200078e000c */
[----:B------:R-:W-:Y:S01]  /*04e0*/  LOP3.LUT R3, R9, 0xffffffe0, RZ, 0xc0, !PT ;  /* 0xffffffe009037812 */ /* 0x000fe200078ec0ff */
[----:B------:R-:W-:Y:S01]  /*04f0*/  IMAD.SHL.U32 R4, R13, 0x2, RZ ;  /* 0x000000020d047824 */ /* 0x000fe200078e00ff */
[----:B------:R-:W-:Y:S01]  /*0500*/  LEA.HI R2, R19, R13, RZ, 0x7 ;  /* 0x0000000d13027211 */ /* 0x000fe200078f38ff */
[----:B------:R-:W-:Y:S01]  /*0510*/  IMAD.IADD R17, R7, 0x1, -R0 ;  /* 0x0000000107117824 */ /* 0x000fe200078e0a00 */
[----:B------:R-:W-:Y:S01]  /*0520*/  SHF.R.S32.HI R0, RZ, 0x1f, R9 ;  /* 0x0000001fff007819 */ /* 0x000fe20000011409 */
[----:B------:R-:W-:Y:S01]  /*0530*/  IMAD.IADD R23, R13, 0x1, -R3 ;  /* 0x000000010d177824 */ /* 0x000fe200078e0a03 */
[-C--:B------:R-:W-:Y:S01]  /*0540*/  LEA.HI R3, R9, R24.reuse, RZ, 0x1 ;  /* 0x0000001809037211 */ /* 0x080fe200078f08ff */
[----:B------:R-:W-:Y:S01]  /*0550*/  IMAD.SHL.U32 R10, R10, 0x20, RZ ;  /* 0x000000200a0a7824 */ /* 0x000fe200078e00ff */
[----:B------:R-:W-:Y:S01]  /*0560*/  LEA.HI R0, R0, R24, RZ, 0x2 ;  /* 0x0000001800007211 */ /* 0x000fe200078f10ff */
[----:B------:R-:W-:Y:S01]  /*0570*/  STL [R1+0x30], R22 ;  /* 0x0000301601007387 */ /* 0x000fe20000100800 */
[----:B------:R-:W-:-:S02]  /*0580*/  SHF.R.S32.HI R13, RZ, 0x7, R2 ;  /* 0x00000007ff0d7819 */ /* 0x000fc40000011402 */
[----:B------:R-:W-:Y:S01]  /*0590*/  LOP3.LUT R2, R3, 0xfffffffe, RZ, 0xc0, !PT ;  /* 0xfffffffe03027812 */ /* 0x000fe200078ec0ff */
[----:B------:R-:W-:Y:S01]  /*05a0*/  IMAD.SHL.U32 R3, R8, 0x40, RZ ;  /* 0x0000004008037824 */ /* 0x000fe200078e00ff */
[----:B------:R-:W-:Y:S01]  /*05b0*/  LOP3.LUT R4, R10, 0x6, R4, 0xf8, !PT ;  /* 0x000000060a047812 */ /* 0x000fe200078ef804 */
[----:B------:R-:W-:Y:S01]  /*05c0*/  IMAD.SHL.U32 R8, R15, 0x2, RZ ;  /* 0x000000020f087824 */ /* 0x000fe200078e00ff */
[----:B------:R-:W-:Y:S01]  /*05d0*/  LOP3.LUT R0, R0, 0xfffffffc, RZ, 0xc0, !PT ;  /* 0xfffffffc00007812 */ /* 0x000fe200078ec0ff */
[C---:B------:R-:W-:Y:S01]  /*05e0*/  IMAD.IADD R15, R24.reuse, 0x1, -R2 ;  /* 0x00000001180f7824 */ /* 0x040fe200078e0a02 */
[----:B------:R-:W-:Y:S01]  /*05f0*/  LEA.HI R12, R5, R5, RZ, 0x1 ;  /* 0x00000005050c7211 */ /* 0x000fe200078f08ff */
[----:B------:R-:W-:Y:S01]  /*0600*/  STL [R1+0x34], R23 ;  /* 0x0000341701007387 */ /* 0x000fe20000100800 */
[----:B------:R-:W-:Y:S01]  /*0610*/  SHF.R.S32.HI R2, RZ, 0x1, R11 ;  /* 0x00000001ff027819 */ /* 0x000fe2000001140b */
[----:B------:R-:W-:Y:S01]  /*0620*/  IMAD.IADD R0, R24, 0x1, -R0 ;  /* 0x0000000118007824 */ /* 0x000fe200078e0a00 */
[----:B------:R-:W-:Y:S01]  /*0630*/  ISETP.NE.U32.AND P5, PT, R6, 0x1, PT ;  /* 0x000000010600780c */ /* 0x000fe20003fa5070 */
[----:B------:R1:W-:Y:S01]  /*0640*/  STL [R1+0x1c], R4 ;  /* 0x00001c0401007387 */ /* 0x0003e20000100800 */
[----:B------:R-:W-:Y:S01]  /*0650*/  LOP3.LUT R7, R3, 0x1c0, RZ, 0xc0, !PT ;  /* 0x000001c003077812 */ /* 0x000fe200078ec0ff */
[----:B------:R-:W-:Y:S01]  /*0660*/  IMAD.SHL.U32 R6, R2, 0x40, RZ ;  /* 0x0000004002067824 */ /* 0x000fe200078e00ff */
[----:B------:R-:W-:Y:S01]  /*0670*/  SHF.R.S32.HI R3, RZ, 0x3, R16 ;  /* 0x00000003ff037819 */ /* 0x000fe20000011410 */
[----:B------:R-:W-:Y:S01]  /*0680*/  IMAD R11, R0, 0x200, R8 ;  /* 0x00000200000b7824 */ /* 0x000fe200078e0208 */
[----:B------:R-:W-:Y:S01]  /*0690*/  LOP3.LUT P6, RZ, R2, 0x2, RZ, 0xc0, !PT ;  /* 0x0000000202ff7812 */ /* 0x000fe200078cc0ff */
[----:B------:R-:W-:Y:S01]  /*06a0*/  IMAD.SHL.U32 R2, R0, 0x10, RZ ;  /* 0x0000001000027824 */ /* 0x000fe200078e00ff */
[----:B------:R-:W-:Y:S01]  /*06b0*/  SEL R235, R235, 0x10, !P5 ;  /* 0x00000010ebeb7807 */ /* 0x000fe20006800000 */
[----:B------:R-:W-:Y:S01]  /*06c0*/  IMAD R21, R3, 0x8, R21 ;  /* 0x0000000803157824 */ /* 0x000fe200078e0215 */
[----:B------:R-:W-:Y:S01]  /*06d0*/  R2P PR, R20, 0x6 ;  /* 0x0000000614007804 */ /* 0x000fe20000000000 */
[----:B------:R-:W-:Y:S01]  /*06e0*/  IMAD R19, R0, 0x2, R3 ;  /* 0x0000000200137824 */ /* 0x000fe200078e0203 */
[----:B------:R-:W-:-:S02]  /*06f0*/  LOP3.LUT R3, R7, 0x30, R2, 0xf8, !PT ;  /* 0x0000003007037812 */ /* 0x000fc400078ef802 */
[----:B------:R-:W-:Y:S02]  /*0700*/  LOP3.LUT R2, R6, 0xc0, RZ, 0xc0, !PT ;  /* 0x000000c006027812 */ /* 0x000fe400078ec0ff */
[----:B------:R-:W-:Y:S02]  /*0710*/  LOP3.LUT R9, R3, 0x8, R18, 0xf8, !PT ;  /* 0x0000000803097812 */ /* 0x000fe400078ef812 */
[----:B------:R-:W-:Y:S02]  /*0720*/  SHF.R.U32.HI R6, RZ, 0x3, R7 ;  /* 0x00000003ff067819 */ /* 0x000fe40000011607 */
[----:B------:R-:W-:Y:S02]  /*0730*/  SEL R229, R232, 0xffffffe0, !P1 ;  /* 0xffffffe0e8e57807 */ /* 0x000fe40004800000 */
[----:B------:R-:W-:Y:S02]  /*0740*/  SEL R230, R230, 0x40, P2 ;  /* 0x00000040e6e67807 */ /* 0x000fe40001000000 */
[----:B------:R-:W-:-:S02]  /*0750*/  SEL R227, R232, 0xffffffe0, !P6 ;  /* 0xffffffe0e8e37807 */ /* 0x000fc40007000000 */
[----:B-1----:R-:W-:Y:S02]  /*0760*/  LOP3.LUT R4, R12, 0x3fffffe, RZ, 0xc0, !PT ;  /* 0x03fffffe0c047812 */ /* 0x002fe400078ec0ff */
[----:B------:R-:W-:Y:S02]  /*0770*/  LOP3.LUT P0, RZ, R17, 0x2, RZ, 0xc0, !PT ;  /* 0x0000000211ff7812 */ /* 0x000fe4000780c0ff */
[----:B------:R-:W-:Y:S01]  /*0780*/  LEA R244, R22, UR4, 0x1 ;  /* 0x0000000416f47c11 */ /* 0x000fe2000f8e08ff */
[C---:B------:R-:W-:Y:S01]  /*0790*/  IMAD.IADD R16, R5.reuse, 0x1, -R4 ;  /* 0x0000000105107824 */ /* 0x040fe200078e0a04 */
[----:B------:R-:W-:Y:S01]  /*07a0*/  SEL R232, R232, 0xffffffe0, !P0 ;  /* 0xffffffe0e8e87807 */ /* 0x000fe20004000000 */
[----:B------:R-:W-:Y:S01]  /*07b0*/  IMAD.SHL.U32 R4, R5, 0x40, RZ ;  /* 0x0000004005047824 */ /* 0x000fe200078e00ff */
[----:B------:R-:W-:Y:S01]  /*07c0*/  LOP3.LUT R5, R2, 0x8, R18, 0xf8, !PT ;  /* 0x0000000802057812 */ /* 0x000fe200078ef812 */
[----:B------:R-:W-:-:S03]  /*07d0*/  IMAD R11, R16, 0x20, R11 ;  /* 0x00000020100b7824 */ /* 0x000fc600078e020b */
[----:B------:R-:W-:Y:S02]  /*07e0*/  LOP3.LUT R0, R4, 0x1c0, RZ, 0xc0, !PT ;  /* 0x000001c004007812 */ /* 0x000fe400078ec0ff */
[----:B------:R-:W-:Y:S02]  /*07f0*/  SHF.R.U32.HI R4, RZ, 0x3, R2 ;  /* 0x00000003ff047819 */ /* 0x000fe40000011602 */
[----:B------:R-:W-:Y:S02]  /*0800*/  LOP3.LUT R3, R0, 0x20, R10, 0xf8, !PT ;  /* 0x0000002000037812 */ /* 0x000fe400078ef80a */
[----:B------:R-:W-:Y:S01]  /*0810*/  SHF.R.U32.HI R2, RZ, 0x3, R0 ;  /* 0x00000003ff027819 */ /* 0x000fe20000011600 */
[----:B------:R-:W-:Y:S01]  /*0820*/  IMAD R0, R13, 0x1000, R8 ;  /* 0x000010000d007824 */ /* 0x000fe200078e0208 */
[----:B------:R-:W-:Y:S02]  /*0830*/  LOP3.LUT R4, R5, R4, RZ, 0x3c, !PT ;  /* 0x0000000405047212 */ /* 0x000fe400078e3cff */
[----:B------:R-:W-:Y:S01]  /*0840*/  LOP3.LUT R2, R3, R2, RZ, 0x3c, !PT ;  /* 0x0000000203027212 */ /* 0x000fe200078e3cff */
[----:B------:R-:W-:Y:S01]  /*0850*/  IMAD R0, R15, 0x400, R0 ;  /* 0x000004000f007824 */ /* 0x000fe200078e0200 */
[----:B------:R-:W-:Y:S01]  /*0860*/  LOP3.LUT R5, R9, R6, RZ, 0x3c, !PT ;  /* 0x0000000609057212 */ /* 0x000fe200078e3cff */
[----:B------:R-:W-:Y:S01]  /*0870*/  IMAD.SHL.U32 R3, R20, 0x40, RZ ;  /* 0x0000004014037824 */ /* 0x000fe200078e00ff */
[----:B------:R-:W-:Y:S01]  /*0880*/  SHF.R.S32.HI R10, RZ, 0x1f, R23 ;  /* 0x0000001fff0a7819 */ /* 0x000fe20000011417 */
[----:B------:R-:W-:-:S02]  /*0890*/  IMAD.IADD R238, R2, 0x1, R0 ;  /* 0x0000000102ee7824 */ /* 0x000fc400078e0200 */
[----:B------:R-:W-:Y:S01]  /*08a0*/  IMAD.SHL.U32 R0, R13, 0x8, RZ ;  /* 0x000000080d007824 */ /* 0x000fe200078e00ff */
[----:B------:R-:W-:Y:S01]  /*08b0*/  LOP3.LUT R3, R3, 0x1c0, RZ, 0xc0, !PT ;  /* 0x000001c003037812 */ /* 0x000fe200078ec0ff */
[----:B------:R-:W-:Y:S01]  /*08c0*/  IMAD.SHL.U32 R2, R17, 0x40, RZ ;  /* 0x0000004011027824 */ /* 0x000fe200078e00ff */
[----:B------:R-:W-:Y:S01]  /*08d0*/  LEA R238, R238, UR4, 0x1 ;  /* 0x00000004eeee7c11 */ /* 0x000fe2000f8e08ff */
[----:B------:R-:W-:Y:S01]  /*08e0*/  IMAD.U32 R226, R226, 0x20, R4 ;  /* 0x00000020e2e27824 */ /* 0x000fe200078e0004 */
[----:B------:R-:W-:Y:S01]  /*08f0*/  LOP3.LUT R7, R0, 0x8, RZ, 0xc0, !PT ;  /* 0x0000000800077812 */ /* 0x000fe200078ec0ff */
[C---:B------:R-:W-:Y:S01]  /*0900*/  IMAD.SHL.U32 R4, R14.reuse, 0x8, RZ ;  /* 0x000000080e047824 */ /* 0x040fe200078e00ff */
[----:B------:R-:W-:Y:S01]  /*0910*/  SHF.R.S32.HI R0, RZ, 0x1, R12 ;  /* 0x00000001ff007819 */ /* 0x000fe2000001140c */
[----:B------:R-:W-:Y:S01]  /*0920*/  IMAD.SHL.U32 R9, R14, 0x10, RZ ;  /* 0x000000100e097824 */ /* 0x000fe200078e00ff */
[----:B------:R-:W-:Y:S01]  /*0930*/  LOP3.LUT R2, R2, 0xc0, RZ, 0xc0, !PT ;  /* 0x000000c002027812 */ /* 0x000fe200078ec0ff */
[----:B------:R-:W-:Y:S01]  /*0940*/  IMAD R5, R14, 0x200, R5 ;  /* 0x000002000e057824 */ /* 0x000fe200078e0205 */
[C---:B------:R-:W-:Y:S01]  /*0950*/  LOP3.LUT P3, RZ, R0.reuse, 0x2, RZ, 0xc0, !PT ;  /* 0x0000000200ff7812 */ /* 0x040fe2000786c0ff */
[----:B------:R-:W-:Y:S01]  /*0960*/  IMAD.SHL.U32 R0, R0, 0x40, RZ ;  /* 0x0000004000007824 */ /* 0x000fe200078e00ff */
[----:B------:R-:W-:Y:S01]  /*0970*/  LOP3.LUT R4, R4, 0x8, RZ, 0xc0, !PT ;  /* 0x0000000804047812 */ /* 0x000fe200078ec0ff */
[C---:B------:R-:W-:Y:S01]  /*0980*/  VIADD R237, R238.reuse, 0x20 ;  /* 0x00000020eeed7836 */ /* 0x040fe20000000000 */
[----:B------:R-:W-:Y:S01]  /*0990*/  SHF.R.U32.HI R228, RZ, 0x3, R3 ;  /* 0x00000003ffe47819 */ /* 0x000fe20000011603 */
[----:B------:R-:W-:Y:S01]  /*09a0*/  @P4 VIADD R237, R238, 0xffffffe0 ;  /* 0xffffffe0eeed4836 */ /* 0x000fe20000000000 */
[----:B------:R-:W-:Y:S01]  /*09b0*/  LOP3.LUT R0, R0, 0xc0, RZ, 0xc0, !PT ;  /* 0x000000c000007812 */ /* 0x000fe200078ec0ff */
[----:B------:R-:W-:Y:S01]  /*09c0*/  IMAD.IADD R236, R238, 0x1, R235 ;  /* 0x00000001eeec7824 */ /* 0x000fe200078e02eb */
[----:B------:R-:W-:Y:S01]  /*09d0*/  SHF.R.U32.HI R6, RZ, 0x3, R2 ;  /* 0x00000003ff067819 */ /* 0x000fe20000011602 */
[----:B------:R-:W-:Y:S01]  /*09e0*/  IMAD.IADD R235, R235, 0x1, R237 ;  /* 0x00000001ebeb7824 */ /* 0x000fe200078e02ed */
[----:B------:R-:W-:-:S02]  /*09f0*/  SHF.R.U32.HI R8, RZ, 0x3, R0 ;  /* 0x00000003ff087819 */ /* 0x000fc40000011600 */
[----:B------:R-:W-:Y:S02]  /*0a00*/  LOP3.LUT R9, R7, 0x10, R9, 0xf8, !PT ;  /* 0x0000001007097812 */ /* 0x000fe400078ef809 */
[----:B------:R-:W-:Y:S02]  /*0a10*/  LOP3.LUT R8, R8, R0, R7, 0x1e, !PT ;  /* 0x0000000008087212 */ /* 0x000fe400078e1e07 */
[----:B------:R-:W-:Y:S02]  /*0a20*/  LEA.HI R0, R10, R23, RZ, 0x2 ;  /* 0x000000170a007211 */ /* 0x000fe400078f10ff */
[--C-:B------:R-:W-:Y:S01]  /*0a30*/  LOP3.LUT R228, R228, R3, R4.reuse, 0x1e, !PT ;  /* 0x00000003e4e47212 */ /* 0x100fe200078e1e04 */
[----:B------:R-:W-:Y:S01]  /*0a40*/  IMAD.IADD R8, R8, 0x1, R11 ;  /* 0x0000000108087824 */ /* 0x000fe200078e020b */
[C---:B------:R-:W-:Y:S02]  /*0a50*/  LOP3.LUT R3, R6.reuse, R2, R4, 0x1e, !PT ;  /* 0x0000000206037212 */ /* 0x040fe400078e1e04 */
[----:B------:R-:W-:Y:S01]  /*0a60*/  SHF.R.S32.HI R4, RZ, 0x2, R0 ;  /* 0x00000002ff047819 */ /* 0x000fe20000011400 */
[----:B------:R-:W-:Y:S01]  /*0a70*/  IMAD.SHL.U32 R0, R21, 0x20, RZ ;  /* 0x0000002015007824 */ /* 0x000fe200078e00ff */
[----:B------:R-:W-:Y:S01]  /*0a80*/  LOP3.LUT R2, R6, R9, R2, 0x1e, !PT ;  /* 0x0000000906027212 */ /* 0x000fe200078e1e02 */
[----:B------:R-:W-:Y:S01]  /*0a90*/  IMAD.U32 R228, R19, 0x200, R228 ;  /* 0x0000020013e47824 */ /* 0x000fe200078e00e4 */
[----:B------:R-:W-:Y:S01]  /*0aa0*/  LEA R226, R226, UR4, 0x1 ;  /* 0x00000004e2e27c11 */ /* 0x000fe2000f8e08ff */
[----:B------:R-:W-:-:S02]  /*0ab0*/  IMAD R7, R15, 0x10, R4 ;  /* 0x000000100f077824 */ /* 0x000fc400078e0204 */
[----:B------:R-:W-:Y:S02]  /*0ac0*/  IMAD R4, R15, 0x200, R0 ;  /* 0x000002000f047824 */ /* 0x000fe400078e0200 */
[----:B------:R-:W-:Y:S01]  /*0ad0*/  IMAD.IADD R233, R0, 0x1, R2 ;  /* 0x0000000100e97824 */ /* 0x000fe200078e0202 */
[----:B------:R-:W-:Y:S01]  /*0ae0*/  STL [R1+0x20], R7 ;  /* 0x0000200701007387 */ /* 0x000fe20000100800 */
[----:B------:R-:W-:Y:S01]  /*0af0*/  IMAD.U32 R0, RZ, RZ, UR5 ;  /* 0x00000005ff007e24 */ /* 0x000fe2000f8e00ff */
[----:B------:R-:W-:Y:S01]  /*0b00*/  USHF.R.S32.HI UR5, URZ, 0x1f, UR50 ;  /* 0x0000001f3f057899 */ /* 0x000fe20008011432 */
[----:B------:R-:W-:Y:S01]  /*0b10*/  IMAD.U32 R2, RZ, RZ, UR6 ;  /* 0x00000006ff027e24 */ /* 0x000fe2000f8e00ff */
[----:B------:R-:W-:Y:S01]  /*0b20*/  USHF.R.S32.HI UR6, URZ, 0x1f, UR60 ;  /* 0x0000001f3f067899 */ /* 0x000fe2000801143c */
[----:B------:R-:W-:Y:S01]  /*0b30*/  IMAD.IADD R234, R4, 0x1, R3 ;  /* 0x0000000104ea7824 */ /* 0x000fe200078e0203 */
[----:B------:R-:W-:Y:S01]  /*0b40*/  LEA R3, R5, UR4, 0x1 ;  /* 0x0000000405037c11 */ /* 0x000fe2000f8e08ff */
[----:B------:R-:W-:-:S02]  /*0b50*/  IMAD.IADD R227, R227, 0x1, R226 ;  /* 0x00000001e3e37824 */ /* 0x000fc400078e02e2 */
[----:B------:R-:W-:Y:S01]  /*0b60*/  IMAD.U32 R0, RZ, RZ, UR5 ;  /* 0x00000005ff007e24 */ /* 0x000fe2000f8e00ff */
[----:B------:R-:W-:Y:S01]  /*0b70*/  UIADD3 UR5, UR4, 0xf000, URZ ;  /* 0x0000f00004057890 */ /* 0x000fe2000fffe03f */
[----:B------:R-:W-:Y:S02]  /*0b80*/  VIADD R0, R7, 0xffffffc0 ;  /* 0xffffffc007007836 */ /* 0x000fe40000000000 */
[----:B------:R-:W-:Y:S01]  /*0b90*/  IMAD.U32 R2, RZ, RZ, UR6 ;  /* 0x00000006ff027e24 */ /* 0x000fe2000f8e00ff */
[----:B------:R-:W-:Y:S02]  /*0ba0*/  UIADD3 UR6, UR4, 0x9000, URZ ;  /* 0x0000900004067890 */ /* 0x000fe4000fffe03f */
[----:B------:R-:W-:Y:S02]  /*0bb0*/  SHF.R.S32.HI R2, RZ, 0x1f, R0 ;  /* 0x0000001fff027819 */ /* 0x000fe40000011400 */
[----:B------:R-:W-:Y:S02]  /*0bc0*/  LEA R228, R228, UR5, 0x1 ;  /* 0x00000005e4e47c11 */ /* 0x000fe4000f8e08ff */
[C---:B------:R-:W-:Y:S01]  /*0bd0*/  SHF.L.U64.HI R2, R0.reuse, 0x2, R2 ;  /* 0x0000000200027819 */ /* 0x040fe20000010202 */
[----:B------:R-:W-:-:S02]  /*0be0*/  IMAD.SHL.U32 R0, R0, 0x4, RZ ;  /* 0x0000000400007824 */ /* 0x000fc400078e00ff */
[C---:B------:R-:W-:Y:S02]  /*0bf0*/  IMAD.IADD R229, R228.reuse, 0x1, R229 ;  /* 0x00000001e4e57824 */ /* 0x040fe400078e02e5 */
[----:B------:R1:W-:Y:S01]  /*0c00*/  STL [R1+0x18], R2 ;  /* 0x0000180201007387 */ /* 0x0003e20000100800 */
[--C-:B------:R-:W-:Y:S02]  /*0c10*/  IMAD.IADD R231, R228, 0x1, R230.reuse ;  /* 0x00000001e4e77824 */ /* 0x100fe400078e02e6 */
[----:B------:R-:W-:Y:S01]  /*0c20*/  IMAD.IADD R230, R229, 0x1, R230 ;  /* 0x00000001e5e67824 */ /* 0x000fe200078e02e6 */
[----:B------:R2:W-:Y:S01]  /*0c30*/  STL [R1+0x14], R0 ;  /* 0x0000140001007387 */ /* 0x0005e20000100800 */
[----:B-1----:R-:W-:Y:S01]  /*0c40*/  LEA R2, R8, UR6, 0x1 ;  /* 0x0000000608027c11 */ /* 0x002fe2000f8e08ff */
[----:B------:R-:W-:-:S04]  /*0c50*/  ULDC.64 UR6, c[0x0][0x208] ;  /* 0x0000820000067ab9 */ /* 0x000fc80000000a00 */
[C---:B--2---:R-:W-:Y:S01]  /*0c60*/  VIADD R0, R2.reuse, 0x20 ;  /* 0x0000002002007836 */ /* 0x044fe20000000000 */
[----:B------:R1:W-:Y:S01]  /*0c70*/  STL [R1], R2 ;  /* 0x0000000201007387 */ /* 0x0003e20000100800 */
[----:B------:R-:W-:-:S05]  /*0c80*/  @P3 VIADD R0, R2, 0xffffffe0 ;  /* 0xffffffe002003836 */ /* 0x000fca0000000000 */
[----:B------:R1:W-:Y:S02]  /*0c90*/  STL [R1+0x4], R0 ;  /* 0x0000040001007387 */ /* 0x0003e40000100800 */
.L_x_81:
        /* <DEDUP_REMOVED lines=16> */
[----:B--2---:R-:W-:Y:S01]  /*0da0*/  IMAD.U32 R4, RZ, RZ, UR8 ;  /* 0x00000008ff047e24 */ /* 0x004fe2000f8e00ff */
        /* <DEDUP_REMOVED lines=11> */
[----:B------:R-:W-:Y:S01]  /*0e60*/  PLOP3.LUT P3, PT, PT, PT, UP2, 0x80, 0x0 ;  /* 0x000000000000781c */ /* 0x000fe20003f6f028 */
[----:B------:R-:W-:-:S02]  /*0e70*/  UIADD3 UR8, UP0, UR16, UR12, URZ ;  /* 0x0000000c10087290 */ /* 0x000fc4000ff1e03f */
[----:B------:R-:W-:Y:S01]  /*0e80*/  UISETP.EQ.OR.EX UP4, UPT, UR13, URZ, !UP1, UP4 ;  /* 0x0000003f0d00728c */ /* 0x000fe2000cf82740 */
[----:B------:R-:W2:Y:S01]  /*0e90*/  @P1 LDG.E R8, desc[UR6][R6.64] ;  /* 0x0000000606081981 */ /* 0x000ea2000c1e1900 */
[----:B------:R-:W-:Y:S01]  /*0ea0*/  UIADD3.X UR5, UR5, UR13, URZ, UP0, !UPT ;  /* 0x0000000d05057290 */ /* 0x000fe200087fe43f */
[----:B------:R-:W-:Y:S01]  /*0eb0*/  UMOV UR37, URZ ;  /* 0x0000003f00257c82 */ /* 0x000fe20008000000 */
[----:B------:R-:W-:Y:S02]  /*0ec0*/  @!UP3 ULDC.64 UR10, c[0x0][0x318] ;  /* 0x0000c600000abab9 */ /* 0x000fe40000000a00 */
[----:B------:R-:W-:Y:S01]  /*0ed0*/  PLOP3.LUT P2, PT, PT, PT, UP4, 0x80, 0x0 ;  /* 0x000000000000781c */ /* 0x000fe20003f4f048 */
[----:B----4-:R3:W4:Y:S02]  /*0ee0*/  @P0 LDG.E R6, desc[UR6][R4.64] ;  /* 0x0000000604060981 */ /* 0x010724000c1e1900 */
[----:B---3--:R-:W-:Y:S02]  /*0ef0*/  IMAD.U32 R4, RZ, RZ, UR15 ;  /* 0x0000000fff047e24 */ /* 0x008fe4000f8e00ff */
[----:B------:R-:W-:-:S05]  /*0f00*/  IMAD.U32 R5, RZ, RZ, UR14 ;  /* 0x0000000eff057e24 */ /* 0x000fca000f8e00ff */
[----:B------:R-:W3:Y:S04]  /*0f10*/  @P3 LDG.E R7, desc[UR6][R4.64] ;  /* 0x0000000604073981 */ /* 0x000ee8000c1e1900 */
[----:B-1---5:R1:W5:Y:S02]  /*0f20*/  @P3 LDG.E R0, desc[UR6][R4.64+0x4] ;  /* 0x0000040604003981 */ /* 0x022364000c1e1900 */
[----:B-1----:R-:W-:Y:S02]  /*0f30*/  IMAD.U32 R4, RZ, RZ, UR8 ;  /* 0x00000008ff047e24 */ /* 0x002fe4000f8e00ff */
[----:B------:R-:W-:Y:S01]  /*0f40*/  IMAD.U32 R5, RZ, RZ, UR5 ;  /* 0x00000005ff057e24 */ /* 0x000fe2000f8e00ff */
[----:B------:R-:W-:Y:S01]  /*0f50*/  @!UP3 UISETP.NE.U32.AND UP0, UPT, UR10, URZ, UPT ;  /* 0x0000003f0a00b28c */ /* 0x000fe2000bf05070 */
[----:B------:R-:W-:-:S03]  /*0f60*/  @!UP3 ULDC UR5, c[0x0][0x2cc] ;  /* 0x0000b3000005bab9 */ /* 0x000fc60000000800 */
[----:B------:R-:W5:Y:S01]  /*0f70*/  @!P2 LDG.E R2, desc[UR6][R4.64] ;  /* 0x000000060402a981 */ /* 0x000f62000c1e1900 */
[----:B------:R-:W-:Y:S01]  /*0f80*/  @!UP3 UISETP.NE.AND.EX UP0, UPT, UR11, URZ, UPT, UP0 ;  /* 0x0000003f0b00b28c */ /* 0x000fe2000bf05300 */
[----:B------:R-:W-:Y:S01]  /*0f90*/  UMOV UR9, 0xffffffff ;  /* 0xffffffff00097882 */ /* 0x000fe20000000000 */
[----:B------:R-:W-:Y:S02]  /*0fa0*/  UMOV UR40, 0xffffffff ;  /* 0xffffffff00287882 */ /* 0x000fe40000000000 */
[----:B------:R-:W-:Y:S02]  /*0fb0*/  @!UP3 USEL UR10, UR5, URZ, UP0 ;  /* 0x0000003f050ab287 */ /* 0x000fe40008000000 */
[----:B------:R-:W-:Y:S01]  /*0fc0*/  USHF.L.U32 UR39, UR38, 0x7, URZ ;  /* 0x0000000726277899 */ /* 0x000fe2000800063f */
[----:B------:R-:W-:Y:S01]  /*0fd0*/  ULDC UR5, c[0x0][0x2c8] ;  /* 0x0000b20000057ab9 */ /* 0x000fe20000000800 */
[----:B--2---:R-:W-:Y:S02]  /*0fe0*/  @P1 R2UR UR37, R8 ;  /* 0x00000000082512ca */ /* 0x004fe400000e0000 */
[----:B----4-:R-:W-:-:S02]  /*0ff0*/  @P0 R2UR UR8, R6 ;  /* 0x00000000060802ca */ /* 0x010fc400000e0000 */
[----:B------:R-:W-:-:S04]  /*1000*/  ISETP.NE.U32.AND P0, PT, RZ, UR12, PT ;  /* 0x0000000cff007c0c */ /* 0x000fc8000bf05070 */
[----:B------:R-:W-:-:S07]  /*1010*/  ISETP.NE.AND.EX P0, PT, RZ, UR13, PT, P0 ;  /* 0x0000000dff007c0c */ /* 0x000fce000bf05300 */
[----:B------:R-:W-:Y:S01]  /*1020*/  @UP3 UIADD3 UR8, UR8, -UR37, URZ ;  /* 0x8000002508083290 */ /* 0x000fe2000fffe03f */
[----:B---3--:R-:W-:Y:S02]  /*1030*/  @P3 R2UR UR9, R7 ;  /* 0x00000000070932ca */ /* 0x008fe400000e0000 */
        /* <DEDUP_REMOVED lines=9> */
.L_x_53:
        /* <DEDUP_REMOVED lines=9> */
[----:B------:R-:W-:Y:S01]  /*1160*/  USHF.R.S32.HI UR48, URZ, 0x1f, UR50 ;  /* 0x0000001f3f307899 */ /* 0x000fe20008011432 */
[----:B------:R-:W-:Y:S01]  /*1170*/  ULDC.64 UR10, c[0x0][0x228] ;  /* 0x00008a00000a7ab9 */ /* 0x000fe20000000a00 */
[----:B------:R-:W-:Y:S01]  /*1180*/  ULDC.64 UR12, c[0x0][0x488] ;  /* 0x00012200000c7ab9 */ /* 0x000fe20000000a00 */
[----:B------:R-:W-:Y:S02]  /*1190*/  UIMAD.WIDE.U32 UR16, UR50, UR10, URZ ;  /* 0x0000000a321072a5 */ /* 0x000fe4000f8e003f */
[----:B------:R-:W2:Y:S01]  /*11a0*/  S2UR UR5, SR_CTAID.X ;  /* 0x00000000000579c3 */ /* 0x000ea20000002500 */
[----:B------:R-:W-:Y:S01]  /*11b0*/  UIMAD UR10, UR48, UR10, URZ ;  /* 0x0000000a300a72a4 */ /* 0x000fe2000f8e023f */
        /* <DEDUP_REMOVED lines=8> */
[----:B------:R-:W-:Y:S01]  /*1240*/  @!UP1 UIMAD.WIDE.U32 UR34, UR50, UR10, URZ ;  /* 0x0000000a322292a5 */ /* 0x000fe2000f8e003f */
[----:B-1----:R-:W-:Y:S01]  /*1250*/  IABS R6, R7 ;  /* 0x0000000700067213 */ /* 0x002fe20000000000 */
[----:B------:R-:W-:Y:S01]  /*1260*/  UIMAD UR20, UR9, UR45, URZ ;  /* 0x0000002d091472a4 */ /* 0x000fe2000f8e023f */
[----:B------:R-:W-:Y:S01]  /*1270*/  ISETP.NE.AND P3, PT, R7, RZ, PT ;  /* 0x000000ff0700720c */ /* 0x000fe20003f65270 */
[----:B------:R-:W-:Y:S01]  /*1280*/  UIADD3 UR52, UR17, UR30, URZ ;  /* 0x0000001e11347290 */ /* 0x000fe2000fffe03f */
[----:B------:R-:W1:Y:S01]  /*1290*/  I2F.RP R4, R6 ;  /* 0x0000000600047306 */ /* 0x000e620000209400 */
[----:B------:R-:W-:Y:S01]  /*12a0*/  ULDC.U8 UR22, c[0x0][0x3d8] ;  /* 0x0000f60000167ab9 */ /* 0x000fe20000000000 */
[----:B------:R-:W-:-:S02]  /*12b0*/  USHF.L.U64.HI UR18, UR50, 0x7, UR48 ;  /* 0x0000000732127899 */ /* 0x000fc40008010230 */
[----:B--2---:R-:W-:Y:S02]  /*12c0*/  UIMAD.WIDE.U32 UR28, UR5, UR12, URZ ;  /* 0x0000000c051c72a5 */ /* 0x004fe4000f8e003f */
[----:B------:R-:W-:Y:S02]  /*12d0*/  UISETP.NE.AND UP3, UPT, UR22, URZ, UPT ;  /* 0x0000003f1600728c */ /* 0x000fe4000bf65270 */
        /* <DEDUP_REMOVED lines=20> */
[----:B------:R-:W-:Y:S02]  /*1420*/  UIMAD UR14, UR11, UR12, URZ ;  /* 0x0000000c0b0e72a4 */ /* 0x000fe4000f8e023f */
[----:B------:R-:W-:Y:S02]  /*1430*/  UIADD3 UR5, UR13, UR5, URZ ;  /* 0x000000050d057290 */ /* 0x000fe4000fffe03f */
[----:B------:R-:W-:Y:S02]  /*1440*/  ULOP3.LUT UR15, UR19, 0xffffffc0, URZ, 0xc0, !UPT ;  /* 0xffffffc0130f7892 */ /* 0x000fe4000f8ec03f */
[----:B------:R-:W-:Y:S01]  /*1450*/  UIMAD.WIDE.U32 UR16, UR10, UR12, URZ ;  /* 0x0000000c0a1072a5 */ /* 0x000fe2000f8e003f */
[----:B-1----:R-:W-:Y:S01]  /*1460*/  IMAD.MOV R0, RZ, RZ, -R5 ;  /* 0x000000ffff007224 */ /* 0x002fe200078e0a05 */
[----:B------:R-:W-:Y:S01]  /*1470*/  UIMAD UR5, UR10, UR5, UR14 ;  /* 0x000000050a0572a4 */ /* 0x000fe2000f8e020e */
[----:B------:R-:W-:Y:S01]  /*1480*/  IMAD.MOV.U32 R4, RZ, RZ, RZ ;  /* 0x000000ffff047224 */ /* 0x000fe200078e00ff */
[----:B------:R-:W-:Y:S01]  /*1490*/  UIADD3 UR20, UR15, -0x40, URZ ;  /* 0xffffffc00f147890 */ /* 0x000fe2000fffe03f */
[----:B------:R-:W-:Y:S01]  /*14a0*/  IMAD R0, R0, R6, RZ ;  /* 0x0000000600007224 */ /* 0x000fe200078e02ff */
[----:B------:R-:W-:-:S02]  /*14b0*/  UISETP.NE.AND UP0, UPT, UR40, -0x1, UPT ;  /* 0xffffffff2800788c */ /* 0x000fc4000bf05270 */
[----:B------:R-:W-:Y:S01]  /*14c0*/  USEL UR31, UR18, URZ, UP2 ;  /* 0x0000003f121f7287 */ /* 0x000fe20009000000 */
[----:B------:R-:W-:Y:S01]  /*14d0*/  IMAD.HI.U32 R0, R5, R0, R4 ;  /* 0x0000000005007227 */ /* 0x000fe200078e0004 */
[----:B------:R-:W-:Y:S02]  /*14e0*/  UIADD3 UR51, UR17, UR5, URZ ;  /* 0x0000000511337290 */ /* 0x000fe4000fffe03f */
[----:B------:R-:W-:Y:S02]  /*14f0*/  UIMAD.WIDE.U32 UR12, UR10, UR9, URZ ;  /* 0x000000090a0c72a5 */ /* 0x000fe4000f8e003f */
[----:B------:R-:W-:Y:S01]  /*1500*/  UIADD3 UR5, UP2, UR20, UR29, URZ ;  /* 0x0000001d14057290 */ /* 0x000fe2000ff5e03f */
[----:B------:R-:W-:Y:S01]  /*1510*/  IMAD.HI.U32 R0, R0, R2, RZ ;  /* 0x0000000200007227 */ /* 0x000fe200078e00ff */
[----:B------:R-:W-:Y:S01]  /*1520*/  USHF.R.S32.HI UR18, URZ, 0x1f, UR20 ;  /* 0x0000001f3f127899 */ /* 0x000fe20008011414 */
[----:B------:R-:W-:Y:S02]  /*1530*/  ULDC UR47, c[0x0][0x2c4] ;  /* 0x0000b100002f7ab9 */ /* 0x000fe40000000800 */
[----:B------:R-:W-:Y:S01]  /*1540*/  IMAD.MOV R4, RZ, RZ, -R0 ;  /* 0x000000ffff047224 */ /* 0x000fe200078e0a00 */
[----:B------:R-:W-:-:S02]  /*1550*/  UIMAD UR14, UR11, UR9, URZ ;  /* 0x000000090b0e72a4 */ /* 0x000fc4000f8e023f */
[----:B------:R-:W-:Y:S01]  /*1560*/  @!UP1 UIADD3 UR54, UR35, UR32, URZ ;  /* 0x0000002023369290 */ /* 0x000fe2000fffe03f */
[C---:B------:R-:W-:Y:S01]  /*1570*/  IMAD R2, R6.reuse, R4, R2 ;  /* 0x0000000406027224 */ /* 0x040fe200078e0202 */
[----:B------:R-:W-:Y:S02]  /*1580*/  USEL UR59, UR16, UR12, !UP1 ;  /* 0x0000000c103b7287 */ /* 0x000fe4000c800000 */
[----:B------:R-:W-:Y:S02]  /*1590*/  UIMAD UR11, UR11, UR5, URZ ;  /* 0x000000050b0b72a4 */ /* 0x000fe4000f8e023f */
[----:B------:R-:W-:Y:S01]  /*15a0*/  ISETP.GT.U32.AND P1, PT, R6, R2, PT ;  /* 0x000000020600720c */ /* 0x000fe20003f24070 */
[----:B------:R-:W-:Y:S02]  /*15b0*/  UIMAD.WIDE.U32 UR32, UR10, UR5, URZ ;  /* 0x000000050a2072a5 */ /* 0x000fe4000f8e003f */
[----:B------:R-:W-:Y:S02]  /*15c0*/  UIADD3.X UR12, UR18, UR31, URZ, UP2, !UPT ;  /* 0x0000001f120c7290 */ /* 0x000fe400097fe43f */
[----:B------:R-:W-:Y:S01]  /*15d0*/  @UP3 UIMAD UR5, UR50, UR47, URZ ;  /* 0x0000002f320532a4 */ /* 0x000fe2000f8e023f */
[----:B------:R-:W-:Y:S01]  /*15e0*/  ULDC.U8 UR23, c[0x0][0x480] ;  /* 0x0001200000177ab9 */ /* 0x000fe20000000000 */
[----:B------:R-:W-:-:S02]  /*15f0*/  @UP0 UIADD3 UR21, UR37, UR40, URZ ;  /* 0x0000002825150290 */ /* 0x000fc4000fffe03f */
[----:B------:R-:W-:Y:S02]  /*1600*/  @UP0 UIADD3 UR26, UR37, UR40, URZ ;  /* 0x00000028251a0290 */ /* 0x000fe4000fffe03f */
[----:B------:R-:W-:Y:S02]  /*1610*/  UIMAD UR16, UR10, UR12, UR11 ;  /* 0x0000000c0a1072a4 */ /* 0x000fe4000f8e020b */
[-C--:B------:R-:W-:Y:S01]  /*1620*/  @!P1 IADD3 R2, R2, -R6.reuse, RZ ;  /* 0x8000000602029210 */ /* 0x080fe20007ffe0ff */
[----:B------:R-:W-:Y:S01]  /*1630*/  @!P1 VIADD R0, R0, 0x1 ;  /* 0x0000000100009836 */ /* 0x000fe20000000000 */
[----:B------:R-:W-:Y:S01]  /*1640*/  PLOP3.LUT P1, PT, PT, PT, UP0, 0x80, 0x0 ;  /* 0x000000000000781c */ /* 0x000fe20003f2f008 */
[----:B------:R-:W-:Y:S01]  /*1650*/  UIMAD UR53, UR60, UR24, URZ ;  /* 0x000000183c3572a4 */ /* 0x000fe2000f8e023f */
[----:B------:R-:W-:Y:S01]  /*1660*/  ISETP.GE.U32.AND P0, PT, R2, R6, PT ;  /* 0x000000060200720c */ /* 0x000fe20003f06070 */
[----:B------:R-:W-:Y:S01]  /*1670*/  UISETP.NE.AND UP4, UPT, UR23, URZ, UPT ;  /* 0x0000003f1700728c */ /* 0x000fe2000bf85270 */
[----:B------:R-:W-:Y:S01]  /*1680*/  LOP3.LUT R2, R7, UR60, RZ, 0x3c, !PT ;  /* 0x0000003c07027c12 */ /* 0x000fe2000f8e3cff */
[----:B------:R-:W-:Y:S01]  /*1690*/  @UP3 USEL UR10, UR5, UR9, !UP1 ;  /* 0x00000009050a3287 */ /* 0x000fe2000c800000 */
[----:B------:R-:W-:-:S02]  /*16a0*/  @UP0 ULDC.64 UR24, c[0x0][0x248] ;  /* 0x0000920000180ab9 */ /* 0x000fc40000000a00 */
[----:B------:R-:W-:Y:S01]  /*16b0*/  ISETP.GE.AND P2, PT, R2, RZ, PT ;  /* 0x000000ff0200720c */ /* 0x000fe20003f46270 */
[----:B------:R-:W-:Y:S01]  /*16c0*/  @UP0 ULDC.64 UR22, c[0x0][0x250] ;  /* 0x0000940000160ab9 */ /* 0x000fe20000000a00 */
[----:B------:R-:W-:Y:S01]  /*16d0*/  @UP1 UIADD3 UR51, UR13, UR14, URZ ;  /* 0x0000000e0d331290 */ /* 0x000fe2000fffe03f */
[----:B------:R-:W-:Y:S01]  /*16e0*/  @UP3 ULDC UR5, c[0x0][0x2e4] ;  /* 0x0000b90000053ab9 */ /* 0x000fe20000000800 */
[----:B------:R-:W-:Y:S02]  /*16f0*/  @UP0 UIMAD.WIDE.U32 UR14, UR21, UR24, URZ ;  /* 0x00000018150e02a5 */ /* 0x000fe4000f8e003f */
[----:B------:R-:W-:Y:S01]  /*1700*/  @UP0 UIMAD.WIDE.U32 UR12, UR26, UR22, URZ ;  /* 0x000000161a0c02a5 */ /* 0x000fe2000f8e003f */
[----:B------:R-:W-:Y:S01]  /*1710*/  @P0 VIADD R0, R0, 0x1 ;  /* 0x0000000100000836 */ /* 0x000fe20000000000 */
[----:B------:R-:W-:Y:S01]  /*1720*/  @UP3 UIMAD UR31, UR60, UR5, UR10 ;  /* 0x000000053c1f32a4 */ /* 0x000fe2000f8e020a */
[----:B------:R-:W-:Y:S01]  /*1730*/  PLOP3.LUT P0, PT, PT, PT, UP3, 0x80, 0x0 ;  /* 0x000000000000781c */ /* 0x000fe20003f0f038 */
[----:B------:R-:W-:-:S02]  /*1740*/  @!UP3 UIMAD UR5, UR50, UR46, UR60 ;  /* 0x0000002e3205b2a4 */ /* 0x000fc4000f8e023c */
[----:B------:R-:W-:Y:S01]  /*1750*/  @UP0 UIMAD UR21, UR21, UR25, URZ ;  /* 0x00000019151502a4 */ /* 0x000fe2000f8e023f */
[----:B------:R-:W-:Y:S01]  /*1760*/  @!P2 IADD3 R0, -R0, RZ, RZ ;  /* 0x000000ff0000a210 */ /* 0x000fe20007ffe1ff */
[----:B------:R-:W-:Y:S01]  /*1770*/  @UP0 UIMAD UR11, UR26, UR23, URZ ;  /* 0x000000171a0b02a4 */ /* 0x000fe2000f8e023f */
[----:B------:R-:W-:Y:S01]  /*1780*/  @!P3 LOP3.LUT R0, RZ, R7, RZ, 0x33, !PT ;  /* 0x00000007ff00b212 */ /* 0x000fe200078e33ff */
[----:B------:R-:W-:Y:S02]  /*1790*/  USEL UR56, UR36, URZ, UP4 ;  /* 0x0000003f24387287 */ /* 0x000fe4000a000000 */
[----:B------:R-:W-:Y:S02]  /*17a0*/  @!UP3 UIMAD UR31, UR5, UR47, URZ ;  /* 0x0000002f051fb2a4 */ /* 0x000fe4000f8e023f */
[----:B------:R-:W-:Y:S02]  /*17b0*/  USHF.R.S32.HI UR41, URZ, 0x1f, UR39 ;  /* 0x0000001f3f297899 */ /* 0x000fe40008011427 */
[----:B------:R-:W-:-:S02]  /*17c0*/  USHF.R.S32.HI UR58, URZ, 0x1f, UR53 ;  /* 0x0000001f3f3a7899 */ /* 0x000fc40008011435 */
[----:B------:R-:W-:Y:S02]  /*17d0*/  USEL UR57, UR28, URZ, UP4 ;  /* 0x0000003f1c397287 */ /* 0x000fe4000a000000 */
[----:B------:R-:W-:Y:S02]  /*17e0*/  USHF.R.S32.HI UR46, URZ, 0x6, UR19 ;  /* 0x000000063f2e7899 */ /* 0x000fe40008011413 */
[----:B------:R-:W-:Y:S02]  /*17f0*/  @UP0 UIADD3 UR48, UR13, UR11, URZ ;  /* 0x0000000b0d300290 */ /* 0x000fe4000fffe03f */
[----:B------:R-:W-:Y:S02]  /*1800*/  UIADD3 UR55, UR33, UR16, URZ ;  /* 0x0000001021377290 */ /* 0x000fe4000fffe03f */
[----:B------:R-:W-:Y:S01]  /*1810*/  @UP0 UIADD3 UR49, UR15, UR21, URZ ;  /* 0x000000150f310290 */ /* 0x000fe2000fffe03f */
[----:B------:R-:W-:Y:S01]  /*1820*/  @UP0 UMOV UR47, UR14 ;  /* 0x0000000e002f0c82 */ /* 0x000fe20008000000 */
[----:B------:R-:W-:Y:S01]  /*1830*/  @UP0 UMOV UR36, UR12 ;  /* 0x0000000c00240c82 */ /* 0x000fe20008000000 */
[----:B------:R-:W-:Y:S09]  /*1840*/  @P1 BRA `(.L_x_55) ;  /* 0x0000000000341947 */ /* 0x000ff20003800000 */
        /* <DEDUP_REMOVED lines=13> */
.L_x_55:
        /* <DEDUP_REMOVED lines=14> */
.L_x_56:
[----:B------:R-:W-:Y:S01]  /*1a00*/  @UP1 UMOV UR11, UR42 ;  /* 0x0000002a000b1c82 */ /* 0x000fe20008000000 */
[----:B------:R-:W-:Y:S01]  /*1a10*/  @!UP1 UMOV UR11, UR34 ;  /* 0x00000022000b9c82 */ /* 0x000fe20008000000 */
[----:B------:R-:W-:Y:S01]  /*1a20*/  SHF.R.S32.HI R10, RZ, 0x1f, R0 ;  /* 0x0000001fff0a7819 */ /* 0x000fe20000011400 */
[----:B------:R-:W-:Y:S06]  /*1a30*/  @!P0 BRA `(.L_x_57) ;  /* 0x0000000000208947 */ /* 0x000fec0003800000 */
[----:B------:R-:W-:Y:S01]  /*1a40*/  ULDC UR10, c[0x0][0x2d4] ;  /* 0x0000b500000a7ab9 */ /* 0x000fe20000000800 */
[----:B------:R-:W-:Y:S01]  /*1a50*/  ULDC UR5, c[0x0][0x2c0] ;  /* 0x0000b00000057ab9 */ /* 0x000fe20000000800 */
[----:B------:R-:W-:-:S03]  /*1a60*/  @!UP1 UIMAD UR9, UR50, UR10, URZ ;  /* 0x0000000a320992a4 */ /* 0x000fc6000f8e023f */
[----:B------:R-:W-:Y:S02]  /*1a70*/  ULDC UR10, c[0x0][0x2e4] ;  /* 0x0000b900000a7ab9 */ /* 0x000fe40000000800 */
[----:B------:R-:W-:Y:S02]  /*1a80*/  ULEA UR10, UR5, UR10, 0x7 ;  /* 0x0000000a050a7291 */ /* 0x000fe4000f8e383f */
[----:B------:R-:W-:-:S04]  /*1a90*/  ULEA UR5, UR50, UR9, 0x7 ;  /* 0x0000000932057291 */ /* 0x000fc8000f8e383f */
[----:B------:R-:W-:Y:S01]  /*1aa0*/  UIMAD UR5, UR10, UR60, UR5 ;  /* 0x0000003c0a0572a4 */ /* 0x000fe2000f8e0205 */
[----:B------:R-:W-:Y:S11]  /*1ab0*/  BRA `(.L_x_58) ;  /* 0x0000000000107947 */ /* 0x000ff60003800000 */
.L_x_57:
[----:B------:R-:W-:Y:S01]  /*1ac0*/  ULDC UR5, c[0x0][0x270] ;  /* 0x00009c0000057ab9 */ /* 0x000fe20000000800 */
[----:B------:R-:W-:Y:S01]  /*1ad0*/  ULDC UR9, c[0x0][0x2d4] ;  /* 0x0000b50000097ab9 */ /* 0x000fe20000000800 */
[----:B------:R-:W-:-:S04]  /*1ae0*/  UIMAD UR5, UR50, UR5, UR60 ;  /* 0x00000005320572a4 */ /* 0x000fc8000f8e023c */
[----:B------:R-:W-:-:S12]  /*1af0*/  UIMAD UR5, UR5, UR9, URZ ;  /* 0x00000009050572a4 */ /* 0x000fd8000f8e023f */
.L_x_58:
[----:B------:R-:W2:Y:S01]  /*1b00*/  LDL.64 R4, [R1+0x28] ;  /* 0x0000280001047983 */ /* 0x000ea20000100a00 */
[----:B------:R-:W-:Y:S01]  /*1b10*/  ULDC UR10, c[0x0][0x270] ;  /* 0x00009c00000a7ab9 */ /* 0x000fe20000000800 */
[----:B------:R-:W-:Y:S02]  /*1b20*/  ULDC UR9, c[0x0][0x2dc] ;  /* 0x0000b70000097ab9 */ /* 0x000fe40000000800 */
[----:B------:R1:W2:Y:S01]  /*1b30*/  LDL.64 R14, [R1+0x28] ;  /* 0x00002800010e7983 */ /* 0x0002a20000100a00 */
[----:B------:R-:W-:Y:S02]  /*1b40*/  UIADD3 UR29, UR20, UR5, URZ ;  /* 0x00000005141d7290 */ /* 0x000fe4000fffe03f */
[----:B------:R-:W-:Y:S01]  /*1b50*/  UIADD3 UR5, -UR8, UR27, UR39 ;  /* 0x0000001b08057290 */ /* 0x000fe2000fffe127 */
[----:B------:R-:W3:Y:S01]  /*1b60*/  LDL R16, [R1+0x34] ;  /* 0x0000340001107983 */ /* 0x000ee20000100800 */
[----:B------:R-:W-:Y:S01]  /*1b70*/  UIMAD UR30, UR9, UR10, URZ ;  /* 0x0000000a091e72a4 */ /* 0x000fe2000f8e023f */
[----:B------:R-:W-:Y:S01]  /*1b80*/  ULDC.64 UR12, c[0x0][0x420] ;  /* 0x00010800000c7ab9 */ /* 0x000fe20000000a00 */
[----:B------:R-:W4:Y:S01]  /*1b90*/  S2R R26, SR_TID.X ;  /* 0x00000000001a7919 */ /* 0x000f220000002100 */
[----:B------:R-:W-:Y:S01]  /*1ba0*/  ULDC UR10, c[0x0][0x398] ;  /* 0x0000e600000a7ab9 */ /* 0x000fe20000000800 */
[----:B------:R-:W-:Y:S01]  /*1bb0*/  ULDC.64 UR14, c[0x0][0x258] ;  /* 0x00009600000e7ab9 */ /* 0x000fe20000000a00 */
[----:B------:R-:W-:Y:S01]  /*1bc0*/  ULDC.64 UR16, c[0x0][0x428] ;  /* 0x00010a0000107ab9 */ /* 0x000fe20000000a00 */
[----:B------:R-:W5:Y:S01]  /*1bd0*/  S2R R27, SR_TID.X ;  /* 0x00000000001b7919 */ /* 0x000f620000002100 */
[----:B------:R-:W1:Y:S01]  /*1be0*/  S2R R11, SR_TID.X ;  /* 0x00000000000b7919 */ /* 0x000e620000002100 */
[----:B------:R-:W1:Y:S01]  /*1bf0*/  S2R R12, SR_TID.X ;  /* 0x00000000000c7919 */ /* 0x000e620000002100 */
[----:B------:R-:W-:-:S02]  /*1c00*/  USHF.R.S32.HI UR9, URZ, 0x1f, UR60 ;  /* 0x0000001f3f097899 */ /* 0x000fc4000801143c */
[----:B------:R-:W-:Y:S01]  /*1c10*/  USHF.L.U32 UR26, UR30, 0x6, URZ ;  /* 0x000000061e1a7899 */ /* 0x000fe2000800063f */
[----:B------:R-:W-:Y:S01]  /*1c20*/  ULDC.64 UR34, c[0x0][0x478] ;  /* 0x00011e0000227ab9 */ /* 0x000fe20000000a00 */
[----:B----4-:R-:W-:-:S04]  /*1c30*/  SHF.R.S32.HI R26, RZ, 0x1f, R26 ;  /* 0x0000001fff1a7819 */ /* 0x010fc8000001141a */
[----:B-----5:R-:W-:-:S04]  /*1c40*/  LEA.HI R26, R26, R27, RZ, 0x2 ;  /* 0x0000001b1a1a7211 */ /* 0x020fc800078f10ff */
[----:B------:R-:W-:-:S04]  /*1c50*/  SHF.R.S32.HI R26, RZ, 0x2, R26 ;  /* 0x00000002ff1a7819 */ /* 0x000fc8000001141a */
[----:B------:R-:W-:Y:S02]  /*1c60*/  SHF.R.S32.HI R13, RZ, 0x1f, R26 ;  /* 0x0000001fff0d7819 */ /* 0x000fe4000001141a */
[----:B------:R-:W-:Y:S01]  /*1c70*/  IADD3 R2, P2, R26, UR20, RZ ;  /* 0x000000141a027c10 */ /* 0x000fe2000ff5e0ff */
[----:B------:R-:W-:-:S03]  /*1c80*/  UIADD3 UR10, UR5, -UR10, URZ ;  /* 0x8000000a050a7290 */ /* 0x000fc6000fffe03f */
[----:B------:R-:W-:Y:S01]  /*1c90*/  IADD3.X R6, R13, UR18, RZ, P2, !PT ;  /* 0x000000120d067c10 */ /* 0x000fe200097fe4ff */
[----:B------:R-:W-:Y:S01]  /*1ca0*/  UIMAD UR5, UR18, UR12, URZ ;  /* 0x0000000c120572a4 */ /* 0x000fe2000f8e023f */
[----:B-1----:R-:W-:Y:S01]  /*1cb0*/  SHF.R.S32.HI R11, RZ, 0x1f, R11 ;  /* 0x0000001fff0b7819 */ /* 0x002fe2000001140b */
[----:B------:R-:W-:Y:S01]  /*1cc0*/  UIMAD UR18, UR9, UR14, URZ ;  /* 0x0000000e091272a4 */ /* 0x000fe2000f8e023f */
[----:B------:R-:W-:Y:S02]  /*1cd0*/  IMAD.U32 R9, RZ, RZ, UR12 ;  /* 0x0000000cff097e24 */ /* 0x000fe4000f8e00ff */
[----:B------:R-:W-:Y:S01]  /*1ce0*/  IMAD R8, R6, UR44, RZ ;  /* 0x0000002c06087c24 */ /* 0x000fe2000f8e02ff */
[----:B------:R-:W-:Y:S01]  /*1cf0*/  UIMAD UR5, UR20, UR13, UR5 ;  /* 0x0000000d140572a4 */ /* 0x000fe2000f8e0205 */
[----:B------:R-:W-:Y:S01]  /*1d00*/  LEA.HI R11, R11, R12, RZ, 0x5 ;  /* 0x0000000c0b0b7211 */ /* 0x000fe200078f28ff */
[----:B------:R-:W-:Y:S02]  /*1d10*/  UIMAD UR28, UR60, UR15, UR18 ;  /* 0x0000000f3c1c72a4 */ /* 0x000fe4000f8e0212 */
[----:B------:R-:W-:Y:S01]  /*1d20*/  UIADD3 UR19, UP2, UP1, UR32, UR26, UR53 ;  /* 0x0000001a20137290 */ /* 0x000fe2000f95e035 */
[----:B------:R-:W-:-:S02]  /*1d30*/  SHF.R.S32.HI R11, RZ, 0x5, R11 ;  /* 0x00000005ff0b7819 */ /* 0x000fc4000001140b */
[----:B------:R-:W-:Y:S01]  /*1d40*/  ULDC.64 UR32, c[0x0][0x2b0] ;  /* 0x0000ac0000207ab9 */ /* 0x000fe20000000a00 */
[----:B------:R-:W-:Y:S01]  /*1d50*/  BSSY B1, `(.L_x_54) ;  /* 0x0000635000017945 */ /* 0x000fe20003800000 */
[----:B--2---:R-:W-:-:S05]  /*1d60*/  IMAD.MOV.U32 R14, RZ, RZ, R4 ;  /* 0x000000ffff0e7224 */ /* 0x004fca00078e0004 */
[----:B------:R-:W-:Y:S02]  /*1d70*/  SHF.R.S32.HI R15, RZ, 0x1f, R14 ;  /* 0x0000001fff0f7819 */ /* 0x000fe4000001140e */
[----:B------:R-:W-:Y:S01]  /*1d80*/  IADD3 R4, P0, R14, UR11, RZ ;  /* 0x0000000b0e047c10 */ /* 0x000fe2000ff1e0ff */
[----:B------:R-:W-:-:S03]  /*1d90*/  UIMAD UR11, UR9, UR16, URZ ;  /* 0x00000010090b72a4 */ /* 0x000fc6000f8e023f */
[----:B------:R-:W-:Y:S01]  /*1da0*/  IADD3.X R5, R15, UR54, RZ, P0, !PT ;  /* 0x000000360f057c10 */ /* 0x000fe200087fe4ff */
[----:B------:R-:W-:Y:S01]  /*1db0*/  IMAD.WIDE.U32 R6, R2, UR44, R14 ;  /* 0x0000002c02067c25 */ /* 0x000fe2000f8e000e */
[----:B------:R-:W-:Y:S02]  /*1dc0*/  UIMAD UR15, UR60, UR17, UR11 ;  /* 0x000000113c0f72a4 */ /* 0x000fe4000f8e020b */
[----:B------:R-:W-:Y:S01]  /*1dd0*/  USHF.R.S32.HI UR9, URZ, 0x1f, UR26 ;  /* 0x0000001f3f097899 */ /* 0x000fe2000801141a */
[----:B------:R-:W-:Y:S01]  /*1de0*/  IMAD.WIDE.U32 R4, R9, UR20, R4 ;  /* 0x0000001409047c25 */ /* 0x000fe2000f8e0004 */
[----:B------:R-:W-:Y:S01]  /*1df0*/  USHF.R.S32.HI UR17, URZ, 0x1f, UR10 ;  /* 0x0000001f3f117899 */ /* 0x000fe2000801140a */
[----:B------:R-:W-:Y:S02]  /*1e00*/  IADD3 R6, P0, R6, UR61, RZ ;  /* 0x0000003d06067c10 */ /* 0x000fe4000ff1e0ff */
[----:B------:R-:W-:Y:S01]  /*1e10*/  IMAD R2, R2, UR45, R8 ;  /* 0x0000002d02027c24 */ /* 0x000fe2000f8e0208 */
[----:B------:R-:W-:Y:S01]  /*1e20*/  ULEA.HI UR17, UR17, UR10, URZ, 0x6 ;  /* 0x0000000a11117291 */ /* 0x000fe2000f8f303f */
[----:B------:R-:W-:Y:S01]  /*1e30*/  VIADD R5, R5, UR5 ;  /* 0x0000000505057c36 */ /* 0x000fe20008000000 */
[----:B------:R-:W-:Y:S01]  /*1e40*/  UIADD3.X UR5, UR55, UR9, UR58, UP2, UP1 ;  /* 0x0000000937057290 */ /* 0x000fe200097e243a */
[----:B---3--:R-:W-:Y:S01]  /*1e50*/  IMAD R8, R11, UR30, R16 ;  /* 0x0000001e0b087c24 */ /* 0x008fe2000f8e0210 */
[----:B------:R-:W-:Y:S01]  /*1e60*/  IADD3.X R7, R7, UR52, R2, P0, !PT ;  /* 0x0000003407077c10 */ /* 0x000fe200087fe402 */
[----:B------:R-:W-:Y:S01]  /*1e70*/  UIADD3 UR9, UP2, UP1, UR57, UR19, UR59 ;  /* 0x0000001339097290 */ /* 0x000fe2000f95e03b */
[----:B------:R-:W-:Y:S01]  /*1e80*/  IMAD.U32 R2, RZ, RZ, UR14 ;  /* 0x0000000eff027e24 */ /* 0x000fe2000f8e00ff */
[----:B------:R-:W-:-:S02]  /*1e90*/  USHF.R.S32.HI UR17, URZ, 0x6, UR17 ;  /* 0x000000063f117899 */ /* 0x000fc40008011411 */
[----:B------:R-:W-:Y:S01]  /*1ea0*/  UIADD3.X UR5, UR56, UR5, UR51, UP2, UP1 ;  /* 0x0000000538057290 */ /* 0x000fe200097e2433 */
[----:B------:R-:W-:Y:S01]  /*1eb0*/  IMAD.WIDE.U32 R6, R2, UR60, R6 ;  /* 0x0000003c02067c25 */ /* 0x000fe2000f8e0006 */
[C---:B------:R-:W-:Y:S01]  /*1ec0*/  IADD3 R2, P0, R8.reuse, UR9, RZ ;  /* 0x0000000908027c10 */ /* 0x040fe2000ff1e0ff */
[----:B------:R-:W-:Y:S01]  /*1ed0*/  UISETP.LT.AND UP1, UPT, URZ, UR17, UPT ;  /* 0x000000113f00728c */ /* 0x000fe2000bf21270 */
[----:B------:R-:W-:Y:S02]  /*1ee0*/  ULDC.64 UR10, c[0x0][0x400] ;  /* 0x00010000000a7ab9 */ /* 0x000fe40000000a00 */
[----:B------:R-:W-:Y:S01]  /*1ef0*/  LEA.HI.X.SX32 R8, R8, UR5, 0x1, P0 ;  /* 0x0000000508087c11 */ /* 0x000fe200080f0eff */
[----:B------:R-:W-:Y:S01]  /*1f00*/  USEL UR17, URZ, UR17, !UP1 ;  /* 0x000000113f117287 */ /* 0x000fe2000c800000 */
[C---:B------:R-:W-:Y:S01]  /*1f10*/  LEA R246, P0, R2.reuse, UR10, 0x2 ;  /* 0x0000000a02f67c11 */ /* 0x040fe2000f8010ff */
[----:B------:R-:W-:Y:S01]  /*1f20*/  IMAD.U32 R9, RZ, RZ, UR16 ;  /* 0x00000010ff097e24 */ /* 0x000fe2000f8e00ff */
[----:B------:R-:W-:Y:S01]  /*1f30*/  ULDC.64 UR18, c[0x0][0x210] ;  /* 0x0000840000127ab9 */ /* 0x000fe20000000a00 */
[----:B------:R-:W-:Y:S01]  /*1f40*/  UISETP.GT.AND UP1, UPT, UR46, UR17, UPT ;  /* 0x000000112e00728c */ /* 0x000fe2000bf24270 */
[----:B------:R-:W-:Y:S01]  /*1f50*/  LEA.HI.X R245, R2, UR11, R8, 0x2, P0 ;  /* 0x0000000b02f57c11 */ /* 0x000fe200080f1408 */
[----:B------:R-:W-:Y:S01]  /*1f60*/  VIADD R7, R7, UR28 ;  /* 0x0000001c07077c36 */ /* 0x000fe20008000000 */
[----:B------:R1:W-:Y:S01]  /*1f70*/  STL [R1+0x2c], R15 ;  /* 0x00002c0f01007387 */ /* 0x0003e20000100800 */
[----:B------:R-:W-:Y:S01]  /*1f80*/  IMAD.WIDE.U32 R4, R9, UR60, R4 ;  /* 0x0000003c09047c25 */ /* 0x000fe2000f8e0004 */
[----:B------:R-:W-:Y:S01]  /*1f90*/  LEA R242, P0, R6, UR18, 0x1 ;  /* 0x0000001206f27c11 */ /* 0x000fe2000f8008ff */
[----:B------:R-:W-:-:S02]  /*1fa0*/  UIADD3 UR14, UR20, UR31, URZ ;  /* 0x0000001f140e7290 */ /* 0x000fc4000fffe03f */
[----:B------:R-:W-:Y:S01]  /*1fb0*/  VIADD R5, R5, UR15 ;  /* 0x0000000f05057c36 */ /* 0x000fe20008000000 */
[----:B------:R-:W-:Y:S01]  /*1fc0*/  LEA.HI.X R243, R6, UR19, R7, 0x1, P0 ;  /* 0x0000001306f37c11 */ /* 0x000fe200080f0c07 */
[----:B------:R-:W-:Y:S01]  /*1fd0*/  IMAD R2, R13, UR12, RZ ;  /* 0x0000000c0d027c24 */ /* 0x000fe2000f8e02ff */
[----:B------:R-:W-:Y:S01]  /*1fe0*/  PLOP3.LUT P0, PT, PT, PT, UP1, 0x80, 0x0 ;  /* 0x000000000000781c */ /* 0x000fe20003f0f018 */
[C---:B------:R-:W-:Y:S01]  /*1ff0*/  IMAD.WIDE.U32 R4, R26.reuse, UR12, R4 ;  /* 0x0000000c1a047c25 */ /* 0x040fe2000f8e0004 */
[----:B------:R-:W-:Y:S01]  /*2000*/  UIMAD.WIDE UR10, UR14, 0x4, UR32 ;  /* 0x000000040e0a78a5 */ /* 0x000fe2000f8e0220 */
[----:B------:R-:W-:Y:S02]  /*2010*/  ULDC.64 UR20, c[0x0][0x3e0] ;  /* 0x0000f80000147ab9 */ /* 0x000fe40000000a00 */
[----:B------:R-:W-:Y:S01]  /*2020*/  IMAD R2, R26, UR13, R2 ;  /* 0x0000000d1a027c24 */ /* 0x000fe2000f8e0202 */
[----:B------:R-:W-:Y:S01]  /*2030*/  UIMAD.WIDE UR14, UR29, 0x4, UR34 ;  /* 0x000000041d0e78a5 */ /* 0x000fe2000f8e0222 */
[----:B------:R-:W-:-:S02]  /*2040*/  LEA R240, P2, R4, UR20, 0x1 ;  /* 0x0000001404f07c11 */ /* 0x000fc4000f8408ff */
[----:B------:R-:W-:Y:S01]  /*2050*/  IMAD.IADD R2, R5, 0x1, R2 ;  /* 0x0000000105027824 */ /* 0x000fe200078e0202 */
[----:B------:R-:W-:Y:S01]  /*2060*/  UIADD3 UR5, UR46, -0x1, URZ ;  /* 0xffffffff2e057890 */ /* 0x000fe2000fffe03f */
[----:B------:R-:W-:Y:S02]  /*2070*/  UMOV UR12, UR10 ;  /* 0x0000000a000c7c82 */ /* 0x000fe40008000000 */
[----:B------:R-:W-:Y:S01]  /*2080*/  UMOV UR13, UR15 ;  /* 0x0000000f000d7c82 */ /* 0x000fe20008000000 */
[----:B------:R-:W-:Y:S01]  /*2090*/  LEA.HI.X R241, R4, UR21, R2, 0x1, P2 ;  /* 0x0000001504f17c11 */ /* 0x000fe200090f0c02 */
[----:B------:R-:W-:Y:S07]  /*20a0*/  @P0 BRA `(.L_x_59) ;  /* 0x0000000800140947 */ /* 0x000fee0003800000 */
        /* <DEDUP_REMOVED lines=20> */
.L_x_60:
        /* <DEDUP_REMOVED lines=20> */
.L_x_61:
[----:B------:R-:W-:Y:S01]  /*2330*/  UIMAD UR5, UR41, UR10, URZ ;  /* 0x0000000a290572a4 */ /* 0x000fe2000f8e023f */
[----:B------:R-:W-:Y:S01]  /*2340*/  IMAD.U32 R4, RZ, RZ, UR10 ;  /* 0x0000000aff047e24 */ /* 0x000fe2000f8e00ff */
[----:B------:R-:W-:Y:S01]  /*2350*/  UIMAD UR8, UR38, -0x80, UR8 ;  /* 0xffffff80260878a4 */ /* 0x000fe2000f8e0208 */
[----:B------:R-:W-:Y:S01]  /*2360*/  VIADD R2, R26, 0x40 ;  /* 0x000000401a027836 */ /* 0x000fe20000000000 */
[----:B------:R-:W-:Y:S01]  /*2370*/  UIMAD UR5, UR39, UR11, UR5 ;  /* 0x0000000b270572a4 */ /* 0x000fe2000f8e0205 */
[----:B------:R-:W-:Y:S01]  /*2380*/  IMAD.WIDE.U32 R4, R4, UR39, R14 ;  /* 0x0000002704047c25 */ /* 0x000fe2000f8e000e */
[----:B------:R-:W-:Y:S01]  /*2390*/  USHF.R.S32.HI UR19, URZ, 0x1f, UR60 ;  /* 0x0000001f3f137899 */ /* 0x000fe2000801143c */
[----:B------:R-:W-:Y:S01]  /*23a0*/  BSSY B0, `(.L_x_62) ;  /* 0x0000019000007945 */ /* 0x000fe20003800000 */
[----:B------:R-:W-:Y:S01]  /*23b0*/  ULDC.64 UR14, c[0x0][0x468] ;  /* 0x00011a00000e7ab9 */ /* 0x000fe20000000a00 */
[----:B------:R-:W-:Y:S02]  /*23c0*/  ISETP.GE.AND P1, PT, R26, UR8, PT ;  /* 0x000000081a007c0c */ /* 0x000fe4000bf26270 */
[----:B------:R-:W-:Y:S01]  /*23d0*/  MOV R0, UR5 ;  /* 0x0000000500007c02 */ /* 0x000fe20008000f00 */
[----:B------:R-:W-:Y:S01]  /*23e0*/  UIMAD UR5, UR19, UR14, URZ ;  /* 0x0000000e130572a4 */ /* 0x000fe2000f8e023f */
[----:B------:R-:W-:-:S03]  /*23f0*/  IADD3 R6, P0, R4, UR9, RZ ;  /* 0x0000000904067c10 */ /* 0x000fc6000ff1e0ff */
[----:B------:R-:W-:Y:S01]  /*2400*/  UIMAD UR15, UR60, UR15, UR5 ;  /* 0x0000000f3c0f72a4 */ /* 0x000fe2000f8e0205 */
[----:B------:R-:W-:Y:S02]  /*2410*/  IADD3.X R7, R5, UR18, R0, P0, !PT ;  /* 0x0000001205077c10 */ /* 0x000fe400087fe400 */
[----:B------:R-:W-:Y:S02]  /*2420*/  MOV R0, UR14 ;  /* 0x0000000e00007c02 */ /* 0x000fe40008000f00 */
[----:B------:R-:W-:-:S03]  /*2430*/  ISETP.GE.AND P0, PT, R2, UR8, PT ;  /* 0x0000000802007c0c */ /* 0x000fc6000bf06270 */
[----:B------:R-:W-:-:S04]  /*2440*/  IMAD.WIDE.U32 R6, R0, UR60, R6 ;  /* 0x0000003c00067c25 */ /* 0x000fc8000f8e0006 */
[----:B------:R-:W-:Y:S01]  /*2450*/  VIADD R2, R7, UR15 ;  /* 0x0000000f07027c36 */ /* 0x000fe20008000000 */
[----:B------:R-:W-:Y:S06]  /*2460*/  @P1 BRA `(.L_x_63) ;  /* 0x0000000000301947 */ /* 0x000fec0003800000 */
[----:B------:R-:W-:Y:S01]  /*2470*/  MOV R4, R6 ;  /* 0x0000000600047202 */ /* 0x000fe20000000f00 */
[----:B------:R-:W-:Y:S01]  /*2480*/  IMAD R0, R13, UR10, RZ ;  /* 0x0000000a0d007c24 */ /* 0x000fe2000f8e02ff */
[----:B------:R-:W-:Y:S01]  /*2490*/  MOV R5, R2 ;  /* 0x0000000200057202 */ /* 0x000fe20000000f00 */
[----:B------:R-:W-:Y:S02]  /*24a0*/  ULDC.64 UR14, c[0x0][0x3f0] ;  /* 0x0000fc00000e7ab9 */ /* 0x000fe40000000a00 */
[C---:B------:R-:W-:Y:S02]  /*24b0*/  IMAD R0, R26.reuse, UR11, R0 ;  /* 0x0000000b1a007c24 */ /* 0x040fe4000f8e0200 */
[----:B------:R-:W-:-:S05]  /*24c0*/  IMAD.WIDE.U32 R8, R26, UR10, R4 ;  /* 0x0000000a1a087c25 */ /* 0x000fca000f8e0004 */
[----:B------:R-:W-:Y:S02]  /*24d0*/  IADD3 R0, R9, R0, RZ ;  /* 0x0000000009007210 */ /* 0x000fe40007ffe0ff */
[----:B------:R-:W-:-:S04]  /*24e0*/  LEA R4, P2, R8, UR14, 0x1 ;  /* 0x0000000e08047c11 */ /* 0x000fc8000f8408ff */
[----:B------:R-:W-:-:S05]  /*24f0*/  LEA.HI.X R5, R8, UR15, R0, 0x1, P2 ;  /* 0x0000000f08057c11 */ /* 0x000fca00090f0c00 */
[----:B------:R2:W-:Y:S04]  /*2500*/  STG.E.128 desc[UR6][R4.64], RZ ;  /* 0x000000ff04007986 */ /* 0x0005e8000c101d06 */
[----:B------:R2:W-:Y:S04]  /*2510*/  STG.E.128 desc[UR6][R4.64+0x40], RZ ;  /* 0x000040ff04007986 */ /* 0x0005e8000c101d06 */
[----:B------:R2:W-:Y:S02]  /*2520*/  STG.E.128 desc[UR6][R4.64+0x80], RZ ;  /* 0x000080ff04007986 */ /* 0x0005e4000c101d06 */
.L_x_63:
[----:B------:R-:W-:Y:S05]  /*2530*/  BSYNC B0 ;  /* 0x0000000000007941 */ /* 0x000fea0003800000 */
.L_x_62:
[----:B------:R-:W-:Y:S04]  /*2540*/  BSSY B0, `(.L_x_64) ;  /* 0x000000f000007945 */ /* 0x000fe80003800000 */
[----:B------:R-:W-:Y:S05]  /*2550*/  @P0 BRA `(.L_x_65) ;  /* 0x0000000000340947 */ /* 0x000fea0003800000 */
[----:B------:R-:W-:Y:S01]  /*2560*/  IADD3 R0, P2, R26, 0x40, RZ ;  /* 0x000000401a007810 */ /* 0x000fe20007f5e0ff */
[----:B------:R-:W-:Y:S01]  /*2570*/  ULDC.64 UR8, c[0x0][0x3f0] ;  /* 0x0000fc0000087ab9 */ /* 0x000fe20000000a00 */
[----:B------:R-:W-:Y:S02]  /*2580*/  MOV R7, R2 ;  /* 0x0000000200077202 */ /* 0x000fe40000000f00 */
[----:B--2---:R-:W-:Y:S01]  /*2590*/  IADD3.X R4, RZ, R13, RZ, P2, !PT ;  /* 0x0000000dff047210 */ /* 0x004fe200017fe4ff */
[----:B------:R-:W-:-:S04]  /*25a0*/  IMAD.WIDE.U32 R6, R0, UR10, R6 ;  /* 0x0000000a00067c25 */ /* 0x000fc8000f8e0006 */
[----:B------:R-:W-:-:S04]  /*25b0*/  IMAD R4, R4, UR10, RZ ;  /* 0x0000000a04047c24 */ /* 0x000fc8000f8e02ff */
[----:B------:R-:W-:Y:S01]  /*25c0*/  IMAD R0, R0, UR11, R4 ;  /* 0x0000000b00007c24 */ /* 0x000fe2000f8e0204 */
[----:B------:R-:W-:-:S04]  /*25d0*/  LEA R4, P2, R6, UR8, 0x1 ;  /* 0x0000000806047c11 */ /* 0x000fc8000f8408ff */
[----:B------:R-:W-:-:S04]  /*25e0*/  IADD3 R0, R7, R0, RZ ;  /* 0x0000000007007210 */ /* 0x000fc80007ffe0ff */
[----:B------:R-:W-:-:S05]  /*25f0*/  LEA.HI.X R5, R6, UR9, R0, 0x1, P2 ;  /* 0x0000000906057c11 */ /* 0x000fca00090f0c00 */
[----:B------:R3:W-:Y:S04]  /*2600*/  STG.E.128 desc[UR6][R4.64], RZ ;  /* 0x000000ff04007986 */ /* 0x0007e8000c101d06 */
[----:B------:R3:W-:Y:S04]  /*2610*/  STG.E.128 desc[UR6][R4.64+0x40], RZ ;  /* 0x000040ff04007986 */ /* 0x0007e8000c101d06 */
[----:B------:R3:W-:Y:S02]  /*2620*/  STG.E.128 desc[UR6][R4.64+0x80], RZ ;  /* 0x000080ff04007986 */ /* 0x0007e4000c101d06 */
.L_x_65:
[----:B------:R-:W-:Y:S05]  /*2630*/  BSYNC B0 ;  /* 0x0000000000007941 */ /* 0x000fea0003800000 */
.L_x_64:
[----:B------:R-:W-:Y:S01]  /*2640*/  UIMAD UR5, UR41, UR12, URZ ;  /* 0x0000000c290572a4 */ /* 0x000fe2000f8e023f */
[----:B--23--:R-:W-:Y:S01]  /*2650*/  IMAD.U32 R4, RZ, RZ, UR12 ;  /* 0x0000000cff047e24 */ /* 0x00cfe2000f8e00ff */
        /* <DEDUP_REMOVED lines=26> */
.L_x_67:
[----:B------:R-:W-:Y:S05]  /*2800*/  BSYNC B0 ;  /* 0x0000000000007941 */ /* 0x000fea0003800000 */
.L_x_66:
        /* <DEDUP_REMOVED lines=13> */
[----:B------:R2:W-:Y:S01]  /*28e0*/  STG.E.128 desc[UR6][R4.64+0x80], RZ ;  /* 0x000080ff04007986 */ /* 0x0005e2000c101d06 */
[----:B------:R-:W-:Y:S05]  /*28f0*/  BRA `(.L_x_68) ;  /* 0x0000005400e87947 */ /* 0x000fea0003800000 */
.L_x_59:
[----:B------:R-:W2:Y:S01]  /*2900*/  LDL R24, [R1+0x20] ;  /* 0x0000200001187983 */ /* 0x000ea20000100800 */
[----:B------:R-:W-:Y:S01]  /*2910*/  UIMAD UR9, UR41, UR22, URZ ;  /* 0x00000016290972a4 */ /* 0x000fe2000f8e023f */
[----:B------:R-:W-:Y:S02]  /*2920*/  IMAD.U32 R6, RZ, RZ, UR22 ;  /* 0x00000016ff067e24 */ /* 0x000fe4000f8e00ff */
[----:B------:R-:W3:Y:S01]  /*2930*/  LDL R25, [R1+0x30] ;  /* 0x0000300001197983 */ /* 0x000ee20000100800 */
[----:B------:R-:W-:Y:S01]  /*2940*/  UIMAD UR15, UR39, UR23, UR9 ;  /* 0x00000017270f72a4 */ /* 0x000fe2000f8e0209 */
[--C-:B------:R-:W-:Y:S01]  /*2950*/  IMAD.WIDE.U32 R6, R6, UR39, R14.reuse ;  /* 0x0000002706067c25 */ /* 0x100fe2000f8e000e */
[----:B------:R-:W-:Y:S02]  /*2960*/  UIMAD UR10, UR41, UR24, URZ ;  /* 0x00000018290a72a4 */ /* 0x000fe4000f8e023f */
[----:B------:R-:W-:Y:S01]  /*2970*/  UIMAD UR9, UR38, -0x80, UR8 ;  /* 0xffffff80260978a4 */ /* 0x000fe2000f8e0208 */
[----:B------:R-:W-:Y:S01]  /*2980*/  IMAD.U32 R4, RZ, RZ, UR24 ;  /* 0x00000018ff047e24 */ /* 0x000fe2000f8e00ff */
[----:B------:R-:W-:Y:S01]  /*2990*/  UIMAD UR10, UR39, UR25, UR10 ;  /* 0x00000019270a72a4 */ /* 0x000fe2000f8e020a */
[----:B------:R-:W-:Y:S01]  /*29a0*/  VIADD R9, R26, 0x40 ;  /* 0x000000401a097836 */ /* 0x000fe20000000000 */
[----:B------:R-:W-:Y:S01]  /*29b0*/  IADD3 R8, P0, R6, UR36, RZ ;  /* 0x0000002406087c10 */ /* 0x000fe2000ff1e0ff */
[----:B------:R-:W-:Y:S01]  /*29c0*/  IMAD.U32 R2, RZ, RZ, UR15 ;  /* 0x0000000fff027e24 */ /* 0x000fe2000f8e00ff */
[----:B------:R-:W-:Y:S01]  /*29d0*/  ULDC.64 UR20, c[0x0][0x268] ;  /* 0x00009a0000147ab9 */ /* 0x000fe20000000a00 */
[----:B------:R-:W-:Y:S01]  /*29e0*/  IMAD.WIDE.U32 R4, R4, UR39, R14 ;  /* 0x0000002704047c25 */ /* 0x000fe2000f8e000e */
[----:B------:R-:W-:Y:S01]  /*29f0*/  ISETP.GE.AND P2, PT, R9, UR9, PT ;  /* 0x0000000909007c0c */ /* 0x000fe2000bf46270 */
[----:B------:R-:W-:Y:S01]  /*2a00*/  ULDC.64 UR18, c[0x0][0x260] ;  /* 0x0000980000127ab9 */ /* 0x000fe20000000a00 */
[----:B------:R-:W-:Y:S01]  /*2a10*/  IADD3.X R9, R7, UR48, R2, P0, !PT ;  /* 0x0000003007097c10 */ /* 0x000fe200087fe402 */
[----:B------:R-:W-:Y:S01]  /*2a20*/  IMAD.U32 R2, RZ, RZ, UR10 ;  /* 0x0000000aff027e24 */ /* 0x000fe2000f8e00ff */
[----:B------:R-:W-:Y:S01]  /*2a30*/  IADD3 R6, P0, R4, UR47, RZ ;  /* 0x0000002f04067c10 */ /* 0x000fe2000ff1e0ff */
[----:B------:R-:W-:-:S03]  /*2a40*/  IMAD R4, R10, UR20, RZ ;  /* 0x000000140a047c24 */ /* 0x000fc6000f8e02ff */
[----:B------:R-:W-:Y:S01]  /*2a50*/  IADD3.X R7, R5, UR49, R2, P0, !PT ;  /* 0x0000003105077c10 */ /* 0x000fe200087fe402 */
[----:B------:R-:W-:Y:S01]  /*2a60*/  IMAD R2, R10, UR18, RZ ;  /* 0x000000120a027c24 */ /* 0x000fe2000f8e02ff */
[----:B------:R-:W-:Y:S01]  /*2a70*/  ISETP.GE.AND P3, PT, R26, UR9, PT ;  /* 0x000000091a007c0c */ /* 0x000fe2000bf66270 */
[C---:B------:R-:W-:Y:S01]  /*2a80*/  IMAD R10, R0.reuse, UR21, R4 ;  /* 0x00000015000a7c24 */ /* 0x040fe2000f8e0204 */
[----:B------:R-:W-:Y:S01]  /*2a90*/  UIMAD UR9, UR5, -0x40, UR27 ;  /* 0xffffffc0050978a4 */ /* 0x000fe2000f8e021b */
[----:B------:R-:W-:Y:S01]  /*2aa0*/  IMAD.WIDE.U32 R4, R0, UR20, R8 ;  /* 0x0000001400047c25 */ /* 0x000fe2000f8e0008 */
[----:B------:R-:W-:Y:S01]  /*2ab0*/  @!P2 IADD3 R14, P0, R26, 0x40, RZ ;  /* 0x000000401a0ea810 */ /* 0x000fe20007f1e0ff */
[----:B------:R-:W4:Y:S02]  /*2ac0*/  @!P2 LDC.64 R18, c[0x0][0x220] ;  /* 0x00008800ff12ab82 */ /* 0x000f240000000a00 */
[C---:B------:R-:W-:Y:S02]  /*2ad0*/  IMAD R8, R0.reuse, UR19, R2 ;  /* 0x0000001300087c24 */ /* 0x040fe4000f8e0202 */
[----:B------:R-:W-:-:S04]  /*2ae0*/  IMAD.WIDE.U32 R6, R0, UR18, R6 ;  /* 0x0000001200067c25 */ /* 0x000fc8000f8e0006 */
[----:B------:R-:W4:Y:S01]  /*2af0*/  @!P3 LDC.64 R16, c[0x0][0x220] ;  /* 0x00008800ff10bb82 */ /* 0x000f220000000a00 */
[----:B------:R-:W-:Y:S02]  /*2b00*/  IMAD.IADD R5, R5, 0x1, R10 ;  /* 0x0000000105057824 */ /* 0x000fe400078e020a */
[----:B------:R-:W-:-:S05]  /*2b10*/  IMAD.IADD R7, R7, 0x1, R8 ;  /* 0x0000000107077824 */ /* 0x000fca00078e0208 */
[----:B------:R-:W4:Y:S01]  /*2b20*/  @!P3 LDC.64 R22, c[0x0][0x218] ;  /* 0x00008600ff16bb82 */ /* 0x000f220000000a00 */
[----:B------:R-:W-:Y:S02]  /*2b30*/  @!P2 IMAD.MOV.U32 R8, RZ, RZ, R4 ;  /* 0x000000ffff08a224 */ /* 0x000fe400078e0004 */
[----:B------:R-:W-:Y:S01]  /*2b40*/  @!P2 IMAD.MOV.U32 R9, RZ, RZ, R5 ;  /* 0x000000ffff09a224 */ /* 0x000fe200078e0005 */
[----:B------:R-:W-:Y:S01]  /*2b50*/  ULEA.HI UR10, UR5, UR5, URZ, 0x1 ;  /* 0x00000005050a7291 */ /* 0x000fe2000f8f083f */
[----:B------:R-:W-:Y:S02]  /*2b60*/  @!P2 IMAD.MOV.U32 R10, RZ, RZ, R6 ;  /* 0x000000ffff0aa224 */ /* 0x000fe400078e0006 */
[----:B------:R-:W-:Y:S01]  /*2b70*/  @!P2 IMAD.MOV.U32 R11, RZ, RZ, R7 ;  /* 0x000000ffff0ba224 */ /* 0x000fe200078e0007 */
[----:B------:R-:W-:-:S04]  /*2b80*/  ULOP3.LUT UR10, UR10, 0xfffffffe, URZ, 0xc0, !UPT ;  /* 0xfffffffe0a0a7892 */ /* 0x000fc8000f8ec03f */
[----:B------:R-:W-:-:S04]  /*2b90*/  UIADD3 UR10, UR5, -UR10, URZ ;  /* 0x8000000a050a7290 */ /* 0x000fc8000fffe03f */
[----:B------:R-:W-:Y:S01]  /*2ba0*/  UISETP.NE.AND UP0, UPT, UR10, 0x1, UPT ;  /* 0x000000010a00788c */ /* 0x000fe2000bf05270 */
[----:B------:R-:W-:Y:S02]  /*2bb0*/  IMAD.MOV.U32 R250, RZ, RZ, 0x7f800000 ;  /* 0x7f800000fffa7424 */ /* 0x000fe400078e00ff */
[----:B------:R-:W-:Y:S02]  /*2bc0*/  IMAD.MOV.U32 R251, RZ, RZ, 0x7f800000 ;  /* 0x7f800000fffb7424 */ /* 0x000fe400078e00ff */
[----:B------:R-:W-:Y:S02]  /*2bd0*/  IMAD.MOV.U32 R248, RZ, RZ, 0x7f800000 ;  /* 0x7f800000fff87424 */ /* 0x000fe400078e00ff */
[----:B------:R-:W-:Y:S01]  /*2be0*/  IMAD.MOV.U32 R249, RZ, RZ, 0x7f800000 ;  /* 0x7f800000fff97424 */ /* 0x000fe200078e00ff */
[----:B------:R-:W-:Y:S02]  /*2bf0*/  USHF.L.U32 UR16, UR30, 0x4, URZ ;  /* 0x000000041e107899 */ /* 0x000fe4000800063f */
[----:B------:R-:W-:-:S02]  /*2c00*/  UIADD3 UR36, UR27, 0x80, UR39 ;  /* 0x000000801b247890 */ /* 0x000fc4000fffe027 */
[----:B------:R-:W-:Y:S01]  /*2c10*/  USHF.L.U32 UR15, UR30, 0x3, URZ ;  /* 0x000000031e0f7899 */ /* 0x000fe2000800063f */
[----:B------:R-:W-:Y:S01]  /*2c20*/  IMAD R252, RZ, RZ, -UR26 ;  /* 0x8000001afffc7e24 */ /* 0x000fe2000f8e02ff */
        /* <DEDUP_REMOVED lines=47> */
[----:B------:R-:W-:Y:S01]  /*2f20*/  CS2R R36, SRZ ;  /* 0x0000000000247805 */ /* 0x000fe2000001ff00 */
[----:B------:R-:W-:Y:S01]  /*2f30*/  UIMAD UR34, UR30, 0x18, URZ ;  /* 0x000000181e2278a4 */ /* 0x000fe2000f8e023f */
[----:B--2---:R-:W-:-:S05]  /*2f40*/  VIADD R0, R24, 0x8 ;  /* 0x0000000818007836 */ /* 0x004fca0000000000 */
[----:B------:R-:W-:Y:S01]  /*2f50*/  ISETP.GE.AND P6, PT, R0, UR9, PT ;  /* 0x0000000900007c0c */ /* 0x000fe2000bfc6270 */
[----:B------:R-:W-:Y:S01]  /*2f60*/  @!P2 IMAD.X R0, RZ, RZ, R13, P0 ;  /* 0x000000ffff00a224 */ /* 0x000fe200000e060d */
[----:B------:R-:W-:-:S03]  /*2f70*/  @!P2 IADD3 R12, P0, R26, 0x40, RZ ;  /* 0x000000401a0ca810 */ /* 0x000fc60007f1e0ff */
[----:B------:R-:W-:-:S04]  /*2f80*/  @!P2 IMAD R0, R0, UR22, RZ ;  /* 0x000000160000ac24 */ /* 0x000fc8000f8e02ff */
[----:B------:R-:W-:Y:S02]  /*2f90*/  @!P2 IMAD R21, R14, UR23, R0 ;  /* 0x000000170e15ac24 */ /* 0x000fe4000f8e0200 */
[----:B------:R-:W-:Y:S01]  /*2fa0*/  @!P2 IMAD.X R0, RZ, RZ, R13, P0 ;  /* 0x000000ffff00a224 */ /* 0x000fe200000e060d */
[----:B------:R-:W-:Y:S01]  /*2fb0*/  PLOP3.LUT P0, PT, PT, PT, UP4, 0x80, 0x0 ;  /* 0x000000000000781c */ /* 0x000fe20003f0f048 */
[----:B------:R-:W-:-:S05]  /*2fc0*/  VIADD R2, R24, 0x20 ;  /* 0x0000002018027836 */ /* 0x000fca0000000000 */
[----:B------:R-:W-:Y:S01]  /*2fd0*/  ISETP.GE.AND P5, PT, R2, UR9, PT ;  /* 0x0000000902007c0c */ /* 0x000fe2000bfa6270 */
[----:B------:R-:W-:-:S06]  /*2fe0*/  @!P3 IMAD R2, R13, UR22, RZ ;  /* 0x000000160d02bc24 */ /* 0x000fcc000f8e02ff */
[----:B------:R-:W-:Y:S01]  /*2ff0*/  @P0 BAR.SYNC.DEFER_BLOCKING 0x0 ;  /* 0x0000000000000b1d */ /* 0x000fe20000010000 */
[----:B-1----:R-:W-:-:S04]  /*3000*/  @!P2 IMAD.WIDE.U32 R14, R14, UR22, R8 ;  /* 0x000000160e0eac25 */ /* 0x002fc8000f8e0008 */
[C---:B------:R-:W-:Y:S02]  /*3010*/  @!P3 IMAD R2, R26.reuse, UR23, R2 ;  /* 0x000000171a02bc24 */ /* 0x040fe4000f8e0202 */
[----:B------:R-:W-:-:S04]  /*3020*/  @!P3 IMAD.WIDE.U32 R8, R26, UR22, R4 ;  /* 0x000000161a08bc25 */ /* 0x000fc8000f8e0004 */
[----:B------:R-:W-:Y:S02]  /*3030*/  @!P2 IMAD R0, R0, UR24, RZ ;  /* 0x000000180000ac24 */ /* 0x000fe4000f8e02ff */
[----:B------:R-:W-:Y:S01]  /*3040*/  @!P3 IMAD.IADD R5, R9, 0x1, R2 ;  /* 0x000000010905b824 */ /* 0x000fe200078e0202 */
[----:B----4-:R-:W-:Y:S01]  /*3050*/  @!P3 LEA R4, P1, R8, R16, 0x1 ;  /* 0x000000100804b211 */ /* 0x010fe200078208ff */
[----:B------:R-:W-:Y:S02]  /*3060*/  @!P3 IMAD R2, R13, UR24, RZ ;  /* 0x000000180d02bc24 */ /* 0x000fe4000f8e02ff */
[C---:B------:R-:W-:Y:S02]  /*3070*/  @!P2 IMAD R20, R12.reuse, UR25, R0 ;  /* 0x000000190c14ac24 */ /* 0x040fe4000f8e0200 */
[----:B------:R-:W-:Y:S01]  /*3080*/  @!P2 IMAD.WIDE.U32 R12, R12, UR24, R10 ;  /* 0x000000180c0cac25 */ /* 0x000fe2000f8e000a */
[----:B------:R-:W-:Y:S02]  /*3090*/  @!P3 LEA.HI.X R5, R8, R17, R5, 0x1, P1 ;  /* 0x000000110805b211 */ /* 0x000fe400008f0c05 */
[----:B------:R-:W1:Y:S01]  /*30a0*/  @!P2 LDC.64 R16, c[0x0][0x218] ;  /* 0x00008600ff10ab82 */ /* 0x000e620000000a00 */
[----:B------:R-:W-:-:S02]  /*30b0*/  @!P3 IMAD R0, R26, UR25, R2 ;  /* 0x000000191a00bc24 */ /* 0x000fc4000f8e0202 */
[----:B------:R-:W-:Y:S01]  /*30c0*/  @!P3 IMAD.WIDE.U32 R10, R26, UR24, R6 ;  /* 0x000000181a0abc25 */ /* 0x000fe2000f8e0006 */
[----:B------:R-:W-:Y:S03]  /*30d0*/  @P3 STS [R244+0xf000], RZ ;  /* 0x00f000fff4003388 */ /* 0x000fe60000000800 */
[----:B------:R-:W-:Y:S01]  /*30e0*/  @!P3 IMAD.IADD R2, R11, 0x1, R0 ;  /* 0x000000010b02b824 */ /* 0x000fe200078e0200 */
[----:B------:R-:W-:Y:S01]  /*30f0*/  @P3 STS [R244+0xf004], RZ ;  /* 0x00f004fff4003388 */ /* 0x000fe20000000800 */
[----:B------:R-:W-:-:S03]  /*3100*/  @!P3 LEA R6, P1, R10, R22, 0x1 ;  /* 0x000000160a06b211 */ /* 0x000fc600078208ff */
[----:B------:R-:W-:Y:S04]  /*3110*/  @P3 STS.64 [R244+0xf008], RZ ;  /* 0x00f008fff4003388 */ /* 0x000fe80000000a00 */
[----:B------:R-:W-:Y:S04]  /*3120*/  @P3 STS.128 [R244+0x11000], RZ ;  /* 0x011000fff4003388 */ /* 0x000fe80000000c00 */
[----:B------:R-:W-:Y:S01]  /*3130*/  @P3 STS.128 [R244+0x13000], RZ ;  /* 0x013000fff4003388 */ /* 0x000fe20000000c00 */
[----:B------:R-:W-:-:S03]  /*3140*/  @!P3 LEA.HI.X R7, R10, R23, R2, 0x1, P1 ;  /* 0x000000170a07b211 */ /* 0x000fc600008f0c02 */
[----:B------:R-:W-:Y:S01]  /*3150*/  @!PT LDS RZ, [RZ] ;  /* 0x00000000fffff984 */ /* 0x000fe20000000800 */
[----:B------:R-:W-:Y:S01]  /*3160*/  @!PT LDS RZ, [RZ] ;  /* 0x00000000fffff984 */ /* 0x000fe20000000800 */
[----:B------:R-:W-:Y:S01]  /*3170*/  @!PT LDS RZ, [RZ] ;  /* 0x00000000fffff984 */ /* 0x000fe20000000800 */
[----:B------:R-:W-:Y:S01]  /*3180*/  @!P3 LDGSTS.E.BYPASS.LTC128B.128 [R244+0xf000], desc[UR6][R4.64] ;  /* 0x0f00000004f4bfae */ /* 0x000fe2000b901d46 */
[----:B------:R-:W-:-:S03]  /*3190*/  @!P2 LEA R8, P4, R14, R18, 0x1 ;  /* 0x000000120e08a211 */ /* 0x000fc600078808ff */
[----:B------:R-:W-:Y:S01]  /*31a0*/  @!P3 LDGSTS.E.BYPASS.LTC128B.128 [R244+0x11000], desc[UR6][R4.64+0x40] ;  /* 0x1100004004f4bfae */ /* 0x000fe2000b901d46 */
[----:B------:R-:W-:-:S03]  /*31b0*/  ISETP.GE.AND P1, PT, R26, UR9, PT ;  /* 0x000000091a007c0c */ /* 0x000fc6000bf26270 */
[----:B------:R2:W-:Y:S01]  /*31c0*/  @!P3 LDGSTS.E.BYPASS.LTC128B.128 [R244+0x13000], desc[UR6][R4.64+0x80] ;  /* 0x1300008004f4bfae */ /* 0x0005e2000b901d46 */
[----:B---3--:R-:W-:Y:S01]  /*31d0*/  VIADD R0, R25, 0x1800 ;  /* 0x0000180019007836 */ /* 0x008fe20000000000 */
[----:B------:R-:W-:Y:S02]  /*31e0*/  PLOP3.LUT P0, PT, PT, PT, UP0, 0x80, 0x0 ;  /* 0x000000000000781c */ /* 0x000fe40003f0f008 */
[----:B------:R-:W-:Y:S02]  /*31f0*/  @P2 STS.128 [R244+0x10000], RZ ;  /* 0x010000fff4002388 */ /* 0x000fe40000000c00 */
[----:B------:R-:W-:Y:S02]  /*3200*/  SEL R2, R0, R25, !P0 ;  /* 0x0000001900027207 */ /* 0x000fe40004000000 */
[----:B------:R-:W-:Y:S04]  /*3210*/  @P2 STS.128 [R244+0x12000], RZ ;  /* 0x012000fff4002388 */ /* 0x000fe80000000c00 */
[----:B------:R-:W-:Y:S01]  /*3220*/  @P2 STS.128 [R244+0x14000], RZ ;  /* 0x014000fff4002388 */ /* 0x000fe20000000c00 */
[----:B------:R-:W-:Y:S01]  /*3230*/  LEA R239, R2, UR4, 0x1 ;  /* 0x0000000402ef7c11 */ /* 0x000fe2000f8e08ff */
[----:B--2---:R-:W-:-:S05]  /*3240*/  @!P2 IMAD.IADD R4, R15, 0x1, R21 ;  /* 0x000000010f04a824 */ /* 0x004fca00078e0215 */
[----:B------:R-:W-:-:S05]  /*3250*/  @!P2 LEA.HI.X R9, R14, R19, R4, 0x1, P4 ;  /* 0x000000130e09a211 */ /* 0x000fca00020f0c04 */
[----:B------:R-:W-:Y:S01]  /*3260*/  @!PT LDS RZ, [RZ] ;  /* 0x00000000fffff984 */ /* 0x000fe20000000800 */
[----:B------:R-:W-:Y:S01]  /*3270*/  @!PT LDS RZ, [RZ] ;  /* 0x00000000fffff984 */ /* 0x000fe20000000800 */
[----:B------:R-:W-:Y:S01]  /*3280*/  @!PT LDS RZ, [RZ] ;  /* 0x00000000fffff984 */ /* 0x000fe20000000800 */
[----:B------:R-:W-:Y:S04]  /*3290*/  @!P2 LDGSTS.E.BYPASS.LTC128B.128 [R244+0x10000], desc[UR6][R8.64] ;  /* 0x1000000008f4afae */ /* 0x000fe8000b901d46 */
[----:B------:R-:W-:Y:S04]  /*32a0*/  @!P2 LDGSTS.E.BYPASS.LTC128B.128 [R244+0x12000], desc[UR6][R8.64+0x40] ;  /* 0x1200004008f4afae */ /* 0x000fe8000b901d46 */
[----:B------:R2:W-:Y:S04]  /*32b0*/  @!P2 LDGSTS.E.BYPASS.LTC128B.128 [R244+0x14000], desc[UR6][R8.64+0x80] ;  /* 0x1400008008f4afae */ /* 0x0005e8000b901d46 */
[----:B------:R-:W0:Y:S01]  /*32c0*/  LDGDEPBAR ;  /* 0x00000000000079af */ /* 0x000e220000000000 */
[----:B------:R-:W-:-:S03]  /*32d0*/  @!P2 IMAD.IADD R0, R13, 0x1, R20 ;  /* 0x000000010d00a824 */ /* 0x000fc600078e0214 */
[----:B------:R-:W-:Y:S04]  /*32e0*/  @P1 STS [R244+0x6000], RZ ;  /* 0x006000fff4001388 */ /* 0x000fe80000000800 */
[----:B------:R-:W-:Y:S04]  /*32f0*/  @P1 STS [R244+0x6004], RZ ;  /* 0x006004fff4001388 */ /* 0x000fe80000000800 */
[----:B------:R-:W-:Y:S04]  /*3300*/  @P1 STS.64 [R244+0x6008], RZ ;  /* 0x006008fff4001388 */ /* 0x000fe80000000a00 */
[----:B------:R-:W-:Y:S04]  /*3310*/  @P1 STS.128 [R244+0x7000], RZ ;  /* 0x007000fff4001388 */ /* 0x000fe80000000c00 */
[----:B------:R-:W-:Y:S01]  /*3320*/  @P1 STS.128 [R244+0x8000], RZ ;  /* 0x008000fff4001388 */ /* 0x000fe20000000c00 */
[----:B-1----:R-:W-:-:S03]  /*3330*/  @!P2 LEA R4, P4, R12, R16, 0x1 ;  /* 0x000000100c04a211 */ /* 0x002fc600078808ff */
[----:B------:R-:W-:Y:S01]  /*3340*/  @!PT LDS RZ, [RZ] ;  /* 0x00000000fffff984 */ /* 0x000fe20000000800 */
[----:B------:R-:W-:Y:S01]  /*3350*/  @!PT LDS RZ, [RZ] ;  /* 0x00000000fffff984 */ /* 0x000fe20000000800 */
[----:B------:R-:W-:Y:S01]  /*3360*/  @!PT LDS RZ, [RZ] ;  /* 0x00000000fffff984 */ /* 0x000fe20000000800 */
[----:B------:R-:W-:Y:S04]  /*3370*/  @!P1 LDGSTS.E.BYPASS.LTC128B.128 [R244+0x6000], desc[UR6][R240.64] ;  /* 0x06000000f0f49fae */ /* 0x000fe8000b901d46 */
[----:B------:R-:W-:Y:S04]  /*3380*/  @!P1 LDGSTS.E.BYPASS.LTC128B.128 [R244+0x7000], desc[UR6][R240.64+0x40] ;  /* 0x07000040f0f49fae */ /* 0x000fe8000b901d46 */
[----:B------:R-:W-:Y:S04]  /*3390*/  @!P1 LDGSTS.E.BYPASS.LTC128B.128 [R244+0x8000], desc[UR6][R240.64+0x80] ;  /* 0x08000080f0f49fae */ /* 0x000fe8000b901d46 */
[----:B------:R-:W-:Y:S04]  /*33a0*/  @P1 STS [R239], RZ ;  /* 0x000000ffef001388 */ /* 0x000fe80000000800 */
[----:B------:R-:W-:Y:S04]  /*33b0*/  @P1 STS [R239+0x4], RZ ;  /* 0x000004ffef001388 */ /* 0x000fe80000000800 */
        /* <DEDUP_REMOVED lines=9> */
[----:B------:R-:W-:Y:S01]  /*3450*/  @P1 STS [R239+0x200c], RZ ;  /* 0x00200cffef001388 */ /* 0x000fe20000000800 */
[----:B------:R-:W-:-:S03]  /*3460*/  @!P2 LEA.HI.X R5, R12, R17, R0, 0x1, P4 ;  /* 0x000000110c05a211 */ /* 0x000fc600020f0c00 */
[----:B------:R-:W-:Y:S01]  /*3470*/  @!PT LDS RZ, [RZ] ;  /* 0x00000000fffff984 */ /* 0x000fe20000000800 */
[----:B------:R-:W-:Y:S01]  /*3480*/  @!PT LDS RZ, [RZ] ;  /* 0x00000000fffff984 */ /* 0x000fe20000000800 */
[----:B------:R-:W-:Y:S01]  /*3490*/  @!PT LDS RZ, [RZ] ;  /* 0x00000000fffff984 */ /* 0x000fe20000000800 */
[----:B------:R-:W-:Y:S04]  /*34a0*/  @!P1 LDGSTS.E.BYPASS.LTC128B.128 [R239], desc[UR6][R242.64] ;  /* 0x00000000f2ef9fae */ /* 0x000fe8000b901d46 */
[----:B------:R-:W-:Y:S04]  /*34b0*/  @!P1 LDGSTS.E.BYPASS.LTC128B.128 [R239+0x1000], desc[UR6][R242.64+0x40] ;  /* 0x01000040f2ef9fae */ /* 0x000fe8000b901d46 */
[----:B------:R-:W-:Y:S04]  /*34c0*/  @!P1 LDGSTS.E.BYPASS.LTC128B.128 [R239+0x2000], desc[UR6][R242.64+0x80] ;  /* 0x02000080f2ef9fae */ /* 0x000fe8000b901d46 */
[----:B------:R-:W-:Y:S04]  /*34d0*/  @P3 STS [R244+0x9000], RZ ;  /* 0x009000fff4003388 */ /* 0x000fe80000000800 */
[----:B------:R-:W-:Y:S04]  /*34e0*/  @P3 STS [R244+0x9004], RZ ;  /* 0x009004fff4003388 */ /* 0x000fe80000000800 */
[----:B------:R-:W-:Y:S04]  /*34f0*/  @P3 STS.64 [R244+0x9008], RZ ;  /* 0x009008fff4003388 */ /* 0x000fe80000000a00 */
[----:B------:R-:W-:Y:S04]  /*3500*/  @P3 STS.128 [R244+0xb000], RZ ;  /* 0x00b000fff4003388 */ /* 0x000fe80000000c00 */
[----:B------:R-:W-:Y:S04]  /*3510*/  @P3 STS.128 [R244+0xd000], RZ ;  /* 0x00d000fff4003388 */ /* 0x000fe80000000c00 */
[----:B------:R-:W-:Y:S01]  /*3520*/  @!PT LDS RZ, [RZ] ;  /* 0x00000000fffff984 */ /* 0x000fe20000000800 */
[----:B------:R-:W-:Y:S01]  /*3530*/  @!PT LDS RZ, [RZ] ;  /* 0x00000000fffff984 */ /* 0x000fe20000000800 */
[----:B------:R-:W-:Y:S01]  /*3540*/  @!PT LDS RZ, [RZ] ;  /* 0x00000000fffff984 */ /* 0x000fe20000000800 */
[----:B------:R-:W-:Y:S01]  /*3550*/  @!P3 LDGSTS.E.BYPASS.LTC128B.128 [R244+0x9000], desc[UR6][R6.64] ;  /* 0x0900000006f4bfae */ /* 0x000fe2000b901d46 */
[----:B------:R-:W-:-:S03]  /*3560*/  VIADD R0, R24, 0x28 ;  /* 0x0000002818007836 */ /* 0x000fc60000000000 */
[----:B------:R-:W-:Y:S04]  /*3570*/  @!P3 LDGSTS.E.BYPASS.LTC128B.128 [R244+0xb000], desc[UR6][R6.64+0x40] ;  /* 0x0b00004006f4bfae */ /* 0x000fe8000b901d46 */
[----:B------:R1:W-:Y:S04]  /*3580*/  @!P3 LDGSTS.E.BYPASS.LTC128B.128 [R244+0xd000], desc[UR6][R6.64+0x80] ;  /* 0x0d00008006f4bfae */ /* 0x0003e8000b901d46 */
[----:B------:R-:W-:Y:S04]  /*3590*/  @P2 STS.128 [R244+0xa000], RZ ;  /* 0x00a000fff4002388 */ /* 0x000fe80000000c00 */
[----:B------:R-:W-:Y:S04]  /*35a0*/  @P2 STS.128 [R244+0xc000], RZ ;  /* 0x00c000fff4002388 */ /* 0x000fe80000000c00 */
[----:B------:R-:W-:Y:S04]  /*35b0*/  @P2 STS.128 [R244+0xe000], RZ ;  /* 0x00e000fff4002388 */ /* 0x000fe80000000c00 */
[----:B------:R-:W-:Y:S01]  /*35c0*/  @!PT LDS RZ, [RZ] ;  /* 0x00000000fffff984 */ /* 0x000fe20000000800 */
[----:B------:R-:W-:Y:S01]  /*35d0*/  @!PT LDS RZ, [RZ] ;  /* 0x00000000fffff984 */ /* 0x000fe20000000800 */
[----:B------:R-:W-:Y:S01]  /*35e0*/  @!PT LDS RZ, [RZ] ;  /* 0x00000000fffff984 */ /* 0x000fe20000000800 */
[----:B------:R-:W-:Y:S04]  /*35f0*/  @!P2 LDGSTS.E.BYPASS.LTC128B.128 [R244+0xa000], desc[UR6][R4.64] ;  /* 0x0a00000004f4afae */ /* 0x000fe8000b901d46 */
[----:B------:R-:W-:Y:S01]  /*3600*/  @!P2 LDGSTS.E.BYPASS.LTC128B.128 [R244+0xc000], desc[UR6][R4.64+0x40] ;  /* 0x0c00004004f4afae */ /* 0x000fe2000b901d46 */
[----:B------:R-:W-:-:S03]  /*3610*/  ISETP.GE.AND P1, PT, R0, UR9, PT ;  /* 0x0000000900007c0c */ /* 0x000fc6000bf26270 */
[----:B------:R3:W-:Y:S04]  /*3620*/  @!P2 LDGSTS.E.BYPASS.LTC128B.128 [R244+0xe000], desc[UR6][R4.64+0x80] ;  /* 0x0e00008004f4afae */ /* 0x0007e8000b901d46 */
[----:B------:R-:W0:Y:S01]  /*3630*/  LDGDEPBAR ;  /* 0x00000000000079af */ /* 0x000e220000000000 */
[C---:B------:R-:W-:Y:S01]  /*3640*/  IMAD.SHL.U32 R2, R24.reuse, 0x4, RZ ;  /* 0x0000000418027824 */ /* 0x040fe200078e00ff */
[----:B--2---:R-:W-:Y:S02]  /*3650*/  SHF.R.S32.HI R8, RZ, 0x1f, R24 ;  /* 0x0000001fff087819 */ /* 0x004fe40000011418 */
[----:B------:R-:W-:Y:S01]  /*3660*/  ISETP.GE.AND P4, PT, R24, UR9, PT ;  /* 0x0000000918007c0c */ /* 0x000fe2000bf86270 */
[----:B------:R-:W-:Y:S01]  /*3670*/  UIADD3 UR22, UR16, 0x40, URZ ;  /* 0x0000004010167890 */ /* 0x000fe2000fffe03f */
[----:B-1----:R-:W-:Y:S01]  /*3680*/  @!P1 LEA R6, P2, R0, UR12, 0x2 ;  /* 0x0000000c00069c11 */ /* 0x002fe2000f8410ff */
[----:B------:R-:W-:Y:S01]  /*3690*/  USHF.L.U32 UR33, UR30, 0x5, URZ ;  /* 0x000000051e217899 */ /* 0x000fe2000800063f */
[----:B---3--:R-:W-:Y:S01]  /*36a0*/  IADD3 R4, P3, R2, UR12, RZ ;  /* 0x0000000c02047c10 */ /* 0x008fe2000ff7e0ff */
[----:B------:R-:W-:-:S04]  /*36b0*/  DEPBAR.LE SB0, 0x1 ;  /* 0x000080400000791a */ /* 0x000fc80000000000 */
[----:B------:R-:W-:Y:S01]  /*36c0*/  SHF.R.S32.HI R2, RZ, 0x1f, R0 ;  /* 0x0000001fff027819 */ /* 0x000fe20000011400 */
[----:B------:R-:W-:Y:S01]  /*36d0*/  UIMAD UR32, UR30, 0x28, URZ ;  /* 0x000000281e2078a4 */ /* 0x000fe2000f8e023f */
[----:B------:R-:W-:Y:S01]  /*36e0*/  SHF.L.U64.HI R5, R24, 0x2, R8 ;  /* 0x0000000218057819 */ /* 0x000fe20000010208 */
[----:B------:R-:W-:Y:S01]  /*36f0*/  UIMAD UR31, UR30, 0x30, URZ ;  /* 0x000000301e1f78a4 */ /* 0x000fe2000f8e023f */
[----:B------:R-:W-:Y:S01]  /*3700*/  @!P1 LEA.HI.X R7, R0, UR11, R2, 0x2, P2 ;  /* 0x0000000b00079c11 */ /* 0x000fe200090f1402 */
[----:B------:R-:W-:Y:S01]  /*3710*/  UIADD3 UR35, UR39, 0x80, URZ ;  /* 0x0000008027237890 */ /* 0x000fe2000fffe03f */
[----:B------:R-:W-:Y:S01]  /*3720*/  IADD3.X R5, R5, UR11, RZ, P3, !PT ;  /* 0x0000000b05057c10 */ /* 0x000fe20009ffe4ff */
[----:B------:R-:W-:Y:S02]  /*3730*/  UIADD3 UR36, UR36, -UR8, URZ ;  /* 0x8000000824247290 */ /* 0x000fe4000fffe03f */
[----:B------:R-:W5:Y:S01]  /*3740*/  @!P1 LDG.E R249, desc[UR6][R6.64] ;  /* 0x0000000606f99981 */ /* 0x000f62000c1e1900 */
[----:B------:R-:W-:-:S03]  /*3750*/  ULDC UR9, c[0x0][0x2ec] ;  /* 0x0000bb0000097ab9 */ /* 0x000fc60000000800 */
[----:B------:R-:W5:Y:S04]  /*3760*/  @!P4 LDG.E R250, desc[UR6][R4.64] ;  /* 0x0000000604fac981 */ /* 0x000f68000c1e1900 */
[----:B------:R-:W5:Y:S04]  /*3770*/  @!P6 LDG.E R251, desc[UR6][R4.64+0x20] ;  /* 0x0000200604fbe981 */ /* 0x000f68000c1e1900 */
[----:B------:R1:W5:Y:S01]  /*3780*/  @!P5 LDG.E R248, desc[UR6][R4.64+0x80] ;  /* 0x0000800604f8d981 */ /* 0x000362000c1e1900 */
[----:B------:R-:W-:Y:S01]  /*3790*/  BAR.SYNC.DEFER_BLOCKING 0x0 ;  /* 0x0000000000007b1d */ /* 0x000fe20000010000 */
[----:B------:R-:W-:-:S02]  /*37a0*/  VIADD R2, R24, 0x1 ;  /* 0x0000000118027836 */ /* 0x000fc40000000000 */
[----:B------:R-:W-:-:S05]  /*37b0*/  IMAD.U32 R0, RZ, RZ, UR27 ;  /* 0x0000001bff007e24 */ /* 0x000fca000f8e00ff */
[----:B------:R-:W-:-:S05]  /*37c0*/  IADD3 R0, R2, UR8, -R0 ;  /* 0x0000000802007c10 */ /* 0x000fca000fffe800 */
[----:B------:R2:W-:Y:S04]  /*37d0*/  STL [R1+0x10], R0 ;  /* 0x0000100001007387 */ /* 0x0005e80000100800 */
[----:B------:R-:W3:Y:S04]  /*37e0*/  LDSM.16.M88.4 R176, [R226+0xf000] ;  /* 0x00f00000e2b0783b */ /* 0x000ee80000000200 */
[----:B------:R-:W4:Y:S04]  /*37f0*/  LDSM.16.M88.4 R180, [R226+0xf400] ;  /* 0x00f40000e2b4783b */ /* 0x000f280000000200 */
[----:B------:R-:W2:Y:S04]  /*3800*/  LDSM.16.M88.4 R184, [R227+0xf000] ;  /* 0x00f00000e3b8783b */ /* 0x000ea80000000200 */
[----:B------:R-:W2:Y:S04]  /*3810*/  LDSM.16.M88.4 R188, [R227+0xf400] ;  /* 0x00f40000e3bc783b */ /* 0x000ea80000000200 */
[----:B------:R-:W2:Y:S04]  /*3820*/  LDSM.16.M88.4 R192, [R226+0x11000] ;  /* 0x01100000e2c0783b */ /* 0x000ea80000000200 */
[----:B------:R-:W3:Y:S04]  /*3830*/  LDSM.16.M88.4 R196, [R226+0x11400] ;  /* 0x01140000e2c4783b */ /* 0x000ee80000000200 */
[----:B------:R-:W3:Y:S04]  /*3840*/  LDSM.16.M88.4 R200, [R227+0x11000] ;  /* 0x01100000e3c8783b */ /* 0x000ee80000000200 */
[----:B------:R-:W3:Y:S04]  /*3850*/  LDSM.16.M88.4 R204, [R227+0x11400] ;  /* 0x01140000e3cc783b */ /* 0x000ee80000000200 */
[----:B------:R-:W3:Y:S04]  /*3860*/  LDSM.16.M88.4 R208, [R226+0x13000] ;  /* 0x01300000e2d0783b */ /* 0x000ee80000000200 */
[----:B------:R-:W3:Y:S04]  /*3870*/  LDSM.16.M88.4 R212, [R226+0x13400] ;  /* 0x01340000e2d4783b */ /* 0x000ee80000000200 */
[----:B------:R-:W3:Y:S04]  /*3880*/  LDSM.16.M88.4 R216, [R227+0x13000] ;  /* 0x01300000e3d8783b */ /* 0x000ee80000000200 */
[----:B------:R-:W3:Y:S01]  /*3890*/  LDSM.16.M88.4 R220, [R227+0x13400] ;  /* 0x01340000e3dc783b */ /* 0x000ee20000000200 */
[----:B-1----:R-:W-:-:S05]  /*38a0*/  IMAD.SHL.U32 R4, R24, 0x4, RZ ;  /* 0x0000000418047824 */ /* 0x002fca00078e00ff */
[----:B------:R1:W-:Y:S01]  /*38b0*/  STL [R1+0xc], R4 ;  /* 0x00000c0401007387 */ /* 0x0003e20000100800 */
[----:B------:R-:W-:Y:S02]  /*38c0*/  UIADD3 UR27, UR16, 0x20, URZ ;  /* 0x00000020101b7890 */ /* 0x000fe4000fffe03f */
[----:B------:R-:W-:Y:S02]  /*38d0*/  UIADD3 UR21, UR15, UR22, URZ ;  /* 0x000000160f157290 */ /* 0x000fe4000fffe03f */
[----:B------:R-:W-:Y:S01]  /*38e0*/  UIADD3 UR26, UR15, UR27, URZ ;  /* 0x0000001b0f1a7290 */ /* 0x000fe2000fffe03f */
[----:B------:R-:W-:Y:S01]  /*38f0*/  VIADD R2, R234, 0x1800 ;  /* 0x00001800ea027836 */ /* 0x000fe20000000000 */
[----:B------:R-:W-:Y:S01]  /*3900*/  UIADD3 UR20, UR15, UR21, URZ ;  /* 0x000000150f147290 */ /* 0x000fe2000fffe03f */
[----:B--2---:R-:W-:Y:S01]  /*3910*/  VIADD R0, R233, 0x1800 ;  /* 0x00001800e9007836 */ /* 0x004fe20000000000 */
[----:B------:R-:W-:Y:S01]  /*3920*/  UIADD3 UR25, UR15, UR26, URZ ;  /* 0x0000001a0f197290 */ /* 0x000fe2000fffe03f */
[----:B-1----:R-:W-:-:S05]  /*3930*/  SHF.L.U64.HI R4, R24, 0x2, R8 ;  /* 0x0000000218047819 */ /* 0x002fca0000010208 */
[----:B------:R1:W-:Y:S01]  /*3940*/  STL [R1+0x8], R4 ;  /* 0x0000080401007387 */ /* 0x0003e20000100800 */
[----:B------:R-:W-:Y:S01]  /*3950*/  UIADD3 UR24, UR15, UR25, URZ ;  /* 0x000000190f187290 */ /* 0x000fe2000fffe03f */
[----:B------:R-:W-:Y:S01]  /*3960*/  SEL R2, R2, R234, !P0 ;  /* 0x000000ea02027207 */ /* 0x000fe20004000000 */
[----:B------:R-:W-:Y:S01]  /*3970*/  UIADD3 UR19, UR15, UR20, URZ ;  /* 0x000000140f137290 */ /* 0x000fe2000fffe03f */
[----:B------:R-:W-:Y:S01]  /*3980*/  SEL R0, R0, R233, !P0 ;  /* 0x000000e900007207 */ /* 0x000fe20004000000 */
[----:B------:R-:W-:Y:S01]  /*3990*/  UIADD3 UR23, UR15, UR24, URZ ;  /* 0x000000180f177290 */ /* 0x000fe2000fffe03f */
[----:B------:R-:W-:Y:S01]  /*39a0*/  LEA R225, R2, UR4, 0x1 ;  /* 0x0000000402e17c11 */ /* 0x000fe2000f8e08ff */
[----:B------:R-:W-:Y:S01]  /*39b0*/  UIADD3 UR18, UR15, UR19, URZ ;  /* 0x000000130f127290 */ /* 0x000fe2000fffe03f */
[----:B------:R-:W-:Y:S01]  /*39c0*/  LEA R224, R0, UR4, 0x1 ;  /* 0x0000000400e07c11 */ /* 0x000fe2000f8e08ff */
[----:B------:R-:W-:Y:S02]  /*39d0*/  UIMAD UR30, UR30, 0x38, URZ ;  /* 0x000000381e1e78a4 */ /* 0x000fe4000f8e023f */
[----:B------:R-:W-:-:S02]  /*39e0*/  UIADD3 UR29, UR15, UR23, URZ ;  /* 0x000000170f1d7290 */ /* 0x000fc4000fffe03f */
[----:B---34-:R-:W-:-:S12]  /*39f0*/  UIADD3 UR28, UR15, UR18, URZ ;  /* 0x000000120f1c7290 */ /* 0x018fd8000fffe03f */
.L_x_71:
[----:B------:R-:W0:Y:S01]  /*3a00*/  LDGDEPBAR ;  /* 0x00000000000079af */ /* 0x000e220000000000 */
[----:B------:R-:W-:Y:S01]  /*3a10*/  IMAD.IADD R0, R232, 0x1, R225 ;  /* 0x00000001e8007824 */ /* 0x000fe200078e02e1 */
[----:B------:R-:W-:Y:S01]  /*3a20*/  USHF.L.U32 UR10, UR5, 0x6, URZ ;  /* 0x00000006050a7899 */ /* 0x000fe2000800063f */
[----:B-----5:R-:W-:Y:S05]  /*3a30*/  FSETP.NEU.FTZ.AND P1, PT, R250, -INF , PT ;  /* 0xff800000fa00780b */ /* 0x020fea0003f3d000 */
[----:B------:R-:W2:Y:S01]  /*3a40*/  LDL R2, [R1+0x10] ;  /* 0x0000100001027983 */ /* 0x000ea20000100800 */
[----:B------:R-:W-:Y:S02]  /*3a50*/  UISETP.GT.AND UP3, UPT, UR5, UR17, UPT ;  /* 0x000000110500728c */ /* 0x000fe4000bf64270 */
[----:B------:R-:W-:Y:S01]  /*3a60*/  UISETP.GE.AND UP0, UPT, UR10, UR36, UPT ;  /* 0x000000240a00728c */ /* 0x000fe2000bf06270 */
[----:B------:R-:W3:Y:S03]  /*3a70*/  LDL R247, [R1+0x1c] ;  /* 0x00001c0001f77983 */ /* 0x000ee60000100800 */
[----:B------:R-:W-:Y:S06]  /*3a80*/  UISETP.LT.AND UP0, UPT, UR35, UR8, UP0 ;  /* 0x000000082300728c */ /* 0x000fec0008701270 */
[----:B------:R-:W-:Y:S01]  /*3a90*/  PLOP3.LUT P0, PT, PT, PT, UP0, 0x80, 0x0 ;  /* 0x000000000000781c */ /* 0x000fe20003f0f008 */
[----:B------:R-:W-:Y:S04]  /*3aa0*/  DEPBAR.LE SB0, 0x0 ;  /* 0x000080000000791a */ /* 0x000fe80000000000 */
[----:B------:R-:W-:Y:S06]  /*3ab0*/  BAR.SYNC.DEFER_BLOCKING 0x0 ;  /* 0x0000000000007b1d */ /* 0x000fec0000010000 */
[----:B------:R-:W-:Y:S08]  /*3ac0*/  LDSM.16.M88.4 R32, [R225] ;  /* 0x00000000e120783b */ /* 0x000ff00000000200 */
[----:B------:R-:W1:Y:S08]  /*3ad0*/  LDSM.16.M88.4 R16, [R226+0x9000] ;  /* 0x00900000e210783b */ /* 0x000e700000000200 */
[----:B------:R-:W4:Y:S08]  /*3ae0*/  LDSM.16.M88.4 R28, [R225+0x800] ;  /* 0x00080000e11c783b */ /* 0x000f300000000200 */
[----:B------:R-:W4:Y:S08]  /*3af0*/  LDSM.16.M88.4 R132, [R226+0x9400] ;  /* 0x00940000e284783b */ /* 0x000f300000000200 */
[----:B------:R-:W-:Y:S08]  /*3b00*/  LDSM.16.M88.4 R136, [R0] ;  /* 0x000000000088783b */ /* 0x000ff00000000200 */
[----:B------:R-:W4:Y:S01]  /*3b10*/  LDSM.16.M88.4 R140, [R227+0x9000] ;  /* 0x00900000e38c783b */ /* 0x000f220000000200 */
[-C--:B-1----:R-:W-:Y:S07]  /*3b20*/  HMMA.16816.F32 R4, R32, R16.reuse, RZ ;  /* 0x000000102004723c */ /* 0x082fee00000018ff */
[----:B------:R-:W1:Y:S01]  /*3b30*/  LDSM.16.M88.4 R144, [R0+0x800] ;  /* 0x000800000090783b */ /* 0x000e620000000200 */
[C---:B----4-:R-:W-:Y:S07]  /*3b40*/  HMMA.16816.F32 R8, R28.reuse, R16, RZ ;  /* 0x000000101c08723c */ /* 0x050fee00000018ff */
[----:B------:R-:W4:Y:S01]  /*3b50*/  LDSM.16.M88.4 R148, [R227+0x9400] ;  /* 0x00940000e394783b */ /* 0x000f220000000200 */
[-C--:B------:R-:W-:Y:S07]  /*3b60*/  HMMA.16816.F32 R12, R28, R18.reuse, RZ ;  /* 0x000000121c0c723c */ /* 0x080fee00000018ff */
[----:B------:R-:W-:Y:S01]  /*3b70*/  LDSM.16.M88.4 R152, [R225+0x1000] ;  /* 0x00100000e198783b */ /* 0x000fe20000000200 */
[C---:B------:R-:W-:Y:S07]  /*3b80*/  HMMA.16816.F32 R16, R32.reuse, R18, RZ ;  /* 0x000000122010723c */ /* 0x040fee00000018ff */
[----:B------:R-:W4:Y:S01]  /*3b90*/  LDSM.16.M88.4 R156, [R226+0xb000] ;  /* 0x00b00000e29c783b */ /* 0x000f220000000200 */
[-C--:B------:R-:W-:Y:S06]  /*3ba0*/  HMMA.16816.F32 R20, R32, R132.reuse, RZ ;  /* 0x000000842014723c */ /* 0x080fec00000018ff */
        /* <DEDUP_REMOVED lines=13> */
[-C--:B----4-:R-:W-:Y:S06]  /*3c80*/  HMMA.16816.F32 R20, R136, R148.reuse, R20 ;  /* 0x000000948814723c */ /* 0x090fec0000001814 */
[C---:B------:R-:W-:Y:S06]  /*3c90*/  HMMA.16816.F32 R24, R144.reuse, R148, R24 ;  /* 0x000000949018723c */ /* 0x040fec0000001818 */
[-C--:B------:R-:W-:Y:S01]  /*3ca0*/  HMMA.16816.F32 R28, R144, R150.reuse, R28 ;  /* 0x00000096901c723c */ /* 0x080fe2000000181c */
[----:B------:R-:W-:Y:S05]  /*3cb0*/  LDSM.16.M88.4 R144, [R226+0xd000] ;  /* 0x00d00000e290783b */ /* 0x000fea0000000200 */
[----:B------:R-:W-:Y:S03]  /*3cc0*/  HMMA.16816.F32 R32, R136, R150, R32 ;  /* 0x000000968820723c */ /* 0x000fe60000001820 */
[----:B------:R-:W4:Y:S03]  /*3cd0*/  LDSM.16.M88.4 R136, [R225+0x2000] ;  /* 0x00200000e188783b */ /* 0x000f260000000200 */
[-C--:B------:R-:W-:Y:S05]  /*3ce0*/  HMMA.16816.F32 R4, R152, R156.reuse, R4 ;  /* 0x0000009c9804723c */ /* 0x080fea0000001804 */
[----:B------:R-:W4:Y:S01]  /*3cf0*/  LDSM.16.M88.4 R148, [R225+0x2800] ;  /* 0x00280000e194783b */ /* 0x000f220000000200 */
[C---:B------:R-:W-:Y:S06]  /*3d00*/  HMMA.16816.F32 R8, R160.reuse, R156, R8 ;  /* 0x0000009ca008723c */ /* 0x040fec0000001808 */
[-C--:B------:R-:W-:Y:S06]  /*3d10*/  HMMA.16816.F32 R12, R160, R158.reuse, R12 ;  /* 0x0000009ea00c723c */ /* 0x080fec000000180c */
[C---:B------:R-:W-:Y:S01]  /*3d20*/  HMMA.16816.F32 R16, R152.reuse, R158, R16 ;  /* 0x0000009e9810723c */ /* 0x040fe20000001810 */
[----:B------:R-:W3:Y:S05]  /*3d30*/  LDSM.16.M88.4 R156, [R226+0xd400] ;  /* 0x00d40000e29c783b */ /* 0x000eea0000000200 */
[-C--:B------:R-:W-:Y:S06]  /*3d40*/  HMMA.16816.F32 R20, R152, R164.reuse, R20 ;  /* 0x000000a49814723c */ /* 0x080fec0000001814 */
[C---:B------:R-:W-:Y:S06]  /*3d50*/  HMMA.16816.F32 R24, R160.reuse, R164, R24 ;  /* 0x000000a4a018723c */ /* 0x040fec0000001818 */
        /* <DEDUP_REMOVED lines=12> */
[----:B------:R1:W3:Y:S05]  /*3e20*/  LDSM.16.M88.4 R132, [R0+0x2800] ;  /* 0x002800000084783b */ /* 0x0002ea0000000200 */
[-C--:B----4-:R-:W-:Y:S06]  /*3e30*/  HMMA.16816.F32 R4, R136, R144.reuse, R4 ;  /* 0x000000908804723c */ /* 0x090fec0000001804 */
[C---:B------:R-:W-:Y:S05]  /*3e40*/  HMMA.16816.F32 R8, R148.reuse, R144, R8 ;  /* 0x000000909408723c */ /* 0x040fea0000001808 */
[----:B--2---:R-:W-:Y:S01]  /*3e50*/  @!P0 VIADD R2, R2, UR10 ;  /* 0x0000000a02028c36 */ /* 0x004fe20008000000 */
[-C--:B------:R-:W-:Y:S01]  /*3e60*/  HMMA.16816.F32 R12, R148, R146.reuse, R12 ;  /* 0x00000092940c723c */ /* 0x080fe2000000180c */
[----:B------:R-:W-:Y:S05]  /*3e70*/  IMAD.MOV.U32 R144, RZ, RZ, 0x28 ;  /* 0x00000028ff907424 */ /* 0x000fea00078e00ff */
[C---:B------:R-:W-:Y:S01]  /*3e80*/  HMMA.16816.F32 R16, R136.reuse, R146, R16 ;  /* 0x000000928810723c */ /* 0x040fe20000001810 */
[----:B-1----:R-:W-:Y:S04]  /*3e90*/  IMAD.U32 R0, RZ, RZ, UR38 ;  /* 0x00000026ff007e24 */ /* 0x002fe8000f8e00ff */
[----:B---3--:R-:W-:Y:S01]  /*3ea0*/  @!P0 IMAD R0, R0, 0x80, R247 ;  /* 0x0000008000008824 */ /* 0x008fe200078e02f7 */
[-C--:B------:R-:W-:Y:S01]  /*3eb0*/  HMMA.16816.F32 R20, R136, R156.reuse, R20 ;  /* 0x0000009c8814723c */ /* 0x080fe20000001814 */
[----:B------:R-:W-:Y:S04]  /*3ec0*/  IMAD.MOV.U32 R247, RZ, RZ, 0x8 ;  /* 0x00000008fff77424 */ /* 0x000fe800078e00ff */
[----:B------:R-:W-:Y:S01]  /*3ed0*/  @!P0 VIMNMX R147, R2, UR8, PT ;  /* 0x0000000802938c48 */ /* 0x000fe2000bfe0100 */
[C---:B------:R-:W-:Y:S04]  /*3ee0*/  HMMA.16816.F32 R24, R148.reuse, R156, R24 ;  /* 0x0000009c9418723c */ /* 0x040fe80000001818 */
[----:B------:R-:W-:Y:S02]  /*3ef0*/  @!P0 ISETP.GE.AND P2, PT, R0, R147, PT ;  /* 0x000000930000820c */ /* 0x000fe40003f46270 */
[-C--:B------:R-:W-:Y:S05]  /*3f00*/  HMMA.16816.F32 R28, R148, R158.reuse, R28 ;  /* 0x0000009e941c723c */ /* 0x080fea000000181c */
[C---:B------:R-:W-:Y:S01]  /*3f10*/  @!P0 VIADDMNMX R146, R2.reuse, R247, UR8, PT ;  /* 0x0000000802928e46 */ /* 0x040fe2000b8001f7 */
[----:B------:R-:W-:Y:S01]  /*3f20*/  HMMA.16816.F32 R32, R136, R158, R32 ;  /* 0x0000009e8820723c */ /* 0x000fe20000001820 */
[----:B------:R-:W-:Y:S04]  /*3f30*/  IMAD.MOV.U32 R247, RZ, RZ, 0x20 ;  /* 0x00000020fff77424 */ /* 0x000fe800078e00ff */
[----:B------:R-:W-:Y:S01]  /*3f40*/  @!P0 VIADDMNMX R144, R2, R144, UR8, PT ;  /* 0x0000000802908e46 */ /* 0x000fe2000b800190 */
[-C--:B------:R-:W-:Y:S05]  /*3f50*/  HMMA.16816.F32 R4, R140, R152.reuse, R4 ;  /* 0x000000988c04723c */ /* 0x080fea0000001804 */
[----:B------:R-:W-:Y:S01]  /*3f60*/  FMUL.FTZ R138, R250, 1.4426950216293334961 ;  /* 0x3fb8aa3bfa8a7820 */ /* 0x000fe20000410000 */
[C---:B------:R-:W-:Y:S05]  /*3f70*/  HMMA.16816.F32 R8, R132.reuse, R152, R8 ;  /* 0x000000988408723c */ /* 0x040fea0000001808 */
[----:B------:R-:W-:Y:S01]  /*3f80*/  @!P0 VIADD R139, R0, 0x1 ;  /* 0x00000001008b8836 */ /* 0x000fe20000000000 */
[-C--:B------:R-:W-:Y:S05]  /*3f90*/  HMMA.16816.F32 R12, R132, R154.reuse, R12 ;  /* 0x0000009a840c723c */ /* 0x080fea000000180c */
[----:B------:R-:W-:Y:S01]  /*3fa0*/  FSEL R138, R138, RZ, P1 ;  /* 0x000000ff8a8a7208 */ /* 0x000fe20000800000 */
[C---:B------:R-:W-:Y:S04]  /*3fb0*/  HMMA.16816.F32 R16, R140.reuse, R154, R16 ;  /* 0x0000009a8c10723c */ /* 0x040fe80000001810 */
[C---:B------:R-:W-:Y:S01]  /*3fc0*/  FSETP.NEU.FTZ.AND P1, PT, R251.reuse, -INF , PT ;  /* 0xff800000fb00780b */ /* 0x040fe20003f3d000 */
[----:B------:R-:W-:Y:S01]  /*3fd0*/  FMUL.FTZ R137, R251, 1.4426950216293334961 ;  /* 0x3fb8aa3bfb897820 */ /* 0x000fe20000410000 */
[----:B------:R-:W-:Y:S01]  /*3fe0*/  @!P0 FSEL R4, R4, -INF , !P2 ;  /* 0xff80000004048808 */ /* 0x000fe20005000000 */
[----:B------:R-:W-:Y:S01]  /*3ff0*/  FMUL.FTZ R136, R248, 1.4426950216293334961 ;  /* 0x3fb8aa3bf8887820 */ /* 0x000fe20000410000 */
[----:B------:R-:W-:Y:S03]  /*4000*/  @!P0 ISETP.GE.AND P2, PT, R139, R147, PT ;  /* 0x000000938b00820c */ /* 0x000fe60003f46270 */
[----:B------:R-:W-:Y:S01]  /*4010*/  FSEL R137, R137, RZ, P1 ;  /* 0x000000ff89897208 */ /* 0x000fe20000800000 */
[--C-:B------:R-:W-:Y:S01]  /*4020*/  FFMA.FTZ R4, R4, UR9, -R138.reuse ;  /* 0x0000000904047c23 */ /* 0x100fe2000801088a */
[----:B------:R-:W-:Y:S02]  /*4030*/  @!P0 FSEL R5, R5, -INF , !P2 ;  /* 0xff80000005058808 */ /* 0x000fe40005000000 */
[-C--:B------:R-:W-:Y:S01]  /*4040*/  @!P0 ISETP.GE.AND P1, PT, R139, R146.reuse, PT ;  /* 0x000000928b00820c */ /* 0x080fe20003f26270 */
[----:B------:R1:W-:Y:S01]  /*4050*/  MUFU.EX2 R170, R4 ;  /* 0x0000000400aa7308 */ /* 0x0003e20000000800 */
[----:B------:R-:W-:Y:S01]  /*4060*/  @!P0 ISETP.GE.AND P2, PT, R0, R146, PT ;  /* 0x000000920000820c */ /* 0x000fe20003f46270 */
[----:B------:R-:W-:Y:S01]  /*4070*/  FFMA.FTZ R5, R5, UR9, -R138 ;  /* 0x0000000905057c23 */ /* 0x000fe2000801088a */
[----:B------:R-:W-:Y:S02]  /*4080*/  @!P0 FSEL R7, R7, -INF , !P1 ;  /* 0xff80000007078808 */ /* 0x000fe40004800000 */
[----:B------:R-:W-:Y:S02]  /*4090*/  @!P0 FSEL R6, R6, -INF , !P2 ;  /* 0xff80000006068808 */ /* 0x000fe40005000000 */
[----:B------:R-:W-:Y:S01]  /*40a0*/  FSETP.NEU.FTZ.AND P1, PT, R248, -INF , PT ;  /* 0xff800000f800780b */ /* 0x000fe20003f3d000 */
[--C-:B------:R-:W-:Y:S01]  /*40b0*/  FFMA.FTZ R7, R7, UR9, -R137.reuse ;  /* 0x0000000907077c23 */ /* 0x100fe20008010889 */
[----:B------:R-:W-:Y:S01]  /*40c0*/  @!P0 VIADDMNMX R145, R2, R247, UR8, PT ;  /* 0x0000000802918e46 */ /* 0x000fe2000b8001f7 */
[--C-:B------:R-:W-:Y:S01]  /*40d0*/  FFMA.FTZ R6, R6, UR9, -R137.reuse ;  /* 0x0000000906067c23 */ /* 0x100fe20008010889 */
[----:B------:R-:W-:Y:S01]  /*40e0*/  MUFU.EX2 R174, R5 ;  /* 0x0000000500ae7308 */ /* 0x000fe20000000800 */
[----:B------:R-:W-:Y:S02]  /*40f0*/  FSEL R136, R136, RZ, P1 ;  /* 0x000000ff88887208 */ /* 0x000fe40000800000 */
[-C--:B------:R-:W-:Y:S02]  /*4100*/  @!P0 ISETP.GE.AND P1, PT, R139, R145.reuse, PT ;  /* 0x000000918b00820c */ /* 0x080fe40003f26270 */
[-C--:B------:R-:W-:Y:S01]  /*4110*/  @!P0 ISETP.GE.AND P2, PT, R0, R145.reuse, PT ;  /* 0x000000910000820c */ /* 0x080fe20003f46270 */
[----:B-1----:R-:W-:Y:S01]  /*4120*/  FMUL.FTZ R4, R249, 1.4426950216293334961 ;  /* 0x3fb8aa3bf9047820 */ /* 0x002fe20000410000 */
[----:B------:R-:W-:Y:S03]  /*4130*/  @!P0 FSEL R9, R9, -INF , !P1 ;  /* 0xff80000009098808 */ /* 0x000fe60004800000 */
[----:B------:R-:W-:Y:S01]  /*4140*/  MUFU.EX2 R247, R6 ;  /* 0x0000000600f77308 */ /* 0x000fe20000000800 */
[----:B------:R-:W-:Y:S02]  /*4150*/  FSETP.NEU.FTZ.AND P1, PT, R249, -INF , PT ;  /* 0xff800000f900780b */ /* 0x000fe40003f3d000 */
[----:B------:R-:W-:Y:S01]  /*4160*/  @!P0 FSEL R8, R8, -INF , !P2 ;  /* 0xff80000008088808 */ /* 0x000fe20005000000 */
[--C-:B------:R-:W-:Y:S01]  /*4170*/  FFMA.FTZ R9, R9, UR9, -R136.reuse ;  /* 0x0000000909097c23 */ /* 0x100fe20008010888 */
[----:B------:R-:W-:Y:S02]  /*4180*/  FSEL R2, R4, RZ, P1 ;  /* 0x000000ff04027208 */ /* 0x000fe40000800000 */
[-C--:B------:R-:W-:Y:S03]  /*4190*/  @!P0 ISETP.GE.AND P1, PT, R139, R144.reuse, PT ;  /* 0x000000908b00820c */ /* 0x080fe60003f26270 */
[----:B------:R1:W-:Y:S01]  /*41a0*/  MUFU.EX2 R175, R7 ;  /* 0x0000000700af7308 */ /* 0x0003e20000000800 */
[----:B------:R-:W-:Y:S01]  /*41b0*/  FFMA.FTZ R8, R8, UR9, -R136 ;  /* 0x0000000908087c23 */ /* 0x000fe20008010888 */
[-C--:B------:R-:W-:Y:S02]  /*41c0*/  @!P0 ISETP.GE.AND P2, PT, R0, R144.reuse, PT ;  /* 0x000000900000820c */ /* 0x080fe40003f46270 */
[----:B------:R-:W-:Y:S02]  /*41d0*/  @!P0 FSEL R11, R11, -INF , !P1 ;  /* 0xff8000000b0b8808 */ /* 0x000fe40004800000 */
[----:B------:R-:W-:Y:S04]  /*41e0*/  @!P0 FSEL R10, R10, -INF , !P2 ;  /* 0xff8000000a0a8808 */ /* 0x000fe80005000000 */
[----:B------:R2:W-:Y:S01]  /*41f0*/  MUFU.EX2 R156, R9 ;  /* 0x00000009009c7308 */ /* 0x0005e20000000800 */
[--C-:B------:R-:W-:Y:S01]  /*4200*/  FFMA.FTZ R11, R11, UR9, -R2.reuse ;  /* 0x000000090b0b7c23 */ /* 0x100fe20008010802 */
[----:B------:R-:W-:Y:S08]  /*4210*/  FFMA.FTZ R10, R10, UR9, -R2 ;  /* 0x000000090a0a7c23 */ /* 0x000ff00008010802 */
[----:B------:R3:W4:Y:S01]  /*4220*/  MUFU.EX2 R157, R8 ;  /* 0x00000008009d7308 */ /* 0x0007220000000800 */
[----:B-1----:R-:W1:Y:S09]  /*4230*/  LDSM.16.M88.4 R4, [R227+0xd400] ;  /* 0x00d40000e304783b */ /* 0x002e720000000200 */
[----:B------:R-:W-:Y:S01]  /*4240*/  MUFU.EX2 R161, R10 ;  /* 0x0000000a00a17308 */ /* 0x000fe20000000800 */
[C---:B--2---:R-:W-:Y:S05]  /*4250*/  @!P0 VIADD R9, R0.reuse, 0x8 ;  /* 0x0000000800098836 */ /* 0x044fea0000000000 */
[-C--:B------:R-:W-:Y:S04]  /*4260*/  @!P0 ISETP.GE.AND P1, PT, R9, R145.reuse, PT ;  /* 0x000000910900820c */ /* 0x080fe80003f26270 */
[----:B------:R-:W-:Y:S01]  /*4270*/  MUFU.EX2 R160, R11 ;  /* 0x0000000b00a07308 */ /* 0x000fe20000000800 */
[----:B---3--:R-:W-:Y:S01]  /*4280*/  @!P0 VIADD R8, R0, 0x9 ;  /* 0x0000000900088836 */ /* 0x008fe20000000000 */
[----:B------:R-:W-:Y:S04]  /*4290*/  @!P0 FSEL R12, R12, -INF , !P1 ;  /* 0xff8000000c0c8808 */ /* 0x000fe80004800000 */
[----:B------:R-:W-:Y:S01]  /*42a0*/  @!P0 ISETP.GE.AND P1, PT, R8, R145, PT ;  /* 0x000000910800820c */ /* 0x000fe20003f26270 */
[--C-:B------:R-:W-:Y:S03]  /*42b0*/  FFMA.FTZ R12, R12, UR9, -R136.reuse ;  /* 0x000000090c0c7c23 */ /* 0x100fe60008010888 */
[----:B------:R-:W-:Y:S01]  /*42c0*/  @!P0 FSEL R13, R13, -INF , !P1 ;  /* 0xff8000000d0d8808 */ /* 0x000fe20004800000 */
[----:B------:R-:W-:Y:S01]  /*42d0*/  MUFU.EX2 R155, R12 ;  /* 0x0000000c009b7308 */ /* 0x000fe20000000800 */
[-C--:B------:R-:W-:Y:S03]  /*42e0*/  @!P0 ISETP.GE.AND P1, PT, R9, R144.reuse, PT ;  /* 0x000000900900820c */ /* 0x080fe60003f26270 */
[----:B------:R-:W-:Y:S01]  /*42f0*/  FFMA.FTZ R13, R13, UR9, -R136 ;  /* 0x000000090d0d7c23 */ /* 0x000fe20008010888 */
[----:B------:R-:W-:Y:S02]  /*4300*/  @!P0 FSEL R14, R14, -INF , !P1 ;  /* 0xff8000000e0e8808 */ /* 0x000fe40004800000 */
[----:B------:R-:W-:Y:S03]  /*4310*/  @!P0 ISETP.GE.AND P1, PT, R8, R144, PT ;  /* 0x000000900800820c */ /* 0x000fe60003f26270 */
[----:B------:R-:W-:Y:S01]  /*4320*/  MUFU.EX2 R154, R13 ;  /* 0x0000000d009a7308 */ /* 0x000fe20000000800 */
[--C-:B------:R-:W-:Y:S01]  /*4330*/  FFMA.FTZ R14, R14, UR9, -R2.reuse ;  /* 0x000000090e0e7c23 */ /* 0x100fe20008010802 */
[----:B------:R-:W-:Y:S02]  /*4340*/  @!P0 FSEL R15, R15, -INF , !P1 ;  /* 0xff8000000f0f8808 */ /* 0x000fe40004800000 */
[-C--:B------:R-:W-:Y:S01]  /*4350*/  @!P0 ISETP.GE.AND P1, PT, R9, R147.reuse, PT ;  /* 0x000000930900820c */ /* 0x080fe20003f26270 */
[-C--:B-1----:R-:W-:Y:S05]  /*4360*/  HMMA.16816.F32 R20, R140, R4.reuse, R20 ;  /* 0x000000048c14723c */ /* 0x082fea0000001814 */
[----:B------:R-:W-:Y:S01]  /*4370*/  MUFU.EX2 R159, R14 ;  /* 0x0000000e009f7308 */ /* 0x000fe20000000800 */
[----:B------:R-:W-:Y:S01]  /*4380*/  @!P0 FSEL R16, R16, -INF , !P1 ;  /* 0xff80000010108808 */ /* 0x000fe20004800000 */
[----:B------:R-:W-:Y:S01]  /*4390*/  FFMA.FTZ R15, R15, UR9, -R2 ;  /* 0x000000090f0f7c23 */ /* 0x000fe20008010802 */
[-C--:B------:R-:W-:Y:S01]  /*43a0*/  @!P0 ISETP.GE.AND P1, PT, R8, R147.reuse, PT ;  /* 0x000000930800820c */ /* 0x080fe20003f26270 */
[C---:B------:R-:W-:Y:S06]  /*43b0*/  HMMA.16816.F32 R24, R132.reuse, R4, R24 ;  /* 0x000000048418723c */ /* 0x040fec0000001818 */
[----:B------:R-:W-:Y:S01]  /*43c0*/  MUFU.EX2 R158, R15 ;  /* 0x0000000f009e7308 */ /* 0x000fe20000000800 */
[----:B------:R-:W-:Y:S01]  /*43d0*/  @!P0 FSEL R17, R17, -INF , !P1 ;  /* 0xff80000011118808 */ /* 0x000fe20004800000 */
[-C--:B------:R-:W-:Y:S03]  /*43e0*/  HMMA.16816.F32 R28, R132, R6.reuse, R28 ;  /* 0x00000006841c723c */ /* 0x080fe6000000181c */
[-C--:B------:R-:W-:Y:S01]  /*43f0*/  @!P0 ISETP.GE.AND P1, PT, R9, R146.reuse, PT ;  /* 0x000000920900820c */ /* 0x080fe20003f26270 */
[----:B------:R-:W-:Y:S02]  /*4400*/  @!P0 VIADD R9, R0, 0x10 ;  /* 0x0000001000098836 */ /* 0x000fe40000000000 */
[----:B------:R-:W-:Y:S01]  /*4410*/  HMMA.16816.F32 R32, R140, R6, R32 ;  /* 0x000000068c20723c */ /* 0x000fe20000001820 */
[----:B------:R-:W2:Y:S04]  /*4420*/  LDL R141, [R1+0xc] ;  /* 0x00000c00018d7983 */ /* 0x000ea80000100800 */
[----:B------:R-:W-:Y:S01]  /*4430*/  @!P0 FSEL R18, R18, -INF , !P1 ;  /* 0xff80000012128808 */ /* 0x000fe20004800000 */
[----:B------:R-:W-:Y:S01]  /*4440*/  @!P0 VIADD R4, R0, 0x18 ;  /* 0x0000001800048836 */ /* 0x000fe20000000000 */
[----:B------:R-:W-:Y:S01]  /*4450*/  @!P0 ISETP.GE.AND P1, PT, R8, R146, PT ;  /* 0x000000920800820c */ /* 0x000fe20003f26270 */
[C---:B------:R-:W-:Y:S01]  /*4460*/  @!P0 VIADD R8, R0.reuse, 0x11 ;  /* 0x0000001100088836 */ /* 0x040fe20000000000 */
[----:B------:R-:W3:Y:S02]  /*4470*/  LDL R142, [R1+0x8] ;  /* 0x00000800018e7983 */ /* 0x000ee40000100800 */
[----:B------:R-:W-:Y:S01]  /*4480*/  @!P0 FSEL R19, R19, -INF , !P1 ;  /* 0xff80000013138808 */ /* 0x000fe20004800000 */
[----:B------:R-:W-:Y:S01]  /*4490*/  @!P0 VIADD R0, R0, 0x19 ;  /* 0x0000001900008836 */ /* 0x000fe20000000000 */
[-C--:B------:R-:W-:Y:S01]  /*44a0*/  @!P0 ISETP.GE.AND P1, PT, R9, R147.reuse, PT ;  /* 0x000000930900820c */ /* 0x080fe20003f26270 */
[--C-:B------:R-:W-:Y:S01]  /*44b0*/  FFMA.FTZ R16, R16, UR9, -R138.reuse ;  /* 0x0000000910107c23 */ /* 0x100fe2000801088a */
[--C-:B------:R-:W-:Y:S01]  /*44c0*/  FFMA.FTZ R17, R17, UR9, -R138.reuse ;  /* 0x0000000911117c23 */ /* 0x100fe2000801088a */
[----:B------:R-:W-:Y:S01]  /*44d0*/  @!P0 ISETP.GE.AND P2, PT, R4, R144, PT ;  /* 0x000000900400820c */ /* 0x000fe20003f46270 */
[--C-:B------:R-:W-:Y:S01]  /*44e0*/  FFMA.FTZ R18, R18, UR9, -R137.reuse ;  /* 0x0000000912127c23 */ /* 0x100fe20008010889 */
[----:B------:R-:W-:Y:S01]  /*44f0*/  @!P0 FSEL R20, R20, -INF , !P1 ;  /* 0xff80000014148808 */ /* 0x000fe20004800000 */
[----:B------:R-:W-:Y:S01]  /*4500*/  MUFU.EX2 R168, R16 ;  /* 0x0000001000a87308 */ /* 0x000fe20000000800 */
[----:B------:R-:W-:Y:S01]  /*4510*/  @!P0 ISETP.GE.AND P1, PT, R8, R147, PT ;  /* 0x000000930800820c */ /* 0x000fe20003f26270 */
[--C-:B------:R-:W-:Y:S01]  /*4520*/  FFMA.FTZ R19, R19, UR9, -R137.reuse ;  /* 0x0000000913137c23 */ /* 0x100fe20008010889 */
[----:B----4-:R-:W-:Y:S01]  /*4530*/  F2FP.F16.F32.PACK_AB R5, R156, R157 ;  /* 0x0000009d9c05723e */ /* 0x010fe200000000ff */
[--C-:B------:R-:W-:Y:S01]  /*4540*/  FFMA.FTZ R20, R20, UR9, -R138.reuse ;  /* 0x0000000914147c23 */ /* 0x100fe2000801088a */
[----:B------:R-:W-:Y:S02]  /*4550*/  @!P0 FSEL R21, R21, -INF , !P1 ;  /* 0xff80000015158808 */ /* 0x000fe40004800000 */
[-C--:B------:R-:W-:Y:S03]  /*4560*/  @!P0 ISETP.GE.AND P1, PT, R9, R146.reuse, PT ;  /* 0x000000920900820c */ /* 0x080fe60003f26270 */
[----:B------:R-:W-:Y:S01]  /*4570*/  MUFU.EX2 R167, R17 ;  /* 0x0000001100a77308 */ /* 0x000fe20000000800 */
[----:B------:R-:W-:Y:S01]  /*4580*/  @!P0 FSEL R30, R30, -INF , !P2 ;  /* 0xff8000001e1e8808 */ /* 0x000fe20005000000 */
[----:B------:R-:W-:Y:S01]  /*4590*/  FFMA.FTZ R21, R21, UR9, -R138 ;  /* 0x0000000915157c23 */ /* 0x000fe2000801088a */
[----:B------:R-:W-:Y:S02]  /*45a0*/  @!P0 FSEL R22, R22, -INF , !P1 ;  /* 0xff80000016168808 */ /* 0x000fe40004800000 */
[----:B------:R-:W-:Y:S01]  /*45b0*/  @!P0 ISETP.GE.AND P1, PT, R8, R146, PT ;  /* 0x000000920800820c */ /* 0x000fe20003f26270 */
[----:B------:R-:W-:Y:S04]  /*45c0*/  FFMA.FTZ R30, R30, UR9, -R2 ;  /* 0x000000091e1e7c23 */ /* 0x000fe80008010802 */
[----:B------:R-:W-:Y:S01]  /*45d0*/  MUFU.EX2 R173, R18 ;  /* 0x0000001200ad7308 */ /* 0x000fe20000000800 */
[----:B------:R-:W-:Y:S01]  /*45e0*/  @!P0 FSEL R23, R23, -INF , !P1 ;  /* 0xff80000017178808 */ /* 0x000fe20004800000 */
[--C-:B------:R-:W-:Y:S01]  /*45f0*/  FFMA.FTZ R22, R22, UR9, -R137.reuse ;  /* 0x0000000916167c23 */ /* 0x100fe20008010889 */
[-C--:B------:R-:W-:Y:S03]  /*4600*/  @!P0 ISETP.GE.AND P1, PT, R9, R145.reuse, PT ;  /* 0x000000910900820c */ /* 0x080fe60003f26270 */
[--C-:B------:R-:W-:Y:S01]  /*4610*/  FFMA.FTZ R23, R23, UR9, -R137.reuse ;  /* 0x0000000917177c23 */ /* 0x100fe20008010889 */
[----:B------:R-:W-:Y:S03]  /*4620*/  @!P0 FSEL R24, R24, -INF , !P1 ;  /* 0xff80000018188808 */ /* 0x000fe60004800000 */
[----:B------:R-:W1:Y:S01]  /*4630*/  MUFU.EX2 R172, R19 ;  /* 0x0000001300ac7308 */ /* 0x000e620000000800 */
[-C--:B------:R-:W-:Y:S01]  /*4640*/  @!P0 ISETP.GE.AND P1, PT, R8, R145.reuse, PT ;  /* 0x000000910800820c */ /* 0x080fe20003f26270 */
[--C-:B------:R-:W-:Y:S03]  /*4650*/  FFMA.FTZ R24, R24, UR9, -R136.reuse ;  /* 0x0000000918187c23 */ /* 0x100fe60008010888 */
        /* <DEDUP_REMOVED lines=9> */
[----:B------:R-:W-:Y:S02]  /*46f0*/  @!P0 ISETP.GE.AND P1, PT, R4, R145, PT ;  /* 0x000000910400820c */ /* 0x000fe40003f26270 */
[----:B-1----:R-:W-:Y:S01]  /*4700*/  F2FP.F16.F32.PACK_AB R6, R172, R173 ;  /* 0x000000adac06723e */ /* 0x002fe200000000ff */
[----:B------:R-:W-:Y:S01]  /*4710*/  FFMA.FTZ R27, R27, UR9, -R2 ;  /* 0x000000091b1b7c23 */ /* 0x000fe20008010802 */
[----:B------:R-:W-:Y:S02]  /*4720*/  @!P0 FSEL R28, R28, -INF , !P1 ;  /* 0xff8000001c1c8808 */ /* 0x000fe40004800000 */
[----:B------:R-:W-:Y:S03]  /*4730*/  @!P0 ISETP.GE.AND P1, PT, R0, R145, PT ;  /* 0x000000910000820c */ /* 0x000fe60003f26270 */
[----:B------:R-:W-:Y:S01]  /*4740*/  MUFU.EX2 R171, R22 ;  /* 0x0000001600ab7308 */ /* 0x000fe20000000800 */
[--C-:B------:R-:W-:Y:S01]  /*4750*/  FFMA.FTZ R28, R28, UR9, -R136.reuse ;  /* 0x000000091c1c7c23 */ /* 0x100fe20008010888 */
[----:B------:R-:W-:Y:S02]  /*4760*/  @!P0 FSEL R29, R29, -INF , !P1 ;  /* 0xff8000001d1d8808 */ /* 0x000fe40004800000 */
[-C--:B------:R-:W-:Y:S06]  /*4770*/  @!P0 ISETP.GE.AND P1, PT, R4, R147.reuse, PT ;  /* 0x000000930400820c */ /* 0x080fec0003f26270 */
[----:B------:R-:W-:Y:S01]  /*4780*/  MUFU.EX2 R169, R23 ;  /* 0x0000001700a97308 */ /* 0x000fe20000000800 */
[----:B------:R-:W-:Y:S01]  /*4790*/  @!P0 FSEL R32, R32, -INF , !P1 ;  /* 0xff80000020208808 */ /* 0x000fe20004800000 */
[----:B------:R-:W-:Y:S01]  /*47a0*/  FFMA.FTZ R136, R29, UR9, -R136 ;  /* 0x000000091d887c23 */ /* 0x000fe20008010888 */
[----:B------:R-:W-:Y:S03]  /*47b0*/  @!P0 ISETP.GE.AND P1, PT, R0, R147, PT ;  /* 0x000000930000820c */ /* 0x000fe60003f26270 */
[--C-:B------:R-:W-:Y:S01]  /*47c0*/  FFMA.FTZ R32, R32, UR9, -R138.reuse ;  /* 0x0000000920207c23 */ /* 0x100fe2000801088a */
[----:B------:R-:W-:Y:S03]  /*47d0*/  @!P0 FSEL R33, R33, -INF , !P1 ;  /* 0xff80000021218808 */ /* 0x000fe60004800000 */
        /* <DEDUP_REMOVED lines=14> */
[----:B------:R-:W4:Y:S01]  /*48c0*/  MUFU.EX2 R147, R138 ;  /* 0x0000008a00937308 */ /* 0x000f220000000800 */
        /* <DEDUP_REMOVED lines=8> */
[----:B----4-:R-:W-:Y:S02]  /*4950*/  F2FP.F16.F32.PACK_AB R2, R147, R162 ;  /* 0x000000a29302723e */ /* 0x010fe400000000ff */
[----:B------:R-:W-:Y:S02]  /*4960*/  F2FP.F16.F32.PACK_AB R0, R167, R168 ;  /* 0x000000a8a700723e */ /* 0x000fe400000000ff */
[----:B------:R-:W-:Y:S03]  /*4970*/  F2FP.F16.F32.PACK_AB R6, R158, R159 ;  /* 0x0000009f9e06723e */ /* 0x000fe600000000ff */
[----:B------:R1:W-:Y:S02]  /*4980*/  STS [R236+0x13000], R0 ;  /* 0x01300000ec007388 */ /* 0x0003e40000000800 */
[----:B------:R-:W4:Y:S02]  /*4990*/  MUFU.EX2 R150, R25 ;  /* 0x0000001900967308 */ /* 0x000f240000000800 */
[----:B------:R4:W-:Y:S04]  /*49a0*/  STS [R238+0x14000], R5 ;  /* 0x01400005ee007388 */ /* 0x0009e80000000800 */
[----:B------:R4:W-:Y:S04]  /*49b0*/  STS [R238+0x14400], R4 ;  /* 0x01440004ee007388 */ /* 0x0009e80000000800 */
[----:B------:R-:W-:Y:S01]  /*49c0*/  MUFU.EX2 R153, R26 ;  /* 0x0000001a00997308 */ /* 0x000fe20000000800 */
[----:B------:R4:W-:Y:S09]  /*49d0*/  STS [R236+0x14400], R6 ;  /* 0x01440006ec007388 */ /* 0x0009f20000000800 */
[----:B------:R-:W4:Y:S01]  /*49e0*/  MUFU.EX2 R152, R27 ;  /* 0x0000001b00987308 */ /* 0x000f220000000800 */
[----:B-1----:R-:W-:Y:S09]  /*49f0*/  F2FP.F16.F32.PACK_AB R0, R154, R155 ;  /* 0x0000009b9a00723e */ /* 0x002ff200000000ff */
[----:B------:R-:W-:Y:S01]  /*4a00*/  MUFU.EX2 R149, R28 ;  /* 0x0000001c00957308 */ /* 0x000fe20000000800 */
[----:B----4-:R-:W-:Y:S01]  /*4a10*/  F2FP.F16.F32.PACK_AB R5, R165, R166 ;  /* 0x000000a6a505723e */ /* 0x010fe200000000ff */
[----:B------:R1:W-:Y:S01]  /*4a20*/  STS [R236+0x14000], R0 ;  /* 0x01400000ec007388 */ /* 0x0003e20000000800 */
[----:B------:R-:W-:Y:S03]  /*4a30*/  F2FP.F16.F32.PACK_AB R4, R169, R171 ;  /* 0x000000aba904723e */ /* 0x000fe600000000ff */
[----:B------:R4:W-:Y:S04]  /*4a40*/  STS [R237+0x13000], R5 ;  /* 0x01300005ed007388 */ /* 0x0009e80000000800 */
[----:B------:R-:W4:Y:S01]  /*4a50*/  MUFU.EX2 R148, R136 ;  /* 0x0000008800947308 */ /* 0x000f220000000800 */
[----:B------:R-:W-:Y:S01]  /*4a60*/  F2FP.F16.F32.PACK_AB R6, R150, R151 ;  /* 0x000000979606723e */ /* 0x000fe200000000ff */
[----:B------:R4:W-:Y:S04]  /*4a70*/  STS [R237+0x13400], R4 ;  /* 0x01340004ed007388 */ /* 0x0009e80000000800 */
[----:B------:R4:W-:Y:S04]  /*4a80*/  STS [R235+0x13000], R2 ;  /* 0x01300002eb007388 */ /* 0x0009e80000000800 */
[----:B------:R-:W4:Y:S01]  /*4a90*/  MUFU.EX2 R146, R30 ;  /* 0x0000001e00927308 */ /* 0x000f220000000800 */
[----:B-1----:R-:W-:Y:S02]  /*4aa0*/  F2FP.F16.F32.PACK_AB R0, R163, R164 ;  /* 0x000000a4a300723e */ /* 0x002fe400000000ff */
[----:B----4-:R-:W-:Y:S03]  /*4ab0*/  F2FP.F16.F32.PACK_AB R5, R152, R153 ;  /* 0x000000999805723e */ /* 0x010fe600000000ff */
        /* <DEDUP_REMOVED lines=9> */
[----:B------:R-:W2:Y:S01]  /*4b50*/  LDSM.16.M88.4 R28, [R0+0x6800] ;  /* 0x00680000001c783b */ /* 0x000ea20000000200 */
[----:B----4-:R-:W-:Y:S07]  /*4b60*/  IMAD.IADD R2, R0, 0x1, R232 ;  /* 0x0000000100027824 */ /* 0x010fee00078e02e8 */
[----:B------:R-:W4:Y:S08]  /*4b70*/  LDSM.16.M88.4 R132, [R2+0x6000] ;  /* 0x006000000284783b */ /* 0x000f300000000200 */
[----:B------:R-:W4:Y:S01]  /*4b80*/  LDSM.16.M88.4 R136, [R2+0x6800] ;  /* 0x006800000288783b */ /* 0x000f220000000200 */
[-C--:B-1----:R-:W-:Y:S06]  /*4b90*/  HMMA.16816.F32 R4, R32, R176.reuse, RZ ;  /* 0x000000b02004723c */ /* 0x082fec00000018ff */
[C---:B--2---:R-:W-:Y:S06]  /*4ba0*/  HMMA.16816.F32 R8, R28.reuse, R176, RZ ;  /* 0x000000b01c08723c */ /* 0x044fec00000018ff */
[-C--:B------:R-:W-:Y:S06]  /*4bb0*/  HMMA.16816.F32 R12, R28, R178.reuse, RZ ;  /* 0x000000b21c0c723c */ /* 0x080fec00000018ff */
[C---:B------:R-:W-:Y:S06]  /*4bc0*/  HMMA.16816.F32 R16, R32.reuse, R178, RZ ;  /* 0x000000b22010723c */ /* 0x040fec00000018ff */
[-C--:B------:R-:W-:Y:S06]  /*4bd0*/  HMMA.16816.F32 R20, R32, R180.reuse, RZ ;  /* 0x000000b42014723c */ /* 0x080fec00000018ff */
[C---:B------:R-:W-:Y:S02]  /*4be0*/  HMMA.16816.F32 R24, R28.reuse, R180, RZ ;  /* 0x000000b41c18723c */ /* 0x040fe400000018ff */
[----:B------:R-:W-:Y:S04]  /*4bf0*/  IADD3 R144, P0, R141, UR14, RZ ;  /* 0x0000000e8d907c10 */ /* 0x000fe8000ff1e0ff */
[-C--:B------:R-:W-:Y:S06]  /*4c00*/  HMMA.16816.F32 R28, R28, R182.reuse, RZ ;  /* 0x000000b61c1c723c */ /* 0x080fec00000018ff */
[----:B------:R-:W-:Y:S02]  /*4c10*/  HMMA.16816.F32 R32, R32, R182, RZ ;  /* 0x000000b62020723c */ /* 0x000fe400000018ff */
[----:B---3--:R-:W-:Y:S04]  /*4c20*/  IADD3.X R145, R142, UR13, RZ, P0, !PT ;  /* 0x0000000d8e917c10 */ /* 0x008fe800087fe4ff */
[-C--:B----4-:R-:W-:Y:S01]  /*4c30*/  HMMA.16816.F32 R4, R132, R184.reuse, R4 ;  /* 0x000000b88404723c */ /* 0x090fe20000001804 */
[----:B------:R-:W2:Y:S04]  /*4c40*/  LDG.E R142, desc[UR6][R144.64] ;  /* 0x00000006908e7981 */ /* 0x000ea8000c1e1900 */
[----:B------:R-:W3:Y:S01]  /*4c50*/  LDG.E R141, desc[UR6][R144.64+0x20] ;  /* 0x00002006908d7981 */ /* 0x000ee2000c1e1900 */
[C---:B------:R-:W-:Y:S03]  /*4c60*/  HMMA.16816.F32 R8, R136.reuse, R184, R8 ;  /* 0x000000b88808723c */ /* 0x040fe60000001808 */
[----:B------:R-:W5:Y:S03]  /*4c70*/  LDG.E R140, desc[UR6][R144.64+0x80] ;  /* 0x00008006908c7981 */ /* 0x000f66000c1e1900 */
        /* <DEDUP_REMOVED lines=65> */
[----:B------:R-:W-:Y:S02]  /*5090*/  FADD.FTZ R17, -R141, R23 ;  /* 0x000000178d117221 */ /* 0x000fe40000010100 */
        /* <DEDUP_REMOVED lines=20> */
[----:B------:R-:W-:Y:S01]  /*51e0*/  ULOP3.LUT UR10, UR5, 0x1, URZ, 0xc0, !UPT ;  /* 0x00000001050a7892 */ /* 0x000fe2000f8ec03f */
[----:B------:R-:W-:Y:S03]  /*51f0*/  UMOV UR41, 0xffffd000 ;  /* 0xffffd00000297882 */ /* 0x000fe60000000000 */
        /* <DEDUP_REMOVED lines=16> */
.L_x_69:
[----:B------:R2:W-:Y:S01]  /*5300*/  STS [R238+0xf000], R2 ;  /* 0x00f00002ee007388 */ /* 0x0005e20000000800 */
[C---:B-----5:R-:W-:Y:S01]  /*5310*/  FADD.FTZ R8, -R140.reuse, R8 ;  /* 0x000000088c087221 */ /* 0x060fe20000010100 */
[----:B------:R-:W-:Y:S01]  /*5320*/  FADD.FTZ R9, -R140, R9 ;  /* 0x000000098c097221 */ /* 0x000fe20000010100 */
[C---:B------:R-:W-:Y:S01]  /*5330*/  FADD.FTZ R11, -R0.reuse, R11 ;  /* 0x0000000b000b7221 */ /* 0x040fe20000010100 */
[----:B------:R3:W-:Y:S01]  /*5340*/  STS [R238+0xf400], R4 ;  /* 0x00f40004ee007388 */ /* 0x0007e20000000800 */
[----:B------:R-:W-:Y:S01]  /*5350*/  FADD.FTZ R10, -R0, R10 ;  /* 0x0000000a000a7221 */ /* 0x000fe20000010100 */
[----:B------:R-:W-:Y:S01]  /*5360*/  FMUL.FTZ R9, R156, R9 ;  /* 0x000000099c097220 */ /* 0x000fe20000410000 */
[C---:B------:R-:W-:Y:S01]  /*5370*/  FADD.FTZ R13, -R140.reuse, R13 ;  /* 0x0000000d8c0d7221 */ /* 0x040fe20000010100 */
        /* <DEDUP_REMOVED lines=31> */
[----:B------:R-:W-:Y:S02]  /*5570*/  F2FP.F16.F32.PACK_AB R6, R6, R24 ;  /* 0x000000180606723e */ /* 0x000fe400000000ff */
[----:B------:R-:W-:Y:S02]  /*5580*/  F2FP.F16.F32.PACK_AB R0, R0, R26 ;  /* 0x0000001a0000723e */ /* 0x000fe400000000ff */
[----:B------:R-:W-:Y:S02]  /*5590*/  F2FP.F16.F32.PACK_AB R8, R8, R28 ;  /* 0x0000001c0808723e */ /* 0x000fe400000000ff */
[----:B------:R-:W-:Y:S02]  /*55a0*/  F2FP.F16.F32.PACK_AB R5, R5, R30 ;  /* 0x0000001e0505723e */ /* 0x000fe400000000ff */
[----:B------:R-:W-:Y:S02]  /*55b0*/  MOV R161, R245 ;  /* 0x000000f500a17202 */ /* 0x000fe40000000f00 */
[----:B--2---:R-:W-:Y:S01]  /*55c0*/  F2FP.F16.F32.PACK_AB R2, R9, R4 ;  /* 0x000000040902723e */ /* 0x004fe200000000ff */
[----:B------:R-:W-:Y:S01]  /*55d0*/  FMUL.FTZ R4, R160, R11 ;  /* 0x0000000ba0047220 */ /* 0x000fe20000410000 */
[----:B------:R-:W-:Y:S03]  /*55e0*/  MOV R160, R246 ;  /* 0x000000f600a07202 */ /* 0x000fe60000000f00 */
[----:B------:R2:W-:Y:S01]  /*55f0*/  STS [R238+0x10000], R2 ;  /* 0x01000002ee007388 */ /* 0x0005e20000000800 */
[----:B------:R-:W-:Y:S05]  /*5600*/  F2FP.F16.F32.PACK_AB R4, R4, R10 ;  /* 0x0000000a0404723e */ /* 0x000fea00000000ff */
[----:B------:R-:W-:Y:S04]  /*5610*/  STS [R238+0x10400], R4 ;  /* 0x01040004ee007388 */ /* 0x000fe80000000800 */
[----:B------:R-:W-:Y:S01]  /*5620*/  STS [R236+0x10000], R7 ;  /* 0x01000007ec007388 */ /* 0x000fe20000000800 */
[----:B--2---:R-:W-:Y:S05]  /*5630*/  F2FP.F16.F32.PACK_AB R2, R15, R14 ;  /* 0x0000000e0f02723e */ /* 0x004fea00000000ff */
[----:B------:R-:W-:Y:S04]  /*5640*/  STS [R236+0x10400], R2 ;  /* 0x01040002ec007388 */ /* 0x000fe80000000800 */
[----:B------:R-:W-:Y:S04]  /*5650*/  STS [R237+0xf000], R20 ;  /* 0x00f00014ed007388 */ /* 0x000fe80000000800 */
[----:B------:R-:W-:Y:S04]  /*5660*/  STS [R237+0xf400], R17 ;  /* 0x00f40011ed007388 */ /* 0x000fe80000000800 */
[----:B------:R-:W-:Y:S04]  /*5670*/  STS [R235+0xf000], R18 ;  /* 0x00f00012eb007388 */ /* 0x000fe80000000800 */
[----:B------:R-:W-:Y:S04]  /*5680*/  STS [R235+0xf400], R16 ;  /* 0x00f40010eb007388 */ /* 0x000fe80000000800 */
[----:B------:R-:W-:Y:S04]  /*5690*/  STS [R237+0x10000], R6 ;  /* 0x01000006ed007388 */ /* 0x000fe80000000800 */
[----:B------:R2:W-:Y:S04]  /*56a0*/  STS [R237+0x10400], R0 ;  /* 0x01040000ed007388 */ /* 0x0005e80000000800 */
[----:B------:R-:W-:Y:S04]  /*56b0*/  STS [R235+0x10000], R8 ;  /* 0x01000008eb007388 */ /* 0x000fe80000000800 */
[----:B------:R-:W-:Y:S01]  /*56c0*/  STS [R235+0x10400], R5 ;  /* 0x01040005eb007388 */ /* 0x000fe20000000800 */
[----:B------:R-:W-:Y:S01]  /*56d0*/  BAR.SYNC.DEFER_BLOCKING 0x0 ;  /* 0x0000000000007b1d */ /* 0x000fe20000010000 */
[----:B--2---:R-:W-:Y:S05]  /*56e0*/  LEA R0, R233, UR4, 0x1 ;  /* 0x00000004e9007c11 */ /* 0x004fea000f8e08ff */
        /* <DEDUP_REMOVED lines=72> */
[----:B------:R-:W1:Y:S02]  /*5b70*/  LDC R2, c[0x0][0x420] ;  /* 0x00010800ff027b82 */ /* 0x000e640000000800 */
[----:B-1----:R-:W-:Y:S05]  /*5b80*/  IMAD.U32 R2, R2, -0x40, RZ ;  /* 0xffffffc002027824 */ /* 0x002fea00078e00ff */
[C---:B------:R-:W-:Y:S04]  /*5b90*/  LEA R4, P0, R2.reuse, R240, 0x1 ;  /* 0x000000f002047211 */ /* 0x040fe800078008ff */
[----:B------:R-:W-:Y:S02]  /*5ba0*/  LEA.HI.X.SX32 R2, R2, R241, 0x1, P0 ;  /* 0x000000f102027211 */ /* 0x000fe400000f0eff */
[----:B------:R-:W-:Y:S03]  /*5bb0*/  MOV R240, R4 ;  /* 0x0000000400f07202 */ /* 0x000fe60000000f00 */
        /* <DEDUP_REMOVED lines=8> */
.L_x_70:
[----:B------:R-:W-:Y:S01]  /*5c40*/  LDSM.16.M88.4 R24, [R228] ;  /* 0x00000000e418783b */ /* 0x000fe20000000200 */
[C---:B------:R-:W-:Y:S01]  /*5c50*/  LEA R246, P0, R252.reuse, R160, 0x2 ;  /* 0x000000a0fcf67211 */ /* 0x040fe200078010ff */
[----:B------:R-:W-:Y:S02]  /*5c60*/  ULOP3.LUT UR10, UR5, 0x1, URZ, 0xc0, !UPT ;  /* 0x00000001050a7892 */ /* 0x000fe4000f8ec03f */
[----:B------:R-:W2:Y:S01]  /*5c70*/  LDSM.16.MT88.4 R8, [R0+0x9000] ;  /* 0x009000000008783b */ /* 0x000ea20000004200 */
[----:B------:R-:W-:Y:S01]  /*5c80*/  LEA.HI.X.SX32 R245, R252, R161, 0x2, P0 ;  /* 0x000000a1fcf57211 */ /* 0x000fe200000f16ff */
[----:B------:R-:W-:Y:S02]  /*5c90*/  UISETP.NE.U32.AND UP0, UPT, UR10, 0x1, UPT ;  /* 0x000000010a00788c */ /* 0x000fe4000bf05070 */
[----:B------:R-:W3:Y:S01]  /*5ca0*/  LDSM.16.MT88.4 R16, [R0+0xb000] ;  /* 0x00b000000010783b */ /* 0x000ee20000004200 */
[----:B------:R-:W-:Y:S02]  /*5cb0*/  UISETP.GT.AND UP2, UPT, UR5, UR17, UPT ;  /* 0x000000110500728c */ /* 0x000fe4000bf44270 */
[----:B------:R-:W-:Y:S01]  /*5cc0*/  UIADD3 UR5, UR5, -0x1, URZ ;  /* 0xffffffff05057890 */ /* 0x000fe2000fffe03f */
[----:B------:R-:W4:Y:S04]  /*5cd0*/  LDL R2, [R1+0x14] ;  /* 0x0000140001027983 */ /* 0x000f280000100800 */
[----:B------:R-:W4:Y:S04]  /*5ce0*/  LDL R162, [R1+0x18] ;  /* 0x0000180001a27983 */ /* 0x000f280000100800 */
[----:B------:R-:W1:Y:S04]  /*5cf0*/  LDSM.16.MT88.4 R28, [R0+0xd000] ;  /* 0x00d00000001c783b */ /* 0x000e680000004200 */
[----:B------:R-:W-:Y:S04]  /*5d00*/  LDSM.16.M88.4 R32, [R229] ;  /* 0x00000000e520783b */ /* 0x000fe80000000200 */
[----:B------:R-:W1:Y:S04]  /*5d10*/  LDSM.16.MT88.4 R132, [R0+0x9400] ;  /* 0x009400000084783b */ /* 0x000e680000004200 */
[----:B------:R-:W1:Y:S04]  /*5d20*/  LDSM.16.MT88.4 R136, [R0+0xb400] ;  /* 0x00b400000088783b */ /* 0x000e680000004200 */
[----:B------:R-:W1:Y:S04]  /*5d30*/  LDSM.16.MT88.4 R140, [R0+0xd400] ;  /* 0x00d40000008c783b */ /* 0x000e680000004200 */
[----:B------:R-:W-:Y:S01]  /*5d40*/  LDSM.16.M88.4 R144, [R231] ;  /* 0x00000000e790783b */ /* 0x000fe20000000200 */
[C---:B--2---:R-:W-:Y:S03]  /*5d50*/  HMMA.16816.F32 R4, R24.reuse, R8, RZ ;  /* 0x000000081804723c */ /* 0x044fe600000018ff */
[----:B------:R-:W2:Y:S04]  /*5d60*/  LDSM.16.MT88.4 R148, [R0+0x9800] ;  /* 0x009800000094783b */ /* 0x000ea80000004200 */
[----:B------:R-:W2:Y:S01]  /*5d70*/  LDSM.16.MT88.4 R152, [R0+0xb800] ;  /* 0x00b800000098783b */ /* 0x000ea20000004200 */
[C---:B------:R-:W-:Y:S03]  /*5d80*/  HMMA.16816.F32 R8, R24.reuse, R10, RZ ;  /* 0x0000000a1808723c */ /* 0x040fe600000018ff */
[----:B------:R-:W-:Y:S03]  /*5d90*/  LDSM.16.MT88.4 R156, [R0+0xbc00] ;  /* 0x00bc0000009c783b */ /* 0x000fe60000004200 */
[C---:B---3--:R-:W-:Y:S06]  /*5da0*/  HMMA.16816.F32 R12, R24.reuse, R16, RZ ;  /* 0x00000010180c723c */ /* 0x048fec00000018ff */
[C---:B------:R-:W-:Y:S06]  /*5db0*/  HMMA.16816.F32 R16, R24.reuse, R18, RZ ;  /* 0x000000121810723c */ /* 0x040fec00000018ff */
[C---:B-1----:R-:W-:Y:S06]  /*5dc0*/  HMMA.16816.F32 R20, R24.reuse, R28, RZ ;  /* 0x0000001c1814723c */ /* 0x042fec00000018ff */
[----:B------:R-:W-:Y:S01]  /*5dd0*/  HMMA.16816.F32 R24, R24, R30, RZ ;  /* 0x0000001e1818723c */ /* 0x000fe200000018ff */
[----:B------:R-:W1:Y:S05]  /*5de0*/  LDSM.16.MT88.4 R28, [R0+0xd800] ;  /* 0x00d80000001c783b */ /* 0x000e6a0000004200 */
[C---:B------:R-:W-:Y:S06]  /*5df0*/  HMMA.16816.F32 R4, R32.reuse, R132, R4 ;  /* 0x000000842004723c */ /* 0x040fec0000001804 */
[C---:B------:R-:W-:Y:S01]  /*5e00*/  HMMA.16816.F32 R8, R32.reuse, R134, R8 ;  /* 0x000000862008723c */ /* 0x040fe20000001808 */
[----:B------:R-:W-:Y:S05]  /*5e10*/  LDSM.16.M88.4 R132, [R230] ;  /* 0x00000000e684783b */ /* 0x000fea0000000200 */
[C---:B------:R-:W-:Y:S06]  /*5e20*/  HMMA.16816.F32 R12, R32.reuse, R136, R12 ;  /* 0x00000088200c723c */ /* 0x040fec000000180c */
[C---:B------:R-:W-:Y:S01]  /*5e30*/  HMMA.16816.F32 R16, R32.reuse, R138, R16 ;  /* 0x0000008a2010723c */ /* 0x040fe20000001810 */
[----:B------:R-:W3:Y:S05]  /*5e40*/  LDSM.16.MT88.4 R136, [R0+0x9c00] ;  /* 0x009c00000088783b */ /* 0x000eea0000004200 */
[C---:B------:R-:W-:Y:S06]  /*5e50*/  HMMA.16816.F32 R20, R32.reuse, R140, R20 ;  /* 0x0000008c2014723c */ /* 0x040fec0000001814 */
[----:B------:R-:W-:Y:S01]  /*5e60*/  HMMA.16816.F32 R24, R32, R142, R24 ;  /* 0x0000008e2018723c */ /* 0x000fe20000001818 */
[----:B------:R-:W3:Y:S04]  /*5e70*/  LDSM.16.MT88.4 R32, [R0+0xdc00] ;  /* 0x00dc00000020783b */ /* 0x000ee80000004200 */
[----:B------:R-:W-:Y:S01]  /*5e80*/  LDSM.16.M88.4 R140, [R228+0x2000] ;  /* 0x00200000e48c783b */ /* 0x000fe20000000200 */
[C---:B--2---:R-:W-:Y:S06]  /*5e90*/  HMMA.16816.F32 R4, R144.reuse, R148, R4 ;  /* 0x000000949004723c */ /* 0x044fec0000001804 */
[C---:B------:R-:W-:Y:S01]  /*5ea0*/  HMMA.16816.F32 R8, R144.reuse, R150, R8 ;  /* 0x000000969008723c */ /* 0x040fe20000001808 */
[----:B------:R-:W2:Y:S05]  /*5eb0*/  LDSM.16.MT88.4 R148, [R0+0xa000] ;  /* 0x00a000000094783b */ /* 0x000eaa0000004200 */
[C---:B------:R-:W-:Y:S06]  /*5ec0*/  HMMA.16816.F32 R12, R144.reuse, R152, R12 ;  /* 0x00000098900c723c */ /* 0x040fec000000180c */
[C---:B------:R-:W-:Y:S01]  /*5ed0*/  HMMA.16816.F32 R16, R144.reuse, R154, R16 ;  /* 0x0000009a9010723c */ /* 0x040fe20000001810 */
[----:B------:R-:W2:Y:S05]  /*5ee0*/  LDSM.16.MT88.4 R152, [R0+0xc000] ;  /* 0x00c000000098783b */ /* 0x000eaa0000004200 */
[C---:B-1----:R-:W-:Y:S06]  /*5ef0*/  HMMA.16816.F32 R20, R144.reuse, R28, R20 ;  /* 0x0000001c9014723c */ /* 0x042fec0000001814 */
[----:B------:R-:W-:Y:S01]  /*5f00*/  HMMA.16816.F32 R24, R144, R30, R24 ;  /* 0x0000001e9018723c */ /* 0x000fe20000001818 */
[----:B------:R-:W1:Y:S04]  /*5f10*/  LDSM.16.MT88.4 R28, [R0+0xe000] ;  /* 0x00e00000001c783b */ /* 0x000e680000004200 */
[----:B------:R-:W-:Y:S01]  /*5f20*/  LDSM.16.MT88.4 R144, [R0+0xa400] ;  /* 0x00a400000090783b */ /* 0x000fe20000004200 */
[C---:B---3--:R-:W-:Y:S06]  /*5f30*/  HMMA.16816.F32 R4, R132.reuse, R136, R4 ;  /* 0x000000888404723c */ /* 0x048fec0000001804 */
[C---:B------:R-:W-:Y:S01]  /*5f40*/  HMMA.16816.F32 R8, R132.reuse, R138, R8 ;  /* 0x0000008a8408723c */ /* 0x040fe20000001808 */
[----:B------:R-:W3:Y:S05]  /*5f50*/  LDSM.16.M88.4 R136, [R229+0x2000] ;  /* 0x00200000e588783b */ /* 0x000eea0000000200 */
        /* <DEDUP_REMOVED lines=16> */
[----:B------:R-:W-:Y:S01]  /*6060*/  LDSM.16.M88.4 R140, [R230+0x2000] ;  /* 0x00200000e68c783b */ /* 0x000fe20000000200 */
[C---:B---3--:R-:W-:Y:S06]  /*6070*/  HMMA.16816.F32 R4, R136.reuse, R144, R4 ;  /* 0x000000908804723c */ /* 0x048fec0000001804 */
[C---:B------:R-:W-:Y:S01]  /*6080*/  HMMA.16816.F32 R8, R136.reuse, R146, R8 ;  /* 0x000000928808723c */ /* 0x040fe20000001808 */
[----:B------:R-:W3:Y:S05]  /*6090*/  LDSM.16.MT88.4 R144, [R0+0xac00] ;  /* 0x00ac00000090783b */ /* 0x000eea0000004200 */
[C---:B------:R-:W-:Y:S06]  /*60a0*/  HMMA.16816.F32 R12, R136.reuse, R156, R12 ;  /* 0x0000009c880c723c */ /* 0x040fec000000180c */
[C---:B------:R-:W-:Y:S01]  /*60b0*/  HMMA.16816.F32 R16, R136.reuse, R158, R16 ;  /* 0x0000009e8810723c */ /* 0x040fe20000001810 */
[----:B------:R-:W3:Y:S05]  /*60c0*/  LDSM.16.MT88.4 R156, [R0+0xcc00] ;  /* 0x00cc0000009c783b */ /* 0x000eea0000004200 */
[C---:B------:R-:W-:Y:S06]  /*60d0*/  HMMA.16816.F32 R20, R136.reuse, R32, R20 ;  /* 0x000000208814723c */ /* 0x040fec0000001814 */
[----:B------:R-:W-:Y:S01]  /*60e0*/  HMMA.16816.F32 R24, R136, R34, R24 ;  /* 0x000000228818723c */ /* 0x000fe20000001818 */
[----:B------:R1:W4:Y:S04]  /*60f0*/  LDSM.16.MT88.4 R32, [R0+0xec00] ;  /* 0x00ec00000020783b */ /* 0x0003280000004200 */
[----:B------:R-:W-:Y:S01]  /*6100*/  LDSM.16.MT88.4 R136, [R224+0x2400] ;  /* 0x00240000e088783b */ /* 0x000fe20000004200 */
[C---:B--2---:R-:W-:Y:S06]  /*6110*/  HMMA.16816.F32 R4, R132.reuse, R148, R4 ;  /* 0x000000948404723c */ /* 0x044fec0000001804 */
[C---:B------:R-:W-:Y:S06]  /*6120*/  HMMA.16816.F32 R8, R132.reuse, R150, R8 ;  /* 0x000000968408723c */ /* 0x040fec0000001808 */
[C---:B------:R-:W-:Y:S06]  /*6130*/  HMMA.16816.F32 R12, R132.reuse, R152, R12 ;  /* 0x00000098840c723c */ /* 0x040fec000000180c */
[C---:B------:R-:W-:Y:S01]  /*6140*/  HMMA.16816.F32 R16, R132.reuse, R154, R16 ;  /* 0x0000009a8410723c */ /* 0x040fe20000001810 */
[----:B-1----:R-:W-:Y:S05]  /*6150*/  IMAD.U32 R0, RZ, RZ, UR15 ;  /* 0x0000000fff007e24 */ /* 0x002fea000f8e00ff */
[C---:B------:R-:W-:Y:S06]  /*6160*/  HMMA.16816.F32 R20, R132.reuse, R28, R20 ;  /* 0x0000001c8414723c */ /* 0x040fec0000001814 */
[----:B------:R-:W-:Y:S05]  /*6170*/  HMMA.16816.F32 R24, R132, R30, R24 ;  /* 0x0000001e8418723c */ /* 0x000fea0000001818 */
[----:B------:R-:W-:Y:S01]  /*6180*/  IMAD.MOV.U32 R28, RZ, RZ, R246 ;  /* 0x000000ffff1c7224 */ /* 0x000fe200078e00f6 */
[C---:B---3--:R-:W-:Y:S01]  /*6190*/  HMMA.16816.F32 R4, R140.reuse, R144, R4 ;  /* 0x000000908c04723c */ /* 0x048fe20000001804 */
[----:B------:R-:W-:Y:S04]  /*61a0*/  IMAD.U32 R132, RZ, RZ, UR16 ;  /* 0x00000010ff847e24 */ /* 0x000fe8000f8e00ff */
[----:B------:R-:W-:Y:S01]  /*61b0*/  IMAD.MOV.U32 R29, RZ, RZ, R245 ;  /* 0x000000ffff1d7224 */ /* 0x000fe200078e00f5 */
[C---:B------:R-:W-:Y:S01]  /*61c0*/  HMMA.16816.F32 R8, R140.reuse, R146, R8 ;  /* 0x000000928c08723c */ /* 0x040fe20000001808 */
[----:B------:R-:W-:Y:S05]  /*61d0*/  LDSM.16.MT88.4 R144, [R224+0x1c00] ;  /* 0x001c0000e090783b */ /* 0x000fea0000004200 */
[C---:B------:R-:W-:Y:S05]  /*61e0*/  HMMA.16816.F32 R12, R140.reuse, R156, R12 ;  /* 0x0000009c8c0c723c */ /* 0x040fea000000180c */
[----:B----4-:R-:W-:Y:S01]  /*61f0*/  @P1 IADD3 R30, P2, R2, UR12, RZ ;  /* 0x0000000c021e1c10 */ /* 0x010fe2000ff5e0ff */
[C---:B------:R-:W-:Y:S01]  /*6200*/  HMMA.16816.F32 R16, R140.reuse, R158, R16 ;  /* 0x0000009e8c10723c */ /* 0x040fe20000001810 */
[----:B------:R-:W-:Y:S01]  /*6210*/  IMAD.U32 R2, RZ, RZ, UR15 ;  /* 0x0000000fff027e24 */ /* 0x000fe2000f8e00ff */
[----:B------:R-:W-:Y:S03]  /*6220*/  @UP3 UIADD3 UR12, UP1, UR12, -0x100, URZ ;  /* 0xffffff000c0c3890 */ /* 0x000fe6000ff3e03f */
[----:B------:R-:W-:Y:S01]  /*6230*/  @P1 IADD3.X R31, R162, UR11, RZ, P2, !PT ;  /* 0x0000000ba21f1c10 */ /* 0x000fe200097fe4ff */
[C---:B------:R-:W-:Y:S01]  /*6240*/  HMMA.16816.F32 R20, R140.reuse, R32, R20 ;  /* 0x000000208c14723c */ /* 0x040fe20000001814 */
[----:B------:R-:W-:Y:S03]  /*6250*/  @UP3 UIADD3.X UR11, UR11, -0x1, URZ, UP1, !UPT ;  /* 0xffffffff0b0b3890 */ /* 0x000fe60008ffe43f */
[----:B------:R-:W5:Y:S02]  /*6260*/  @P1 LDG.E R250, desc[UR6][R30.64] ;  /* 0x000000061efa1981 */ /* 0x000f64000c1e1900 */
[----:B------:R-:W-:Y:S02]  /*6270*/  HMMA.16816.F32 R24, R140, R34, R24 ;  /* 0x000000228c18723c */ /* 0x000fe40000001818 */
[----:B------:R-:W5:Y:S03]  /*6280*/  @P1 LDG.E R251, desc[UR6][R30.64+0x20] ;  /* 0x000020061efb1981 */ /* 0x000f66000c1e1900 */
[-C--:B------:R-:W-:Y:S01]  /*6290*/  LEA R32, P0, R2, R28.reuse, 0x2 ;  /* 0x0000001c02207211 */ /* 0x080fe200078010ff */
[----:B------:R-:W5:Y:S01]  /*62a0*/  @P1 LDG.E R248, desc[UR6][R30.64+0x80] ;  /* 0x000080061ef81981 */ /* 0x000f62000c1e1900 */
[----:B------:R-:W-:Y:S03]  /*62b0*/  IMAD.U32 R34, RZ, RZ, UR34 ;  /* 0x00000022ff227e24 */ /* 0x000fe6000f8e00ff */
[----:B------:R1:W5:Y:S01]  /*62c0*/  @P1 LDG.E R249, desc[UR6][R30.64+0xa0] ;  /* 0x0000a0061ef91981 */ /* 0x000362000c1e1900 */
[-C--:B------:R-:W-:Y:S01]  /*62d0*/  LEA.HI.X.SX32 R33, R0, R29.reuse, 0x2, P0 ;  /* 0x0000001d00217211 */ /* 0x080fe200000f16ff */
[----:B------:R-:W-:Y:S01]  /*62e0*/  IMAD.U32 R0, RZ, RZ, UR16 ;  /* 0x00000010ff007e24 */ /* 0x000fe2000f8e00ff */
[-C--:B------:R-:W-:Y:S01]  /*62f0*/  LEA R132, P0, R132, R28.reuse, 0x2 ;  /* 0x0000001c84847211 */ /* 0x080fe200078010ff */
[----:B------:R2:W-:Y:S01]  /*6300*/  REDG.E.ADD.F32.FTZ.RN.STRONG.GPU desc[UR6][R28.64], R4 ;  /* 0x000000041c0079a6 */ /* 0x0005e2000c10f386 */
[-C--:B------:R-:W-:Y:S01]  /*6310*/  LEA R34, P2, R34, R28.reuse, 0x2 ;  /* 0x0000001c22227211 */ /* 0x080fe200078410ff */
[----:B------:R-:W-:Y:S01]  /*6320*/  IMAD.U32 R2, RZ, RZ, UR33 ;  /* 0x00000021ff027e24 */ /* 0x000fe2000f8e00ff */
[-C--:B------:R-:W-:Y:S01]  /*6330*/  LEA.HI.X.SX32 R133, R0, R29.reuse, 0x2, P0 ;  /* 0x0000001d00857211 */ /* 0x080fe200000f16ff */
[----:B------:R3:W-:Y:S01]  /*6340*/  REDG.E.ADD.F32.FTZ.RN.STRONG.GPU desc[UR6][R32.64], R5 ;  /* 0x00000005200079a6 */ /* 0x0007e2000c10f386 */
[----:B------:R-:W-:Y:S03]  /*6350*/  IMAD.U32 R0, RZ, RZ, UR32 ;  /* 0x00000020ff007e24 */ /* 0x000fe6000f8e00ff */
[----:B------:R4:W-:Y:S04]  /*6360*/  REDG.E.ADD.F32.FTZ.RN.STRONG.GPU desc[UR6][R132.64], R6 ;  /* 0x00000006840079a6 */ /* 0x0009e8000c10f386 */
[----:B------:R-:W-:Y:S04]  /*6370*/  LDSM.16.MT88.4 R132, [R3+0x11800] ;  /* 0x011800000384783b */ /* 0x000fe80000004200 */
[----:B------:R-:W-:Y:S01]  /*6380*/  LDSM.16.MT88.4 R140, [R224+0x1800] ;  /* 0x00180000e08c783b */ /* 0x000fe20000004200 */
[----:B-1----:R-:W-:Y:S05]  /*6390*/  IMAD.U32 R30, RZ, RZ, UR33 ;  /* 0x00000021ff1e7e24 */ /* 0x002fea000f8e00ff */
[-C--:B------:R-:W-:Y:S01]  /*63a0*/  LEA R30, P1, R30, R28.reuse, 0x2 ;  /* 0x0000001c1e1e7211 */ /* 0x080fe200078210ff */
[----:B--2---:R-:W-:Y:S03]  /*63b0*/  IMAD.U32 R4, RZ, RZ, UR32 ;  /* 0x00000020ff047e24 */ /* 0x004fe6000f8e00ff */
[-C--:B------:R-:W-:Y:S01]  /*63c0*/  LEA.HI.X.SX32 R31, R2, R29.reuse, 0x2, P1 ;  /* 0x0000001d021f7211 */ /* 0x080fe200008f16ff */
[----:B---3--:R-:W-:Y:S01]  /*63d0*/  IMAD.U32 R5, RZ, RZ, UR34 ;  /* 0x00000022ff057e24 */ /* 0x008fe2000f8e00ff */
[-C--:B------:R-:W-:Y:S01]  /*63e0*/  LEA R4, P0, R4, R28.reuse, 0x2 ;  /* 0x0000001c04047211 */ /* 0x080fe200078010ff */
[----:B------:R-:W-:Y:S02]  /*63f0*/  IMAD.U32 R2, RZ, RZ, UR31 ;  /* 0x0000001fff027e24 */ /* 0x000fe4000f8e00ff */
[----:B----4-:R-:W-:Y:S01]  /*6400*/  IMAD.U32 R6, RZ, RZ, UR27 ;  /* 0x0000001bff067e24 */ /* 0x010fe2000f8e00ff */
[-C--:B------:R-:W-:Y:S02]  /*6410*/  LEA.HI.X.SX32 R35, R5, R29.reuse, 0x2, P2 ;  /* 0x0000001d05237211 */ /* 0x080fe400010f16ff */
[-C--:B------:R-:W-:Y:S01]  /*6420*/  LEA.HI.X.SX32 R5, R0, R29.reuse, 0x2, P0 ;  /* 0x0000001d00057211 */ /* 0x080fe200000f16ff */
[----:B------:R-:W-:Y:S02]  /*6430*/  IMAD.U32 R0, RZ, RZ, UR31 ;  /* 0x0000001fff007e24 */ /* 0x000fe4000f8e00ff */
[----:B------:R1:W-:Y:S04]  /*6440*/  REDG.E.ADD.F32.FTZ.RN.STRONG.GPU desc[UR6][R34.64], R7 ;  /* 0x00000007220079a6 */ /* 0x0003e8000c10f386 */
[----:B------:R2:W-:Y:S04]  /*6450*/  REDG.E.ADD.F32.FTZ.RN.STRONG.GPU desc[UR6][R30.64], R8 ;  /* 0x000000081e0079a6 */ /* 0x0005e8000c10f386 */
[----:B------:R3:W-:Y:S01]  /*6460*/  REDG.E.ADD.F32.FTZ.RN.STRONG.GPU desc[UR6][R4.64], R9 ;  /* 0x00000009040079a6 */ /* 0x0007e2000c10f386 */
[----:B-1----:R-:W-:Y:S02]  /*6470*/  IMAD.U32 R7, RZ, RZ, UR27 ;  /* 0x0000001bff077e24 */ /* 0x002fe4000f8e00ff */
[----:B--2---:R-:W-:Y:S01]  /*6480*/  IMAD.U32 R8, RZ, RZ, UR30 ;  /* 0x0000001eff087e24 */ /* 0x004fe2000f8e00ff */
[-C--:B---3--:R-:W-:Y:S01]  /*6490*/  LEA R4, P1, R0, R28.reuse, 0x2 ;  /* 0x0000001c00047211 */ /* 0x088fe200078210ff */
[----:B------:R-:W-:Y:S03]  /*64a0*/  IMAD.U32 R0, RZ, RZ, UR30 ;  /* 0x0000001eff007e24 */ /* 0x000fe6000f8e00ff */
[-C--:B------:R-:W-:Y:S02]  /*64b0*/  LEA R8, P0, R8, R28.reuse, 0x2 ;  /* 0x0000001c08087211 */ /* 0x080fe400078010ff */
[-C--:B------:R-:W-:Y:S01]  /*64c0*/  LEA.HI.X.SX32 R5, R2, R29.reuse, 0x2, P1 ;  /* 0x0000001d02057211 */ /* 0x080fe200008f16ff */
[----:B------:R-:W-:Y:S01]  /*64d0*/  IMAD.U32 R2, RZ, RZ, UR26 ;  /* 0x0000001aff027e24 */ /* 0x000fe2000f8e00ff */
[-C--:B------:R-:W-:Y:S01]  /*64e0*/  LEA.HI.X.SX32 R9, R0, R29.reuse, 0x2, P0 ;  /* 0x0000001d00097211 */ /* 0x080fe200000f16ff */
[----:B------:R-:W-:Y:S01]  /*64f0*/  IMAD.U32 R0, RZ, RZ, UR26 ;  /* 0x0000001aff007e24 */ /* 0x000fe2000f8e00ff */
[-C--:B------:R-:W-:Y:S01]  /*6500*/  LEA R6, P1, R6, R28.reuse, 0x2 ;  /* 0x0000001c06067211 */ /* 0x080fe200078210ff */
[----:B------:R1:W-:Y:S03]  /*6510*/  REDG.E.ADD.F32.FTZ.RN.STRONG.GPU desc[UR6][R4.64], R10 ;  /* 0x0000000a040079a6 */ /* 0x0003e6000c10f386 */
[-C--:B------:R-:W-:Y:S01]  /*6520*/  LEA.HI.X.SX32 R7, R7, R29.reuse, 0x2, P1 ;  /* 0x0000001d07077211 */ /* 0x080fe200008f16ff */
[----:B------:R2:W-:Y:S04]  /*6530*/  REDG.E.ADD.F32.FTZ.RN.STRONG.GPU desc[UR6][R8.64], R11 ;  /* 0x0000000b080079a6 */ /* 0x0005e8000c10f386 */
[----:B------:R3:W-:Y:S04]  /*6540*/  REDG.E.ADD.F32.FTZ.RN.STRONG.GPU desc[UR6][R28.64+0x80], R12 ;  /* 0x0000800c1c0079a6 */ /* 0x0007e8000c10f386 */
[----:B------:R-:W-:Y:S04]  /*6550*/  REDG.E.ADD.F32.FTZ.RN.STRONG.GPU desc[UR6][R32.64+0x80], R13 ;  /* 0x0000800d200079a6 */ /* 0x000fe8000c10f386 */
[----:B------:R4:W-:Y:S01]  /*6560*/  REDG.E.ADD.F32.FTZ.RN.STRONG.GPU desc[UR6][R6.64], R14 ;  /* 0x0000000e060079a6 */ /* 0x0009e2000c10f386 */
[-C--:B-1----:R-:W-:Y:S01]  /*6570*/  LEA R4, P0, R2, R28.reuse, 0x2 ;  /* 0x0000001c02047211 */ /* 0x082fe200078010ff */
[----:B------:R-:W-:Y:S02]  /*6580*/  IMAD.U32 R10, RZ, RZ, UR25 ;  /* 0x00000019ff0a7e24 */ /* 0x000fe4000f8e00ff */
[----:B------:R-:W-:Y:S01]  /*6590*/  IMAD.U32 R2, RZ, RZ, UR23 ;  /* 0x00000017ff027e24 */ /* 0x000fe2000f8e00ff */
[-C--:B------:R-:W-:Y:S01]  /*65a0*/  LEA.HI.X.SX32 R5, R0, R29.reuse, 0x2, P0 ;  /* 0x0000001d00057211 */ /* 0x080fe200000f16ff */
[----:B--2---:R-:W-:Y:S01]  /*65b0*/  IMAD.U32 R8, RZ, RZ, UR24 ;  /* 0x00000018ff087e24 */ /* 0x004fe2000f8e00ff */
[-C--:B------:R-:W-:Y:S01]  /*65c0*/  LEA R10, P0, R10, R28.reuse, 0x2 ;  /* 0x0000001c0a0a7211 */ /* 0x080fe200078010ff */
[----:B------:R-:W-:Y:S02]  /*65d0*/  IMAD.U32 R0, RZ, RZ, UR25 ;  /* 0x00000019ff007e24 */ /* 0x000fe4000f8e00ff */
[----:B------:R1:W-:Y:S01]  /*65e0*/  REDG.E.ADD.F32.FTZ.RN.STRONG.GPU desc[UR6][R4.64], R15 ;  /* 0x0000000f040079a6 */ /* 0x0003e2000c10f386 */
[-C--:B------:R-:W-:Y:S01]  /*65f0*/  LEA R8, P2, R8, R28.reuse, 0x2 ;  /* 0x0000001c08087211 */ /* 0x080fe200078410ff */
[----:B---3--:R-:W-:Y:S01]  /*6600*/  IMAD.U32 R12, RZ, RZ, UR21 ;  /* 0x00000015ff0c7e24 */ /* 0x008fe2000f8e00ff */
[-C--:B------:R-:W-:Y:S01]  /*6610*/  LEA.HI.X.SX32 R11, R0, R29.reuse, 0x2, P0 ;  /* 0x0000001d000b7211 */ /* 0x080fe200000f16ff */
[----:B------:R-:W-:Y:S02]  /*6620*/  IMAD.U32 R0, RZ, RZ, UR29 ;  /* 0x0000001dff007e24 */ /* 0x000fe4000f8e00ff */
[----:B----4-:R-:W-:Y:S02]  /*6630*/  IMAD.U32 R6, RZ, RZ, UR23 ;  /* 0x00000017ff067e24 */ /* 0x010fe4000f8e00ff */
[----:B------:R2:W-:Y:S01]  /*6640*/  REDG.E.ADD.F32.FTZ.RN.STRONG.GPU desc[UR6][R10.64], R16 ;  /* 0x000000100a0079a6 */ /* 0x0005e2000c10f386 */
[----:B------:R-:W-:Y:S01]  /*6650*/  IMAD.U32 R14, RZ, RZ, UR22 ;  /* 0x00000016ff0e7e24 */ /* 0x000fe2000f8e00ff */
[-C--:B------:R-:W-:Y:S02]  /*6660*/  LEA R12, P4, R12, R28.reuse, 0x2 ;  /* 0x0000001c0c0c7211 */ /* 0x080fe400078810ff */
[-C--:B------:R-:W-:Y:S02]  /*6670*/  LEA R6, P1, R6, R28.reuse, 0x2 ;  /* 0x0000001c06067211 */ /* 0x080fe400078210ff */
[-C--:B------:R-:W-:Y:S02]  /*6680*/  LEA R14, P5, R14, R28.reuse, 0x2 ;  /* 0x0000001c0e0e7211 */ /* 0x080fe400078a10ff */
[-C--:B------:R-:W-:Y:S01]  /*6690*/  LEA.HI.X.SX32 R7, R2, R29.reuse, 0x2, P1 ;  /* 0x0000001d02077211 */ /* 0x080fe200008f16ff */
[----:B------:R-:W-:Y:S02]  /*66a0*/  IMAD.U32 R2, RZ, RZ, UR18 ;  /* 0x00000012ff027e24 */ /* 0x000fe4000f8e00ff */
[----:B-1----:R-:W-:Y:S02]  /*66b0*/  IMAD.U32 R5, RZ, RZ, UR24 ;  /* 0x00000018ff057e24 */ /* 0x002fe4000f8e00ff */
[----:B------:R-:W-:Y:S03]  /*66c0*/  IMAD.U32 R4, RZ, RZ, UR29 ;  /* 0x0000001dff047e24 */ /* 0x000fe6000f8e00ff */
[-C--:B------:R-:W-:Y:S02]  /*66d0*/  LEA.HI.X.SX32 R9, R5, R29.reuse, 0x2, P2 ;  /* 0x0000001d05097211 */ /* 0x080fe400010f16ff */
[-C--:B------:R-:W-:Y:S01]  /*66e0*/  LEA R4, P0, R4, R28.reuse, 0x2 ;  /* 0x0000001c04047211 */ /* 0x080fe200078010ff */
[----:B--2---:R-:W-:Y:S02]  /*66f0*/  IMAD.U32 R11, RZ, RZ, UR22 ;  /* 0x00000016ff0b7e24 */ /* 0x004fe4000f8e00ff */
[----:B------:R1:W-:Y:S01]  /*6700*/  REDG.E.ADD.F32.FTZ.RN.STRONG.GPU desc[UR6][R8.64], R17 ;  /* 0x00000011080079a6 */ /* 0x0003e2000c10f386 */
[-C--:B------:R-:W-:Y:S01]  /*6710*/  LEA.HI.X.SX32 R5, R0, R29.reuse, 0x2, P0 ;  /* 0x0000001d00057211 */ /* 0x080fe200000f16ff */
[----:B------:R-:W-:Y:S01]  /*6720*/  IMAD.U32 R10, RZ, RZ, UR20 ;  /* 0x00000014ff0a7e24 */ /* 0x000fe2000f8e00ff */
[-C--:B------:R-:W-:Y:S01]  /*6730*/  LEA.HI.X.SX32 R15, R11, R29.reuse, 0x2, P5 ;  /* 0x0000001d0b0f7211 */ /* 0x080fe200028f16ff */
[----:B------:R2:W-:Y:S01]  /*6740*/  REDG.E.ADD.F32.FTZ.RN.STRONG.GPU desc[UR6][R6.64], R18 ;  /* 0x00000012060079a6 */ /* 0x0005e2000c10f386 */
[----:B------:R-:W-:Y:S02]  /*6750*/  IMAD.U32 R0, RZ, RZ, UR28 ;  /* 0x0000001cff007e24 */ /* 0x000fe4000f8e00ff */
[-C--:B------:R-:W-:Y:S01]  /*6760*/  LEA R10, P3, R10, R28.reuse, 0x2 ;  /* 0x0000001c0a0a7211 */ /* 0x080fe200078610ff */
[----:B------:R3:W-:Y:S04]  /*6770*/  REDG.E.ADD.F32.FTZ.RN.STRONG.GPU desc[UR6][R4.64], R19 ;  /* 0x00000013040079a6 */ /* 0x0007e8000c10f386 */
[----:B------:R-:W-:Y:S04]  /*6780*/  REDG.E.ADD.F32.FTZ.RN.STRONG.GPU desc[UR6][R28.64+0x100], R20 ;  /* 0x000100141c0079a6 */ /* 0x000fe8000c10f386 */
[----:B------:R-:W-:Y:S04]  /*6790*/  REDG.E.ADD.F32.FTZ.RN.STRONG.GPU desc[UR6][R32.64+0x100], R21 ;  /* 0x00010015200079a6 */ /* 0x000fe8000c10f386 */
[----:B------:R-:W-:Y:S04]  /*67a0*/  REDG.E.ADD.F32.FTZ.RN.STRONG.GPU desc[UR6][R14.64], R22 ;  /* 0x000000160e0079a6 */ /* 0x000fe8000c10f386 */
[----:B------:R-:W-:Y:S01]  /*67b0*/  LDSM.16.MT88.4 R16, [R224+0x1000] ;  /* 0x00100000e010783b */ /* 0x000fe20000004200 */
[----:B-1----:R-:W-:Y:S03]  /*67c0*/  IMAD.U32 R9, RZ, RZ, UR21 ;  /* 0x00000015ff097e24 */ /* 0x002fe6000f8e00ff */
[----:B------:R-:W-:Y:S01]  /*67d0*/  LDSM.16.MT88.4 R32, [R3+0xf800] ;  /* 0x00f800000320783b */ /* 0x000fe20000004200 */
[----:B------:R-:W-:Y:S02]  /*67e0*/  IMAD.U32 R8, RZ, RZ, UR19 ;  /* 0x00000013ff087e24 */ /* 0x000fe4000f8e00ff */
[----:B--2---:R-:W-:Y:S01]  /*67f0*/  IMAD.U32 R7, RZ, RZ, UR20 ;  /* 0x00000014ff077e24 */ /* 0x004fe2000f8e00ff */
[-C--:B------:R-:W-:Y:S01]  /*6800*/  LEA.HI.X.SX32 R13, R9, R29.reuse, 0x2, P4 ;  /* 0x0000001d090d7211 */ /* 0x080fe200020f16ff */
[----:B------:R-:W-:Y:S01]  /*6810*/  IMAD.U32 R6, RZ, RZ, UR18 ;  /* 0x00000012ff067e24 */ /* 0x000fe2000f8e00ff */
[-C--:B------:R-:W-:Y:S01]  /*6820*/  LEA R8, P2, R8, R28.reuse, 0x2 ;  /* 0x0000001c08087211 */ /* 0x080fe200078410ff */
[----:B---3--:R-:W-:Y:S01]  /*6830*/  IMAD.U32 R5, RZ, RZ, UR19 ;  /* 0x00000013ff057e24 */ /* 0x008fe2000f8e00ff */
[-C--:B------:R-:W-:Y:S01]  /*6840*/  LEA.HI.X.SX32 R11, R7, R29.reuse, 0x2, P3 ;  /* 0x0000001d070b7211 */ /* 0x080fe200018f16ff */
[----:B------:R-:W-:Y:S01]  /*6850*/  REDG.E.ADD.F32.FTZ.RN.STRONG.GPU desc[UR6][R12.64], R23 ;  /* 0x000000170c0079a6 */ /* 0x000fe2000c10f386 */
[----:B------:R-:W-:Y:S01]  /*6860*/  IMAD.U32 R4, RZ, RZ, UR28 ;  /* 0x0000001cff047e24 */ /* 0x000fe2000f8e00ff */
[-C--:B------:R-:W-:Y:S02]  /*6870*/  LEA R6, P1, R6, R28.reuse, 0x2 ;  /* 0x0000001c06067211 */ /* 0x080fe400078210ff */
        /* <DEDUP_REMOVED lines=18> */
[----:B------:R-:W4:Y:S04]  /*69a0*/  LDSM.16.MT88.4 R20, [R224+0x400] ;  /* 0x00040000e014783b */ /* 0x000f280000004200 */
[----:B------:R-:W4:Y:S01]  /*69b0*/  LDSM.16.MT88.4 R24, [R224+0x1400] ;  /* 0x00140000e018783b */ /* 0x000f220000004200 */
[-C--:B-1----:R-:W-:Y:S06]  /*69c0*/  HMMA.16816.F32 R84, R4, R8.reuse, R84 ;  /* 0x000000080454723c */ /* 0x082fec0000001854 */
[C---:B--2---:R-:W-:Y:S06]  /*69d0*/  HMMA.16816.F32 R88, R12.reuse, R8, R88 ;  /* 0x000000080c58723c */ /* 0x044fec0000001858 */
        /* <DEDUP_REMOVED lines=58> */
[----:B------:R-:W2:Y:S01]  /*6d80*/  LDL R149, [R1] ;  /* 0x0000000001957983 */ /* 0x000ea20000100800 */
        /* <DEDUP_REMOVED lines=104> */
[----:B------:R-:W-:Y:S01]  /*7410*/  PLOP3.LUT P0, PT, PT, PT, UP0, 0x80, 0x0 ;  /* 0x000000000000781c */ /* 0x000fe20003f0f008 */
[----:B--2---:R1:W-:Y:S04]  /*7420*/  STS [R149], R25 ;  /* 0x0000001995007388 */ /* 0x0043e80000000800 */
[----:B------:R1:W-:Y:S04]  /*7430*/  STS [R149+0x200], R24 ;  /* 0x0002001895007388 */ /* 0x0003e80000000800 */
[----:B---3--:R1:W-:Y:S04]  /*7440*/  STS [R148], R21 ;  /* 0x0000001594007388 */ /* 0x0083e80000000800 */
        /* <DEDUP_REMOVED lines=57> */
.L_x_72:
[----:B------:R-:W-:Y:S01]  /*77e0*/  @UP0 UIADD3 UR5, UR37, UR40, URZ ;  /* 0x0000002825050290 */ /* 0x000fe2000fffe03f */
[----:B------:R-:W-:Y:S01]  /*77f0*/  F2FP.F16.F32.PACK_AB R76, R77, R76 ;  /* 0x0000004c4d4c723e */ /* 0x000fe200000000ff */
[----:B------:R-:W-:Y:S01]  /*7800*/  @UP0 ULDC.64 UR12, c[0x0][0x458] ;  /* 0x00011600000c0ab9 */ /* 0x000fe20000000a00 */
[----:B------:R-:W-:Y:S01]  /*7810*/  F2FP.F16.F32.PACK_AB R78, R79, R78 ;  /* 0x0000004e4f4e723e */ /* 0x000fe200000000ff */
        /* <DEDUP_REMOVED lines=18> */
.L_x_73:
[----:B-1----:R-:W2:Y:S01]  /*7940*/  LDL.64 R4, [R1+0x28] ;  /* 0x0000280001047983 */ /* 0x002ea20000100a00 */
[----:B------:R-:W-:Y:S01]  /*7950*/  USHF.R.S32.HI UR5, URZ, 0x1f, UR39 ;  /* 0x0000001f3f057899 */ /* 0x000fe20008011427 */
[----:B------:R-:W-:Y:S01]  /*7960*/  IMAD.U32 R0, RZ, RZ, UR10 ;  /* 0x0000000aff007e24 */ /* 0x000fe2000f8e00ff */
[----:B------:R-:W-:Y:S01]  /*7970*/  UIMAD UR8, UR38, -0x80, UR8 ;  /* 0xffffff80260878a4 */ /* 0x000fe2000f8e0208 */
[----:B------:R1:W-:Y:S01]  /*7980*/  STS [R148+0xb000], R76 ;  /* 0x00b0004c94007388 */ /* 0x0003e20000000800 */
[----:B------:R-:W-:Y:S01]  /*7990*/  UIMAD UR9, UR5, UR10, URZ ;  /* 0x0000000a050972a4 */ /* 0x000fe2000f8e023f */
[----:B------:R-:W-:Y:S01]  /*79a0*/  BSSY B0, `(.L_x_74) ;  /* 0x0000030000007945 */ /* 0x000fe20003800000 */
[----:B------:R-:W-:Y:S01]  /*79b0*/  USHF.R.S32.HI UR20, URZ, 0x1f, UR60 ;  /* 0x0000001f3f147899 */ /* 0x000fe2000801143c */
[----:B------:R1:W-:Y:S01]  /*79c0*/  STS [R148+0xb200], R78 ;  /* 0x00b2004e94007388 */ /* 0x0003e20000000800 */
[----:B------:R-:W-:Y:S01]  /*79d0*/  UIMAD UR9, UR39, UR11, UR9 ;  /* 0x0000000b270972a4 */ /* 0x000fe2000f8e0209 */
[----:B------:R-:W-:Y:S01]  /*79e0*/  ULDC.64 UR14, c[0x0][0x468] ;  /* 0x00011a00000e7ab9 */ /* 0x000fe20000000a00 */
[----:B------:R-:W-:Y:S06]  /*79f0*/  BAR.SYNC.DEFER_BLOCKING 0x0 ;  /* 0x0000000000007b1d */ /* 0x000fec0000010000 */
[----:B------:R-:W3:Y:S01]  /*7a00*/  S2R R26, SR_TID.X ;  /* 0x00000000001a7919 */ /* 0x000ee20000002100 */
[----:B------:R-:W4:Y:S01]  /*7a10*/  S2R R27, SR_TID.X ;  /* 0x00000000001b7919 */ /* 0x000f220000002100 */
[----:B------:R1:W1:Y:S04]  /*7a20*/  LDS.128 R36, [R244+0xa000] ;  /* 0x00a00000f4247984 */ /* 0x0002680000000c00 */
[----:B------:R1:W1:Y:S04]  /*7a30*/  LDS.128 R32, [R244+0xc000] ;  /* 0x00c00000f4207984 */ /* 0x0002680000000c00 */
[----:B------:R1:W1:Y:S04]  /*7a40*/  LDS.128 R28, [R244+0xe000] ;  /* 0x00e00000f41c7984 */ /* 0x0002680000000c00 */
[----:B------:R1:W1:Y:S04]  /*7a50*/  LDS.128 R48, [R244+0x10000] ;  /* 0x01000000f4307984 */ /* 0x0002680000000c00 */
[----:B------:R1:W1:Y:S01]  /*7a60*/  LDS.128 R44, [R244+0x12000] ;  /* 0x01200000f42c7984 */ /* 0x0002620000000c00 */
[----:B---3--:R-:W-:-:S03]  /*7a70*/  SHF.R.S32.HI R26, RZ, 0x1f, R26 ;  /* 0x0000001fff1a7819 */ /* 0x008fc6000001141a */
[----:B------:R3:W1:Y:S01]  /*7a80*/  LDS.128 R40, [R244+0x14000] ;  /* 0x01400000f4287984 */ /* 0x0006620000000c00 */
[----:B----4-:R-:W-:-:S04]  /*7a90*/  LEA.HI R26, R26, R27, RZ, 0x2 ;  /* 0x0000001b1a1a7211 */ /* 0x010fc800078f10ff */
[----:B------:R-:W-:-:S04]  /*7aa0*/  SHF.R.S32.HI R26, RZ, 0x2, R26 ;  /* 0x00000002ff1a7819 */ /* 0x000fc8000001141a */
[C---:B------:R-:W-:Y:S01]  /*7ab0*/  ISETP.GE.AND P2, PT, R26.reuse, UR8, PT ;  /* 0x000000081a007c0c */ /* 0x040fe2000bf46270 */
[----:B------:R-:W-:Y:S01]  /*7ac0*/  VIADD R2, R26, 0x40 ;  /* 0x000000401a027836 */ /* 0x000fe20000000000 */
[----:B------:R-:W-:-:S04]  /*7ad0*/  SHF.R.S32.HI R25, RZ, 0x1f, R26 ;  /* 0x0000001fff197819 */ /* 0x000fc8000001141a */
[----:B------:R-:W-:Y:S02]  /*7ae0*/  ISETP.GE.AND P1, PT, R2, UR8, PT ;  /* 0x0000000802007c0c */ /* 0x000fe4000bf26270 */
[--C-:B--2---:R-:W-:Y:S01]  /*7af0*/  SHF.R.S32.HI R7, RZ, 0x1f, R4.reuse ;  /* 0x0000001fff077819 */ /* 0x104fe20000011404 */
[----:B------:R-:W-:-:S04]  /*7b00*/  IMAD.MOV.U32 R6, RZ, RZ, R4 ;  /* 0x000000ffff067224 */ /* 0x000fc800078e0004 */
[----:B------:R-:W-:-:S04]  /*7b10*/  IMAD.WIDE.U32 R4, R0, UR39, R6 ;  /* 0x0000002700047c25 */ /* 0x000fc8000f8e0006 */
[----:B------:R-:W-:Y:S01]  /*7b20*/  IMAD.U32 R0, RZ, RZ, UR9 ;  /* 0x00000009ff007e24 */ /* 0x000fe2000f8e00ff */
[----:B------:R-:W-:Y:S01]  /*7b30*/  IADD3 R4, P0, R4, UR18, RZ ;  /* 0x0000001204047c10 */ /* 0x000fe2000ff1e0ff */
[----:B------:R-:W-:-:S03]  /*7b40*/  UIMAD UR9, UR20, UR14, URZ ;  /* 0x0000000e140972a4 */ /* 0x000fc6000f8e023f */
[----:B------:R-:W-:Y:S01]  /*7b50*/  IADD3.X R5, R5, UR19, R0, P0, !PT ;  /* 0x0000001305057c10 */ /* 0x000fe200087fe400 */
[----:B------:R-:W-:Y:S01]  /*7b60*/  IMAD.U32 R0, RZ, RZ, UR14 ;  /* 0x0000000eff007e24 */ /* 0x000fe2000f8e00ff */
[----:B------:R-:W-:-:S03]  /*7b70*/  UIMAD UR15, UR60, UR15, UR9 ;  /* 0x0000000f3c0f72a4 */ /* 0x000fc6000f8e0209 */
[----:B------:R-:W-:-:S04]  /*7b80*/  IMAD.WIDE.U32 R8, R0, UR60, R4 ;  /* 0x0000003c00087c25 */ /* 0x000fc8000f8e0004 */
[----:B------:R-:W-:Y:S01]  /*7b90*/  VIADD R24, R9, UR15 ;  /* 0x0000000f09187c36 */ /* 0x000fe20008000000 */
[----:B-1-3--:R-:W-:Y:S06]  /*7ba0*/  @P2 BRA `(.L_x_75) ;  /* 0x00000000003c2947 */ /* 0x00afec0003800000 */
[----:B------:R-:W1:Y:S01]  /*7bb0*/  LDS.128 R16, [R244+0xb000] ;  /* 0x00b00000f4107984 */ /* 0x000e620000000c00 */
[----:B------:R-:W-:Y:S01]  /*7bc0*/  MOV R4, R8 ;  /* 0x0000000800047202 */ /* 0x000fe20000000f00 */
[----:B------:R-:W-:Y:S01]  /*7bd0*/  IMAD R0, R25, UR10, RZ ;  /* 0x0000000a19007c24 */ /* 0x000fe2000f8e02ff */
[----:B------:R-:W-:Y:S01]  /*7be0*/  MOV R5, R24 ;  /* 0x0000001800057202 */ /* 0x000fe20000000f00 */
[----:B------:R-:W2:Y:S01]  /*7bf0*/  LDS.128 R12, [R244+0x9000] ;  /* 0x00900000f40c7984 */ /* 0x000ea20000000c00 */
[----:B------:R-:W-:Y:S01]  /*7c00*/  ULDC.64 UR14, c[0x0][0x3f0] ;  /* 0x0000fc00000e7ab9 */ /* 0x000fe20000000a00 */
[C---:B------:R-:W-:Y:S02]  /*7c10*/  IMAD R0, R26.reuse, UR11, R0 ;  /* 0x0000000b1a007c24 */ /* 0x040fe4000f8e0200 */
[----:B------:R-:W3:Y:S01]  /*7c20*/  LDS.128 R20, [R244+0xd000] ;  /* 0x00d00000f4147984 */ /* 0x000ee20000000c00 */
[----:B------:R-:W-:-:S05]  /*7c30*/  IMAD.WIDE.U32 R10, R26, UR10, R4 ;  /* 0x0000000a1a0a7c25 */ /* 0x000fca000f8e0004 */
[----:B------:R-:W-:Y:S02]  /*7c40*/  IADD3 R0, R0, R11, RZ ;  /* 0x0000000b00007210 */ /* 0x000fe40007ffe0ff */
[----:B------:R-:W-:-:S04]  /*7c50*/  LEA R4, P0, R10, UR14, 0x1 ;  /* 0x0000000e0a047c11 */ /* 0x000fc8000f8008ff */
[----:B------:R-:W-:-:S05]  /*7c60*/  LEA.HI.X R5, R10, UR15, R0, 0x1, P0 ;  /* 0x0000000f0a057c11 */ /* 0x000fca00080f0c00 */
[----:B-1----:R1:W-:Y:S04]  /*7c70*/  STG.E.128 desc[UR6][R4.64+0x40], R16 ;  /* 0x0000401004007986 */ /* 0x0023e8000c101d06 */
[----:B--2---:R1:W-:Y:S04]  /*7c80*/  STG.E.128 desc[UR6][R4.64], R12 ;  /* 0x0000000c04007986 */ /* 0x0043e8000c101d06 */
[----:B---3--:R1:W-:Y:S02]  /*7c90*/  STG.E.128 desc[UR6][R4.64+0x80], R20 ;  /* 0x0000801404007986 */ /* 0x0083e4000c101d06 */
.L_x_75:
[----:B------:R-:W-:Y:S05]  /*7ca0*/  BSYNC B0 ;  /* 0x0000000000007941 */ /* 0x000fea0003800000 */
.L_x_74:
[----:B------:R-:W-:Y:S04]  /*7cb0*/  BSSY B0, `(.L_x_76) ;  /* 0x0000010000007945 */ /* 0x000fe80003800000 */
[----:B------:R-:W-:Y:S05]  /*7cc0*/  @P1 BRA `(.L_x_77) ;  /* 0x0000000000381947 */ /* 0x000fea0003800000 */
[----:B------:R-:W-:Y:S01]  /*7cd0*/  IADD3 R0, P0, R26, 0x40, RZ ;  /* 0x000000401a007810 */ /* 0x000fe20007f1e0ff */
[----:B-1----:R-:W-:Y:S01]  /*7ce0*/  IMAD.MOV.U32 R4, RZ, RZ, R8 ;  /* 0x000000ffff047224 */ /* 0x002fe200078e0008 */
[----:B------:R-:W-:Y:S01]  /*7cf0*/  MOV R5, R24 ;  /* 0x0000001800057202 */ /* 0x000fe20000000f00 */
[----:B------:R-:W-:Y:S02]  /*7d00*/  ULDC.64 UR8, c[0x0][0x3f0] ;  /* 0x0000fc0000087ab9 */ /* 0x000fe40000000a00 */
[----:B------:R-:W-:Y:S02]  /*7d10*/  IMAD.X R2, RZ, RZ, R25, P0 ;  /* 0x000000ffff027224 */ /* 0x000fe400000e0619 */
[----:B------:R-:W-:-:S04]  /*7d20*/  IMAD.WIDE.U32 R8, R0, UR10, R4 ;  /* 0x0000000a00087c25 */ /* 0x000fc8000f8e0004 */
[----:B------:R-:W-:Y:S01]  /*7d30*/  IMAD R2, R2, UR10, RZ ;  /* 0x0000000a02027c24 */ /* 0x000fe2000f8e02ff */
[----:B------:R-:W-:-:S03]  /*7d40*/  LEA R4, P0, R8, UR8, 0x1 ;  /* 0x0000000808047c11 */ /* 0x000fc6000f8008ff */
[----:B------:R-:W-:-:S05]  /*7d50*/  IMAD R0, R0, UR11, R2 ;  /* 0x0000000b00007c24 */ /* 0x000fca000f8e0202 */
[----:B------:R-:W-:-:S04]  /*7d60*/  IADD3 R0, R0, R9, RZ ;  /* 0x0000000900007210 */ /* 0x000fc80007ffe0ff */
[----:B------:R-:W-:-:S05]  /*7d70*/  LEA.HI.X R5, R8, UR9, R0, 0x1, P0 ;  /* 0x0000000908057c11 */ /* 0x000fca00080f0c00 */
[----:B------:R2:W-:Y:S04]  /*7d80*/  STG.E.128 desc[UR6][R4.64], R36 ;  /* 0x0000002404007986 */ /* 0x0005e8000c101d06 */
[----:B------:R2:W-:Y:S04]  /*7d90*/  STG.E.128 desc[UR6][R4.64+0x40], R32 ;  /* 0x0000402004007986 */ /* 0x0005e8000c101d06 */
[----:B------:R2:W-:Y:S02]  /*7da0*/  STG.E.128 desc[UR6][R4.64+0x80], R28 ;  /* 0x0000801c04007986 */ /* 0x0005e4000c101d06 */
.L_x_77:
[----:B------:R-:W-:Y:S05]  /*7db0*/  BSYNC B0 ;  /* 0x0000000000007941 */ /* 0x000fea0003800000 */
.L_x_76:
[----:B-1----:R1:W3:Y:S01]  /*7dc0*/  LDS.128 R20, [R244+0xf000] ;  /* 0x00f00000f4147984 */ /* 0x0022e20000000c00 */
[----:B------:R-:W-:Y:S01]  /*7dd0*/  UIMAD UR5, UR5, UR12, URZ ;  /* 0x0000000c050572a4 */ /* 0x000fe2000f8e023f */
[----:B------:R-:W-:Y:S01]  /*7de0*/  IMAD.U32 R0, RZ, RZ, UR12 ;  /* 0x0000000cff007e24 */ /* 0x000fe2000f8e00ff */
[----:B------:R-:W-:Y:S01]  /*7df0*/  USHF.R.S32.HI UR10, URZ, 0x1f, UR60 ;  /* 0x0000001f3f0a7899 */ /* 0x000fe2000801143c */
[----:B------:R1:W4:Y:S01]  /*7e00*/  LDS.128 R16, [R244+0x11000] ;  /* 0x01100000f4107984 */ /* 0x0003220000000c00 */
[----:B------:R-:W-:Y:S01]  /*7e10*/  UIMAD UR5, UR39, UR13, UR5 ;  /* 0x0000000d270572a4 */ /* 0x000fe2000f8e0205 */
[----:B------:R-:W-:Y:S01]  /*7e20*/  IMAD.WIDE.U32 R6, R0, UR39, R6 ;  /* 0x0000002700067c25 */ /* 0x000fe2000f8e0006 */
[----:B------:R-:W-:Y:S01]  /*7e30*/  ULDC.64 UR8, c[0x0][0x470] ;  /* 0x00011c0000087ab9 */ /* 0x000fe20000000a00 */
[----:B------:R1:W1:Y:S01]  /*7e40*/  LDS.128 R12, [R244+0x13000] ;  /* 0x01300000f40c7984 */ /* 0x0002620000000c00 */
[----:B------:R-:W-:Y:S02]  /*7e50*/  BSSY B0, `(.L_x_78) ;  /* 0x0000016000007945 */ /* 0x000fe40003800000 */
        /* <DEDUP_REMOVED lines=9> */
[----:B--2---:R-:W-:Y:S01]  /*7ef0*/  MOV R4, R6 ;  /* 0x0000000600047202 */ /* 0x004fe20000000f00 */
        /* <DEDUP_REMOVED lines=8> */
[----:B---3--:R2:W-:Y:S04]  /*7f80*/  STG.E.128 desc[UR6][R4.64], R20 ;  /* 0x0000001404007986 */ /* 0x0085e8000c101d06 */
[----:B----4-:R2:W-:Y:S04]  /*7f90*/  STG.E.128 desc[UR6][R4.64+0x40], R16 ;  /* 0x0000401004007986 */ /* 0x0105e8000c101d06 */
[----:B-1----:R2:W-:Y:S02]  /*7fa0*/  STG.E.128 desc[UR6][R4.64+0x80], R12 ;  /* 0x0000800c04007986 */ /* 0x0025e4000c101d06 */
.L_x_79:
[----:B------:R-:W-:Y:S05]  /*7fb0*/  BSYNC B0 ;  /* 0x0000000000007941 */ /* 0x000fea0003800000 */
.L_x_78:
        /* <DEDUP_REMOVED lines=11> */
[----:B------:R2:W-:Y:S04]  /*8070*/  STG.E.128 desc[UR6][R4.64], R48 ;  /* 0x0000003004007986 */ /* 0x0005e8000c101d06 */
[----:B------:R2:W-:Y:S04]  /*8080*/  STG.E.128 desc[UR6][R4.64+0x40], R44 ;  /* 0x0000402c04007986 */ /* 0x0005e8000c101d06 */
[----:B------:R2:W-:Y:S02]  /*8090*/  STG.E.128 desc[UR6][R4.64+0x80], R40 ;  /* 0x0000802804007986 */ /* 0x0005e4000c101d06 */
.L_x_68:
[----:B------:R-:W-:Y:S05]  /*80a0*/  BSYNC B1 ;  /* 0x0000000000017941 */ /* 0x000fea0003800000 */
.L_x_54:
        /* <DEDUP_REMOVED lines=8> */
.L_x_80:
[----:B------:R-:W-:Y:S05]  /*8130*/  EXIT ;  /* 0x000000000000794d */ /* 0x000fea0003800000 */
.L_x_82:
        /* <DEDUP_REMOVED lines=12> */
.L_x_670:


//--------------------- .text._ZN5flash44flash_bwd_dq_dk_dv_loop_seqk_parallel_kernelI23Flash_bwd_kernel_traitsILi96ELi64ELi128ELi8ELi2ELi4ELi4ELb1ELb0EN7cutlass6half_tE19Flash_kernel_traitsILi96ELi64ELi128ELi8ES3_EELb0ELb1ELb0ELb1ELb0ELb0ELb0EEEvNS_16Flash_bwd_paramsE --------------------------
	.section	.text._ZN5flash44flash_bwd_dq_dk_dv_loop_seqk_parallel_kernelI23Flash_bwd_kernel_traitsILi96ELi64ELi128ELi8ELi2ELi4ELi4ELb1ELb0EN7cutlass6half_tE19Flash_kernel_traitsILi96ELi64ELi128ELi8ES3_EELb0ELb1ELb0ELb1ELb0ELb0ELb0EEEvNS_16Flash_bwd_paramsE,"ax",@progbits
	.align	128
        .global         _ZN5flash44flash_bwd_dq_dk_dv_loop_seqk_parallel_kernelI23Flash_bwd_kernel_traitsILi96ELi64ELi128ELi8ELi2ELi4ELi4ELb1ELb0EN7cutlass6half_tE19Flash_kernel_traitsILi96ELi64ELi128ELi8ES3_EELb0ELb1ELb0ELb1ELb0ELb0ELb0EEEvNS_16Flash_bwd_paramsE
        .type           _ZN5flash44flash_bwd_dq_dk_dv_loop_seqk_parallel_kernelI23Flash_bwd_kernel_traitsILi96ELi64ELi128ELi8ELi2ELi4ELi4ELb1ELb0EN7cutlass6half_tE19Flash_kernel_traitsILi96ELi64ELi128ELi8ES3_EELb0ELb1ELb0ELb1ELb0ELb0ELb0EEEvNS_16Flash_bwd_paramsE,@function
        .size           _ZN5flash44flash_bwd_dq_dk_dv_loop_seqk_parallel_kernelI23Flash_bwd_kernel_traitsILi96ELi64ELi128ELi8ELi2ELi4ELi4ELb1ELb0EN7cutlass6half_tE19Flash_kernel_traitsILi96ELi64ELi128ELi8ES3_EELb0ELb1ELb0ELb1ELb0ELb0ELb0EEEvNS_16Flash_bwd_paramsE,(.L_x_671 - _ZN5flash44flash_bwd_dq_dk_dv_loop_seqk_parallel_kernelI23Flash_bwd_kernel_traitsILi96ELi64ELi128ELi8ELi2ELi4ELi4ELb1ELb0EN7cutlass6half_tE19Flash_kernel_traitsILi96ELi64ELi128ELi8ES3_EELb0ELb1ELb0ELb1ELb0ELb0ELb0EEEvNS_16Flash_bwd_paramsE)
        .other          _ZN5flash44flash_bwd_dq_dk_dv_loop_seqk_parallel_kernelI23Flash_bwd_kernel_traitsILi96ELi64ELi128ELi8ELi2ELi4ELi4ELb1ELb0EN7cutlass6half_tE19Flash_kernel_traitsILi96ELi64ELi128ELi8ES3_EELb0ELb1ELb0ELb1ELb0ELb0ELb0EEEvNS_16Flash_bwd_paramsE,@"STO_CUDA_ENTRY STV_DEFAULT"
_ZN5flash44flash_bwd_dq_dk_dv_loop_seqk_parallel_kernelI23Flash_bwd_kernel_traitsILi96ELi64ELi128ELi8ELi2ELi4ELi4ELb1ELb0EN7cutlass6half_tE19Flash_kernel_traitsILi96ELi64ELi128ELi8ES3_EELb0ELb1ELb0ELb1ELb0ELb0ELb0EEEvNS_16Flash_bwd_paramsE:
.text._ZN5flash44flash_bwd_dq_dk_dv_loop_seqk_parallel_kernelI23Flash_bwd_kernel_traitsILi96ELi64ELi128ELi8ELi2ELi4ELi4ELb1ELb0EN7cutlass6half_tE19Flash_kernel_traitsILi96ELi64ELi128ELi8ES3_EELb0ELb1ELb0ELb1ELb0ELb0ELb0EEEvNS_16Flash_bwd_paramsE:
        /* <DEDUP_REMOVED lines=13> */
[----:B------:R-:W1:Y:S01]  /*00d0*/  S2R R4, SR_TID.X ;  /* 0x0000000000047919 */ /* 0x000e620000002100 */
[----:B------:R-:W2:Y:S01]  /*00e0*/  S2UR UR4, SR_CgaCtaId ;  /* 0x00000000000479c3 */ /* 0x000ea20000008800 */
[----:B------:R-:W-:Y:S01]  /*00f0*/  UMOV UR5, 0x400 ;  /* 0x0000040000057882 */ /* 0x000fe20000000000 */
[----:B------:R-:W-:Y:S02]  /*0100*/  IMAD.MOV.U32 R230, RZ, RZ, 0x20 ;  /* 0x00000020ffe67424 */ /* 0x000fe400078e00ff */
[----:B------:R-:W-:Y:S02]  /*0110*/  IMAD.MOV.U32 R235, RZ, RZ, -0x10 ;  /* 0xfffffff0ffeb7424 */ /* 0x000fe400078e00ff */
[----:B------:R-:W-:Y:S02]  /*0120*/  IMAD.MOV.U32 R227, RZ, RZ, -0x40 ;  /* 0xffffffc0ffe37424 */ /* 0x000fe400078e00ff */
[----:B------:R-:W3:Y:S08]  /*0130*/  S2UR UR59, SR_CTAID.Z ;  /* 0x00000000003b79c3 */ /* 0x000ef00000002700 */
[----:B------:R-:W4:Y:S01]  /*0140*/  S2UR UR49, SR_CTAID.Y ;  /* 0x00000000003179c3 */ /* 0x000f220000002600 */
[----:B--2---:R-:W-:-:S06]  /*0150*/  ULEA UR4, UR4, UR5, 0x18 ;  /* 0x0000000504047291 */ /* 0x004fcc000f8ec03f */
[----:B------:R-:W-:Y:S01]  /*0160*/  IMAD.U32 R224, RZ, RZ, UR4 ;  /* 0x00000004ffe07e24 */ /* 0x000fe2000f8e00ff */
[----:B-1----:R-:W-:Y:S01]  /*0170*/  SHF.R.S32.HI R0, RZ, 0x1f, R4 ;  /* 0x0000001fff007819 */ /* 0x002fe20000011404 */
[----:B---3--:R-:W-:-:S03]  /*0180*/  USHF.R.S32.HI UR5, URZ, 0x1f, UR59 ;  /* 0x0000001f3f057899 */ /* 0x008fc6000801143b */
[CC--:B------:R-:W-:Y:S02]  /*0190*/  LEA.HI R18, R0.reuse, R4.reuse, RZ, 0x3 ;  /* 0x0000000400127211 */ /* 0x0c0fe400078f18ff */
[CC--:B------:R-:W-:Y:S02]  /*01a0*/  LEA.HI R5, R0.reuse, R4.reuse, RZ, 0x2 ;  /* 0x0000000400057211 */ /* 0x0c0fe400078f10ff */
[CC--:B------:R-:W-:Y:S01]  /*01b0*/  LEA.HI R2, R0.reuse, R4.reuse, RZ, 0x5 ;  /* 0x0000000400027211 */ /* 0x0c0fe200078f28ff */
[----:B----4-:R-:W-:Y:S01]  /*01c0*/  USHF.L.U32 UR6, UR49, 0x7, URZ ;  /* 0x0000000731067899 */ /* 0x010fe2000800063f */
[----:B------:R-:W-:Y:S02]  /*01d0*/  LEA.HI R7, R0, R4, RZ, 0x4 ;  /* 0x0000000400077211 */ /* 0x000fe400078f20ff */
[----:B------:R-:W-:Y:S02]  /*01e0*/  LOP3.LUT R9, R18, 0xfffffff8, RZ, 0xc0, !PT ;  /* 0xfffffff812097812 */ /* 0x000fe400078ec0ff */
[----:B------:R-:W-:-:S02]  /*01f0*/  LOP3.LUT R6, R2, 0xffffffe0, RZ, 0xc0, !PT ;  /* 0xffffffe002067812 */ /* 0x000fc400078ec0ff */
[----:B------:R-:W-:Y:S01]  /*0200*/  LOP3.LUT R12, R5, 0xfffffffc, RZ, 0xc0, !PT ;  /* 0xfffffffc050c7812 */ /* 0x000fe200078ec0ff */
[C---:B------:R-:W-:Y:S01]  /*0210*/  IMAD.IADD R13, R4.reuse, 0x1, -R9 ;  /* 0x00000001040d7824 */ /* 0x040fe200078e0a09 */
[----:B------:R-:W-:Y:S01]  /*0220*/  LOP3.LUT R11, R7, 0xfffffff0, RZ, 0xc0, !PT ;  /* 0xfffffff0070b7812 */ /* 0x000fe200078ec0ff */
[----:B------:R-:W-:Y:S01]  /*0230*/  IMAD.IADD R10, R4, 0x1, -R6 ;  /* 0x00000001040a7824 */ /* 0x000fe200078e0a06 */
[-C--:B------:R-:W-:Y:S01]  /*0240*/  LEA.HI R15, R0, R4.reuse, RZ, 0x6 ;  /* 0x00000004000f7211 */ /* 0x080fe200078f30ff */
[----:B------:R-:W-:Y:S01]  /*0250*/  IMAD.IADD R17, R4, 0x1, -R12 ;  /* 0x0000000104117824 */ /* 0x000fe200078e0a0c */
[----:B------:R-:W-:Y:S01]  /*0260*/  LEA.HI R20, R0, R4, RZ, 0x7 ;  /* 0x0000000400147211 */ /* 0x000fe200078f38ff */
[----:B------:R-:W-:Y:S01]  /*0270*/  IMAD.IADD R9, R4, 0x1, -R11 ;  /* 0x0000000104097824 */ /* 0x000fe200078e0a0b */
[----:B------:R-:W-:Y:S01]  /*0280*/  SHF.R.S32.HI R8, RZ, 0x2, R5 ;  /* 0x00000002ff087819 */ /* 0x000fe20000011405 */
[----:B------:R-:W-:Y:S01]  /*0290*/  IMAD.SHL.U32 R22, R17, 0x8, RZ ;  /* 0x0000000811167824 */ /* 0x000fe200078e00ff */
[----:B------:R-:W-:-:S02]  /*02a0*/  SHF.R.S32.HI R0, RZ, 0x5, R2 ;  /* 0x00000005ff007819 */ /* 0x000fc40000011402 */
[----:B------:R-:W-:Y:S02]  /*02b0*/  SHF.R.S32.HI R3, RZ, 0x1f, R2 ;  /* 0x0000001fff037819 */ /* 0x000fe40000011402 */
[----:B------:R-:W-:Y:S01]  /*02c0*/  LEA.HI R6, R5, R8, RZ, 0x1 ;  /* 0x0000000805067211 */ /* 0x000fe200078f08ff */
[----:B------:R-:W-:Y:S01]  /*02d0*/  STL [R1+0x8], R22 ;  /* 0x0000081601007387 */ /* 0x000fe20000100800 */
[-C--:B------:R-:W-:Y:S02]  /*02e0*/  LEA.HI R4, R2, R0.reuse, RZ, 0x1 ;  /* 0x0000000002047211 */ /* 0x080fe400078f08ff */
[----:B------:R-:W-:Y:S02]  /*02f0*/  LEA.HI R2, R3, R0, RZ, 0x2 ;  /* 0x0000000003027211 */ /* 0x000fe400078f10ff */
[----:B------:R-:W-:Y:S02]  /*0300*/  LOP3.LUT R3, R6, 0x7fffffe, RZ, 0xc0, !PT ;  /* 0x07fffffe06037812 */ /* 0x000fe400078ec0ff */
[----:B------:R-:W-:-:S02]  /*0310*/  SHF.R.S32.HI R11, RZ, 0x3, R18 ;  /* 0x00000003ff0b7819 */ /* 0x000fc40000011412 */
[----:B------:R-:W-:Y:S01]  /*0320*/  LOP3.LUT R2, R2, 0xfffffffc, RZ, 0xc0, !PT ;  /* 0xfffffffc02027812 */ /* 0x000fe200078ec0ff */
[----:B------:R-:W-:Y:S01]  /*0330*/  IMAD.IADD R3, R8, 0x1, -R3 ;  /* 0x0000000108037824 */ /* 0x000fe200078e0a03 */
[----:B------:R-:W-:Y:S01]  /*0340*/  LOP3.LUT R6, R4, 0xfffffffe, RZ, 0xc0, !PT ;  /* 0xfffffffe04067812 */ /* 0x000fe200078ec0ff */
[----:B------:R-:W-:Y:S02]  /*0350*/  IMAD.SHL.U32 R4, R11, 0x40, RZ ;  /* 0x000000400b047824 */ /* 0x000fe400078e00ff */
[C---:B------:R-:W-:Y:S01]  /*0360*/  IMAD.IADD R14, R0.reuse, 0x1, -R2 ;  /* 0x00000001000e7824 */ /* 0x040fe200078e0a02 */
[----:B------:R-:W-:Y:S01]  /*0370*/  SHF.R.S32.HI R2, RZ, 0x1f, R5 ;  /* 0x0000001fff027819 */ /* 0x000fe20000011405 */
[C---:B------:R-:W-:Y:S01]  /*0380*/  IMAD.IADD R231, R0.reuse, 0x1, -R6 ;  /* 0x0000000100e77824 */ /* 0x040fe200078e0a06 */
[----:B------:R-:W-:Y:S01]  /*0390*/  SHF.R.S32.HI R5, RZ, 0x4, R7 ;  /* 0x00000004ff057819 */ /* 0x000fe20000011407 */
[----:B------:R-:W-:Y:S01]  /*03a0*/  IMAD R11, R0, 0x8, R3 ;  /* 0x00000008000b7824 */ /* 0x000fe200078e0203 */
[----:B------:R-:W-:-:S02]  /*03b0*/  LOP3.LUT R0, R4, 0xc0, RZ, 0xc0, !PT ;  /* 0x000000c004007812 */ /* 0x000fc400078ec0ff */
[----:B------:R-:W-:Y:S02]  /*03c0*/  LEA.HI R2, R2, R8, RZ, 0x3 ;  /* 0x0000000802027211 */ /* 0x000fe400078f18ff */
[----:B------:R-:W-:Y:S02]  /*03d0*/  LEA.HI R3, R7, R5, RZ, 0x1 ;  /* 0x0000000507037211 */ /* 0x000fe400078f08ff */
[----:B------:R-:W-:Y:S02]  /*03e0*/  SHF.R.U32.HI R6, RZ, 0x3, R0 ;  /* 0x00000003ff067819 */ /* 0x000fe40000011600 */
[----:B------:R-:W-:Y:S02]  /*03f0*/  LOP3.LUT R4, R0, 0x18, R22, 0xf8, !PT ;  /* 0x0000001800047812 */ /* 0x000fe400078ef816 */
[----:B------:R-:W-:Y:S02]  /*0400*/  LOP3.LUT R0, R2, 0xfffffff8, RZ, 0xc0, !PT ;  /* 0xfffffff802007812 */ /* 0x000fe400078ec0ff */
[----:B------:R-:W-:-:S02]  /*0410*/  LOP3.LUT R2, R3, 0xfffffffe, RZ, 0xc0, !PT ;  /* 0xfffffffe03027812 */ /* 0x000fc400078ec0ff */
[----:B------:R-:W-:Y:S01]  /*0420*/  SHF.R.S32.HI R7, RZ, 0x1f, R10 ;  /* 0x0000001fff077819 */ /* 0x000fe2000001140a */
[----:B------:R-:W-:Y:S01]  /*0430*/  IMAD.IADD R0, R8, 0x1, -R0 ;  /* 0x0000000108007824 */ /* 0x000fe200078e0a00 */
[----:B------:R-:W-:Y:S01]  /*0440*/  LOP3.LUT R3, R4, R6, RZ, 0x3c, !PT ;  /* 0x0000000604037212 */ /* 0x000fe200078e3cff */
[----:B------:R-:W-:Y:S01]  /*0450*/  IMAD.IADD R12, R5, 0x1, -R2 ;  /* 0x00000001050c7824 */ /* 0x000fe200078e0a02 */
[----:B------:R-:W-:Y:S02]  /*0460*/  LEA.HI R2, R9, R9, RZ, 0x1 ;  /* 0x0000000909027211 */ /* 0x000fe400078f08ff */
[----:B------:R-:W-:Y:S01]  /*0470*/  LEA.HI R4, R13, R13, RZ, 0x1 ;  /* 0x0000000d0d047211 */ /* 0x000fe200078f08ff */
[----:B------:R-:W-:Y:S01]  /*0480*/  IMAD.U32 R234, R11, 0x20, R3 ;  /* 0x000000200bea7824 */ /* 0x000fe200078e0003 */
[----:B------:R-:W-:Y:S02]  /*0490*/  LEA.HI R21, R7, R10, RZ, 0x2 ;  /* 0x0000000a07157211 */ /* 0x000fe400078f10ff */
[----:B------:R-:W-:-:S02]  /*04a0*/  SHF.R.S32.HI R5, RZ, 0x1, R2 ;  /* 0x00000001ff057819 */ /* 0x000fc40000011402 */
[----:B------:R-:W-:Y:S02]  /*04b0*/  SHF.R.S32.HI R7, RZ, 0x1f, R2 ;  /* 0x0000001fff077819 */ /* 0x000fe40000011402 */
[----:B------:R-:W-:Y:S02]  /*04c0*/  LOP3.LUT R2, R2, 0x7fffffe, RZ, 0xc0, !PT ;  /* 0x07fffffe02027812 */ /* 0x000fe400078ec0ff */
[----:B------:R-:W-:Y:S02]  /*04d0*/  SHF.R.S32.HI R3, RZ, 0x6, R15 ;  /* 0x00000006ff037819 */ /* 0x000fe4000001140f */
[----:B------:R-:W-:Y:S01]  /*04e0*/  LOP3.LUT R6, R4, 0x3fffffe, RZ, 0xc0, !PT ;  /* 0x03fffffe04067812 */ /* 0x000fe200078ec0ff */
[----:B------:R-:W-:Y:S01]  /*04f0*/  IMAD.IADD R19, R9, 0x1, -R2 ;  /* 0x0000000109137824 */ /* 0x000fe200078e0a02 */
[----:B------:R-:W-:Y:S01]  /*0500*/  SHF.R.S32.HI R10, RZ, 0x1f, R9 ;  /* 0x0000001fff0a7819 */ /* 0x000fe20000011409 */
[----:B------:R-:W-:Y:S01]  /*0510*/  IMAD R2, R3, 0x4, R12 ;  /* 0x0000000403027824 */ /* 0x000fe200078e020c */
[----:B------:R-:W-:Y:S01]  /*0520*/  LEA.HI R8, R7, R5, RZ, 0x2 ;  /* 0x0000000507087211 */ /* 0x000fe200078f10ff */
[----:B------:R-:W-:Y:S01]  /*0530*/  IMAD.IADD R11, R13, 0x1, -R6 ;  /* 0x000000010d0b7824 */ /* 0x000fe200078e0a06 */
[----:B------:R-:W-:Y:S01]  /*0540*/  LEA.HI R10, R10, R9, RZ, 0x3 ;  /* 0x000000090a0a7211 */ /* 0x000fe200078f18ff */
[----:B------:R-:W-:Y:S01]  /*0550*/  IMAD.SHL.U32 R15, R3, 0x20, RZ ;  /* 0x00000020030f7824 */ /* 0x000fe200078e00ff */
[----:B------:R-:W-:Y:S01]  /*0560*/  LOP3.LUT R8, R8, 0xfffffffc, RZ, 0xc0, !PT ;  /* 0xfffffffc08087812 */ /* 0x000fe200078ec0ff */
[----:B------:R-:W-:Y:S01]  /*0570*/  IMAD R221, R2, 0x8, R11 ;  /* 0x0000000802dd7824 */ /* 0x000fe200078e020b */
[----:B------:R-:W-:Y:S01]  /*0580*/  SHF.R.S32.HI R2, RZ, 0x1, R4 ;  /* 0x00000001ff027819 */ /* 0x000fe20000011404 */
[----:B------:R-:W-:Y:S01]  /*0590*/  IMAD.SHL.U32 R3, R13, 0x40, RZ ;  /* 0x000000400d037824 */ /* 0x000fe200078e00ff */
[----:B------:R-:W-:Y:S01]  /*05a0*/  LEA.HI R13, R0, R0, RZ, 0x1 ;  /* 0x00000000000d7211 */ /* 0x000fe200078f08ff */
[----:B------:R-:W-:Y:S01]  /*05b0*/  IMAD.IADD R16, R5, 0x1, -R8 ;  /* 0x0000000105107824 */ /* 0x000fe200078e0a08 */
[----:B------:R-:W-:Y:S01]  /*05c0*/  LOP3.LUT R7, R10, 0xfffffff8, RZ, 0xc0, !PT ;  /* 0xfffffff80a077812 */ /* 0x000fe200078ec0ff */
[C---:B------:R-:W-:Y:S01]  /*05d0*/  IMAD.SHL.U32 R4, R2.reuse, 0x40, RZ ;  /* 0x0000004002047824 */ /* 0x040fe200078e00ff */
[----:B------:R-:W-:Y:S01]  /*05e0*/  LOP3.LUT P4, RZ, R2, 0x2, RZ, 0xc0, !PT ;  /* 0x0000000202ff7812 */ /* 0x000fe2000788c0ff */
[----:B------:R-:W-:Y:S01]  /*05f0*/  IMAD.SHL.U32 R5, R14, 0x10, RZ ;  /* 0x000000100e057824 */ /* 0x000fe200078e00ff */
[----:B------:R-:W-:Y:S01]  /*0600*/  LOP3.LUT R6, R0, 0x1, RZ, 0xc0, !PT ;  /* 0x0000000100067812 */ /* 0x000fe200078ec0ff */
[----:B------:R-:W-:Y:S01]  /*0610*/  IMAD.IADD R9, R9, 0x1, -R7 ;  /* 0x0000000109097824 */ /* 0x000fe200078e0a07 */
[----:B------:R-:W-:Y:S01]  /*0620*/  LOP3.LUT R2, R13, 0x3fffffe, RZ, 0xc0, !PT ;  /* 0x03fffffe0d027812 */ /* 0x000fe200078ec0ff */
[----:B------:R-:W-:Y:S01]  /*0630*/  IMAD.SHL.U32 R7, R17, 0x2, RZ ;  /* 0x0000000211077824 */ /* 0x000fe200078e00ff */
[----:B------:R-:W-:-:S02]  /*0640*/  ISETP.NE.U32.AND P3, PT, R6, 0x1, PT ;  /* 0x000000010600780c */ /* 0x000fc40003f65070 */
[----:B------:R-:W-:Y:S01]  /*0650*/  LOP3.LUT R6, R3, 0x1c0, RZ, 0xc0, !PT ;  /* 0x000001c003067812 */ /* 0x000fe200078ec0ff */
[C---:B------:R-:W-:Y:S01]  /*0660*/  IMAD.IADD R17, R0.reuse, 0x1, -R2 ;  /* 0x0000000100117824 */ /* 0x040fe200078e0a02 */
[C---:B------:R-:W-:Y:S01]  /*0670*/  LOP3.LUT P2, RZ, R0.reuse, 0x2, RZ, 0xc0, !PT ;  /* 0x0000000200ff7812 */ /* 0x040fe2000784c0ff */
[----:B------:R-:W-:Y:S01]  /*0680*/  IMAD.SHL.U32 R0, R0, 0x40, RZ ;  /* 0x0000004000007824 */ /* 0x000fe200078e00ff */
[----:B------:R-:W-:Y:S01]  /*0690*/  SHF.R.S32.HI R3, RZ, 0x3, R10 ;  /* 0x00000003ff037819 */ /* 0x000fe2000001140a */
[----:B------:R-:W-:Y:S01]  /*06a0*/  IMAD R10, R14, 0x200, R7 ;  /* 0x000002000e0a7824 */ /* 0x000fe200078e0207 */
[----:B------:R-:W-:Y:S02]  /*06b0*/  LOP3.LUT R2, R4, 0xc0, RZ, 0xc0, !PT ;  /* 0x000000c004027812 */ /* 0x000fe400078ec0ff */
[----:B------:R-:W-:Y:S01]  /*06c0*/  LOP3.LUT R4, R6, 0x30, R5, 0xf8, !PT ;  /* 0x0000003006047812 */ /* 0x000fe200078ef805 */
[----:B------:R-:W-:Y:S01]  /*06d0*/  IMAD R10, R17, 0x20, R10 ;  /* 0x00000020110a7824 */ /* 0x000fe200078e020a */
[----:B------:R-:W-:Y:S01]  /*06e0*/  SHF.R.S32.HI R11, RZ, 0x7, R20 ;  /* 0x00000007ff0b7819 */ /* 0x000fe20000011414 */
[----:B------:R-:W-:Y:S01]  /*06f0*/  IMAD R20, R3, 0x8, R19 ;  /* 0x0000000803147824 */ /* 0x000fe200078e0213 */
[----:B------:R-:W-:Y:S01]  /*0700*/  LOP3.LUT R0, R0, 0x1c0, RZ, 0xc0, !PT ;  /* 0x000001c000007812 */ /* 0x000fe200078ec0ff */
[----:B------:R-:W-:Y:S01]  /*0710*/  IMAD R19, R14, 0x2, R3 ;  /* 0x000000020e137824 */ /* 0x000fe200078e0203 */
[----:B------:R-:W-:-:S02]  /*0720*/  LOP3.LUT R8, R4, 0x8, R18, 0xf8, !PT ;  /* 0x0000000804087812 */ /* 0x000fc400078ef812 */
[----:B------:R-:W-:Y:S02]  /*0730*/  LOP3.LUT R5, R2, 0x8, R18, 0xf8, !PT ;  /* 0x0000000802057812 */ /* 0x000fe400078ef812 */
[----:B------:R-:W-:Y:S02]  /*0740*/  SHF.R.U32.HI R4, RZ, 0x3, R2 ;  /* 0x00000003ff047819 */ /* 0x000fe40000011602 */
[----:B------:R-:W-:Y:S02]  /*0750*/  LOP3.LUT R3, R0, 0x20, R15, 0xf8, !PT ;  /* 0x0000002000037812 */ /* 0x000fe400078ef80f */
[----:B------:R-:W-:Y:S01]  /*0760*/  SHF.R.U32.HI R2, RZ, 0x3, R0 ;  /* 0x00000003ff027819 */ /* 0x000fe20000011600 */
[----:B------:R-:W-:Y:S01]  /*0770*/  IMAD R0, R11, 0x1000, R7 ;  /* 0x000010000b007824 */ /* 0x000fe200078e0207 */
[----:B------:R-:W-:Y:S02]  /*0780*/  LOP3.LUT R4, R5, R4, RZ, 0x3c, !PT ;  /* 0x0000000405047212 */ /* 0x000fe400078e3cff */
[----:B------:R-:W-:Y:S01]  /*0790*/  LOP3.LUT R2, R3, R2, RZ, 0x3c, !PT ;  /* 0x0000000203027212 */ /* 0x000fe200078e3cff */
[----:B------:R-:W-:Y:S01]  /*07a0*/  IMAD R0, R231, 0x400, R0 ;  /* 0x00000400e7007824 */ /* 0x000fe200078e0200 */
[----:B------:R-:W-:Y:S01]  /*07b0*/  SHF.R.U32.HI R6, RZ, 0x3, R6 ;  /* 0x00000003ff067819 */ /* 0x000fe20000011606 */
[----:B------:R-:W-:Y:S01]  /*07c0*/  IMAD.U32 R221, R221, 0x20, R4 ;  /* 0x00000020dddd7824 */ /* 0x000fe200078e0004 */
[----:B------:R-:W-:Y:S01]  /*07d0*/  LOP3.LUT P6, RZ, R9, 0x4, RZ, 0xc0, !PT ;  /* 0x0000000409ff7812 */ /* 0x000fe200078cc0ff */
[----:B------:R-:W-:Y:S01]  /*07e0*/  IMAD.IADD R238, R2, 0x1, R0 ;  /* 0x0000000102ee7824 */ /* 0x000fe200078e0200 */
[----:B------:R-:W-:Y:S01]  /*07f0*/  LOP3.LUT R3, R8, R6, RZ, 0x3c, !PT ;  /* 0x0000000608037212 */ /* 0x000fe200078e3cff */
[----:B------:R-:W-:Y:S01]  /*0800*/  IMAD.SHL.U32 R0, R11, 0x8, RZ ;  /* 0x000000080b007824 */ /* 0x000fe200078e00ff */
[C---:B------:R-:W-:Y:S01]  /*0810*/  LOP3.LUT P5, RZ, R9.reuse, 0x2, RZ, 0xc0, !PT ;  /* 0x0000000209ff7812 */ /* 0x040fe200078ac0ff */
[----:B------:R-:W-:Y:S01]  /*0820*/  IMAD.SHL.U32 R4, R9, 0x40, RZ ;  /* 0x0000004009047824 */ /* 0x000fe200078e00ff */
[----:B------:R-:W-:Y:S01]  /*0830*/  LEA R238, R238, UR4, 0x1 ;  /* 0x00000004eeee7c11 */ /* 0x000fe2000f8e08ff */
[----:B------:R-:W-:Y:S01]  /*0840*/  IMAD.SHL.U32 R2, R16, 0x40, RZ ;  /* 0x0000004010027824 */ /* 0x000fe200078e00ff */
        /* <DEDUP_REMOVED lines=9> */
[----:B------:R-:W-:Y:S01]  /*08e0*/  VIADD R236, R238, 0x20 ;  /* 0x00000020eeec7836 */ /* 0x000fe20000000000 */
[----:B------:R-:W-:Y:S01]  /*08f0*/  LOP3.LUT R6, R6, 0x8, RZ, 0xc0, !PT ;  /* 0x0000000806067812 */ /* 0x000fe200078ec0ff */
[----:B------:R-:W-:Y:S01]  /*0900*/  @P2 VIADD R236, R238, 0xffffffe0 ;  /* 0xffffffe0eeec2836 */ /* 0x000fe20000000000 */
[----:B------:R-:W-:-:S02]  /*0910*/  LOP3.LUT R0, R0, 0xc0, RZ, 0xc0, !PT ;  /* 0x000000c000007812 */ /* 0x000fc400078ec0ff */
[----:B------:R-:W-:Y:S02]  /*0920*/  SHF.R.U32.HI R225, RZ, 0x3, R4 ;  /* 0x00000003ffe17819 */ /* 0x000fe40000011604 */
[----:B------:R-:W-:Y:S02]  /*0930*/  SHF.R.U32.HI R5, RZ, 0x3, R2 ;  /* 0x00000003ff057819 */ /* 0x000fe40000011602 */
[----:B------:R-:W-:Y:S02]  /*0940*/  SHF.R.U32.HI R8, RZ, 0x3, R0 ;  /* 0x00000003ff087819 */ /* 0x000fe40000011600 */
[----:B------:R-:W-:Y:S02]  /*0950*/  LOP3.LUT R9, R7, 0x10, R9, 0xf8, !PT ;  /* 0x0000001007097812 */ /* 0x000fe400078ef809 */
[--C-:B------:R-:W-:Y:S02]  /*0960*/  LOP3.LUT R225, R225, R4, R6.reuse, 0x1e, !PT ;  /* 0x00000004e1e17212 */ /* 0x100fe400078e1e06 */
[----:B------:R-:W-:-:S02]  /*0970*/  LOP3.LUT R6, R5, R2, R6, 0x1e, !PT ;  /* 0x0000000205067212 */ /* 0x000fc400078e1e06 */
[----:B------:R-:W-:Y:S01]  /*0980*/  SHF.R.S32.HI R4, RZ, 0x2, R21 ;  /* 0x00000002ff047819 */ /* 0x000fe20000011415 */
[----:B------:R-:W-:Y:S01]  /*0990*/  IMAD.U32 R225, R19, 0x200, R225 ;  /* 0x0000020013e17824 */ /* 0x000fe200078e00e1 */
[----:B------:R-:W-:Y:S01]  /*09a0*/  LOP3.LUT R8, R8, R0, R7, 0x1e, !PT ;  /* 0x0000000008087212 */ /* 0x000fe200078e1e07 */
[----:B------:R-:W-:Y:S01]  /*09b0*/  IMAD.SHL.U32 R0, R20, 0x20, RZ ;  /* 0x0000002014007824 */ /* 0x000fe200078e00ff */
[----:B------:R-:W-:Y:S01]  /*09c0*/  LOP3.LUT R2, R5, R9, R2, 0x1e, !PT ;  /* 0x0000000905027212 */ /* 0x000fe200078e1e02 */
[C---:B------:R-:W-:Y:S01]  /*09d0*/  IMAD R4, R231.reuse, 0x10, R4 ;  /* 0x00000010e7047824 */ /* 0x040fe200078e0204 */
[----:B------:R-:W-:Y:S01]  /*09e0*/  LOP3.LUT P0, RZ, R16, 0x2, RZ, 0xc0, !PT ;  /* 0x0000000210ff7812 */ /* 0x000fe2000780c0ff */
[----:B------:R-:W-:Y:S01]  /*09f0*/  IMAD R231, R231, 0x200, R0 ;  /* 0x00000200e7e77824 */ /* 0x000fe200078e0200 */
[----:B------:R-:W-:Y:S01]  /*0a00*/  SEL R226, R230, 0xffffffe0, !P5 ;  /* 0xffffffe0e6e27807 */ /* 0x000fe20006800000 */
[----:B------:R-:W-:Y:S01]  /*0a10*/  IMAD.IADD R229, R0, 0x1, R2 ;  /* 0x0000000100e57824 */ /* 0x000fe200078e0202 */
[----:B------:R-:W-:Y:S01]  /*0a20*/  SEL R222, R230, 0xffffffe0, !P4 ;  /* 0xffffffe0e6de7807 */ /* 0x000fe20006000000 */
[----:B------:R-:W-:Y:S01]  /*0a30*/  IMAD.U32 R0, RZ, RZ, UR5 ;  /* 0x00000005ff007e24 */ /* 0x000fe2000f8e00ff */
[----:B------:R-:W-:Y:S01]  /*0a40*/  USHF.R.S32.HI UR5, URZ, 0x1f, UR49 ;  /* 0x0000001f3f057899 */ /* 0x000fe20008011431 */
[----:B------:R-:W-:Y:S01]  /*0a50*/  IMAD.U32 R2, RZ, RZ, UR6 ;  /* 0x00000006ff027e24 */ /* 0x000fe2000f8e00ff */
[----:B------:R-:W-:Y:S01]  /*0a60*/  USHF.R.S32.HI UR6, URZ, 0x1f, UR59 ;  /* 0x0000001f3f067899 */ /* 0x000fe2000801143b */
[----:B------:R-:W-:Y:S01]  /*0a70*/  VIADD R2, R22, 0x20 ;  /* 0x0000002016027836 */ /* 0x000fe20000000000 */
[----:B------:R-:W-:Y:S01]  /*0a80*/  SEL R235, R235, 0x10, !P3 ;  /* 0x00000010ebeb7807 */ /* 0x000fe20005800000 */
[----:B------:R-:W-:Y:S01]  /*0a90*/  IMAD.IADD R8, R8, 0x1, R10 ;  /* 0x0000000108087824 */ /* 0x000fe200078e020a */
[----:B------:R-:W-:Y:S01]  /*0aa0*/  SEL R227, R227, 0x40, P6 ;  /* 0x00000040e3e37807 */ /* 0x000fe20003000000 */
[----:B------:R-:W-:Y:S01]  /*0ab0*/  IMAD.U32 R0, RZ, RZ, UR5 ;  /* 0x00000005ff007e24 */ /* 0x000fe2000f8e00ff */
[----:B------:R1:W-:Y:S01]  /*0ac0*/  STL [R1+0x20], R2 ;  /* 0x0000200201007387 */ /* 0x0003e20000100800 */
[----:B------:R-:W-:Y:S01]  /*0ad0*/  IMAD.U32 R0, RZ, RZ, UR6 ;  /* 0x00000006ff007e24 */ /* 0x000fe2000f8e00ff */
[----:B------:R-:W-:Y:S01]  /*0ae0*/  UIADD3 UR6, UR4, 0x9000, URZ ;  /* 0x0000900004067890 */ /* 0x000fe2000fffe03f */
[----:B------:R-:W-:Y:S01]  /*0af0*/  VIADD R0, R4, 0xffffffc0 ;  /* 0xffffffc004007836 */ /* 0x000fe20000000000 */
[----:B------:R-:W-:Y:S01]  /*0b00*/  UIADD3 UR5, UR4, 0xf000, URZ ;  /* 0x0000f00004057890 */ /* 0x000fe2000fffe03f */
[----:B------:R-:W-:Y:S01]  /*0b10*/  VIADD R4, R22, 0x40 ;  /* 0x0000004016047836 */ /* 0x000fe20000000000 */
[----:B------:R-:W-:Y:S01]  /*0b20*/  LEA R221, R221, UR4, 0x1 ;  /* 0x00000004dddd7c11 */ /* 0x000fe2000f8e08ff */
[----:B------:R-:W-:Y:S01]  /*0b30*/  IMAD.IADD R231, R231, 0x1, R6 ;  /* 0x00000001e7e77824 */ /* 0x000fe200078e0206 */
[----:B------:R-:W-:Y:S01]  /*0b40*/  SEL R230, R230, 0xffffffe0, !P0 ;  /* 0xffffffe0e6e67807 */ /* 0x000fe20004000000 */
[----:B------:R-:W-:Y:S01]  /*0b50*/  IMAD.IADD R237, R238, 0x1, R235 ;  /* 0x00000001eeed7824 */ /* 0x000fe200078e02eb */
[----:B------:R2:W-:Y:S01]  /*0b60*/  STL [R1+0x24], R4 ;  /* 0x0000240401007387 */ /* 0x0005e20000100800 */
[----:B------:R-:W-:Y:S01]  /*0b70*/  IMAD.SHL.U32 R223, R231, 0x2, RZ ;  /* 0x00000002e7df7824 */ /* 0x000fe200078e00ff */
[----:B------:R-:W-:Y:S01]  /*0b80*/  LEA R225, R225, UR5, 0x1 ;  /* 0x00000005e1e17c11 */ /* 0x000fe2000f8e08ff */
[----:B------:R-:W-:Y:S01]  /*0b90*/  IMAD.IADD R222, R222, 0x1, R221 ;  /* 0x00000001dede7824 */ /* 0x000fe200078e02dd */
[----:B------:R-:W-:Y:S01]  /*0ba0*/  LEA R234, R234, UR4, 0x1 ;  /* 0x00000004eaea7c11 */ /* 0x000fe2000f8e08ff */
[----:B------:R-:W-:Y:S01]  /*0bb0*/  IMAD.IADD R235, R235, 0x1, R236 ;  /* 0x00000001ebeb7824 */ /* 0x000fe200078e02ec */
[----:B------:R-:W-:Y:S01]  /*0bc0*/  IADD3 R224, R223, 0x6000, R224 ;  /* 0x00006000dfe07810 */ /* 0x000fe20007ffe0e0 */
[----:B------:R-:W-:-:S02]  /*0bd0*/  IMAD.IADD R226, R225, 0x1, R226 ;  /* 0x00000001e1e27824 */ /* 0x000fc400078e02e2 */
[--C-:B------:R-:W-:Y:S02]  /*0be0*/  IMAD.IADD R228, R225, 0x1, R227.reuse ;  /* 0x00000001e1e47824 */ /* 0x100fe400078e02e3 */
[----:B------:R-:W-:Y:S02]  /*0bf0*/  IMAD.IADD R227, R226, 0x1, R227 ;  /* 0x00000001e2e37824 */ /* 0x000fe400078e02e3 */
[----:B------:R-:W-:Y:S01]  /*0c00*/  IMAD.IADD R224, R224, 0x1, R230 ;  /* 0x00000001e0e07824 */ /* 0x000fe200078e02e6 */
[----:B-1----:R-:W-:-:S04]  /*0c10*/  SHF.R.S32.HI R2, RZ, 0x1f, R0 ;  /* 0x0000001fff027819 */ /* 0x002fc80000011400 */
[C---:B------:R-:W-:Y:S01]  /*0c20*/  SHF.L.U64.HI R2, R0.reuse, 0x2, R2 ;  /* 0x0000000200027819 */ /* 0x040fe20000010202 */
[----:B------:R-:W-:-:S04]  /*0c30*/  IMAD.SHL.U32 R0, R0, 0x4, RZ ;  /* 0x0000000400007824 */ /* 0x000fc800078e00ff */
[----:B------:R1:W-:Y:S01]  /*0c40*/  STL [R1+0x44], R2 ;  /* 0x0000440201007387 */ /* 0x0003e20000100800 */
[----:B--2---:R-:W-:Y:S01]  /*0c50*/  LEA R4, R8, UR6, 0x1 ;  /* 0x0000000608047c11 */ /* 0x004fe2000f8e08ff */
[----:B------:R-:W-:Y:S02]  /*0c60*/  ULDC.64 UR6, c[0x0][0x208] ;  /* 0x0000820000067ab9 */ /* 0x000fe40000000a00 */
[----:B------:R2:W-:Y:S04]  /*0c70*/  STL [R1+0x40], R0 ;  /* 0x0000400001007387 */ /* 0x0005e80000100800 */
[----:B------:R3:W-:Y:S01]  /*0c80*/  STL [R1+0x2c], R4 ;  /* 0x00002c0401007387 */ /* 0x0007e20000100800 */
[----:B-1----:R-:W-:Y:S01]  /*0c90*/  LEA R2, R3, UR4, 0x1 ;  /* 0x0000000403027c11 */ /* 0x002fe2000f8e08ff */
[----:B--2---:R-:W-:-:S02]  /*0ca0*/  VIADD R0, R4, 0x20 ;  /* 0x0000002004007836 */ /* 0x004fc40000000000 */
[----:B------:R-:W-:-:S05]  /*0cb0*/  @P1 VIADD R0, R4, 0xffffffe0 ;  /* 0xffffffe004001836 */ /* 0x000fca0000000000 */
[----:B------:R3:W-:Y:S02]  /*0cc0*/  STL [R1+0x30], R0 ;  /* 0x0000300001007387 */ /* 0x0007e40000100800 */
.L_x_124:
        /* <DEDUP_REMOVED lines=9> */
[----:B------:R-:W-:Y:S01]  /*0d60*/  ULDC.64 UR12, c[0x0][0x2f0] ;  /* 0x0000bc00000c7ab9 */ /* 0x000fe20000000a00 */
[----:B------:R-:W-:Y:S01]  /*0d70*/  PLOP3.LUT P1, PT, PT, PT, UP4, 0x80, 0x0 ;  /* 0x000000000000781c */ /* 0x000fe20003f2f048 */
[----:B-1----:R-:W-:Y:S01]  /*0d80*/  IMAD.U32 R19, RZ, RZ, UR5 ;  /* 0x00000005ff137e24 */ /* 0x002fe2000f8e00ff */
[----:B------:R-:W-:Y:S02]  /*0d90*/  USHF.L.U64.HI UR5, UR49, 0x2, UR5 ;  /* 0x0000000231057899 */ /* 0x000fe40008010205 */
[----:B------:R-:W-:Y:S02]  /*0da0*/  @UP3 UIADD3 UR8, UP0, UR16, UR8, URZ ;  /* 0x0000000810083290 */ /* 0x000fe4000ff1e03f */
[----:B------:R-:W-:Y:S02]  /*0db0*/  @UP4 UIADD3 UR10, UP1, UR16, UR10, URZ ;  /* 0x0000000a100a4290 */ /* 0x000fe4000ff3e03f */
[----:B------:R-:W-:-:S02]  /*0dc0*/  UIADD3 UR15, UP2, UR16, UR12, URZ ;  /* 0x0000000c100f7290 */ /* 0x000fc4000ff5e03f */
[----:B------:R-:W-:Y:S01]  /*0dd0*/  @UP3 UIADD3.X UR9, UR5, UR9, URZ, UP0, !UPT ;  /* 0x0000000905093290 */ /* 0x000fe200087fe43f */
[----:B--23--:R-:W-:Y:S01]  /*0de0*/  IMAD.U32 R4, RZ, RZ, UR8 ;  /* 0x00000008ff047e24 */ /* 0x00cfe2000f8e00ff */
[----:B------:R-:W-:Y:S01]  /*0df0*/  UISETP.NE.U32.AND UP0, UPT, UR12, URZ, UPT ;  /* 0x0000003f0c00728c */ /* 0x000fe2000bf05070 */
[----:B------:R-:W-:Y:S01]  /*0e00*/  IMAD.U32 R6, RZ, RZ, UR10 ;  /* 0x0000000aff067e24 */ /* 0x000fe2000f8e00ff */
[----:B------:R-:W-:Y:S02]  /*0e10*/  @UP4 UIADD3.X UR11, UR5, UR11, URZ, UP1, !UPT ;  /* 0x0000000b050b4290 */ /* 0x000fe40008ffe43f */
        /* <DEDUP_REMOVED lines=26> */
[----:B------:R-:W-:Y:S01]  /*0fc0*/  UMOV UR11, 0xffffffff ;  /* 0xffffffff000b7882 */ /* 0x000fe20000000000 */
[----:B------:R-:W-:Y:S02]  /*0fd0*/  UMOV UR40, 0xffffffff ;  /* 0xffffffff00287882 */ /* 0x000fe40000000000 */
        /* <DEDUP_REMOVED lines=19> */
.L_x_83:
        /* <DEDUP_REMOVED lines=65> */
[----:B------:R-:W-:Y:S02]  /*1520*/  UISETP.NE.AND UP1, UPT, UR40, -0x1, UPT ;  /* 0xffffffff2800788c */ /* 0x000fe4000bf25270 */
[----:B------:R-:W-:Y:S02]  /*1530*/  USEL UR18, UR18, URZ, UP2 ;  /* 0x0000003f12127287 */ /* 0x000fe40009000000 */
[----:B------:R-:W-:Y:S01]  /*1540*/  UIADD3 UR51, UR17, UR5, URZ ;  /* 0x0000000511337290 */ /* 0x000fe2000fffe03f */
[----:B------:R-:W-:Y:S01]  /*1550*/  IMAD.HI.U32 R0, R0, R3, RZ ;  /* 0x0000000300007227 */ /* 0x000fe200078e00ff */
[----:B------:R-:W-:Y:S02]  /*1560*/  UIADD3 UR5, UP2, UR16, UR29, URZ ;  /* 0x0000001d10057290 */ /* 0x000fe4000ff5e03f */
[----:B------:R-:W-:-:S02]  /*1570*/  USHF.R.S32.HI UR32, URZ, 0x1f, UR16 ;  /* 0x0000001f3f207899 */ /* 0x000fc40008011410 */
[----:B------:R-:W-:Y:S01]  /*1580*/  IADD3 R4, -R0, RZ, RZ ;  /* 0x000000ff00047210 */ /* 0x000fe20007ffe1ff */
[----:B------:R-:W-:Y:S01]  /*1590*/  ULDC UR38, c[0x0][0x2c4] ;  /* 0x0000b10000267ab9 */ /* 0x000fe20000000800 */
[----:B------:R-:W-:Y:S02]  /*15a0*/  UIMAD UR15, UR9, UR11, URZ ;  /* 0x0000000b090f72a4 */ /* 0x000fe4000f8e023f */
[----:B------:R-:W-:Y:S01]  /*15b0*/  UIMAD UR9, UR9, UR5, URZ ;  /* 0x00000005090972a4 */ /* 0x000fe2000f8e023f */
[C---:B------:R-:W-:Y:S01]  /*15c0*/  IMAD R3, R6.reuse, R4, R3 ;  /* 0x0000000406037224 */ /* 0x040fe200078e0203 */
[----:B------:R-:W-:Y:S02]  /*15d0*/  UIMAD.WIDE.U32 UR34, UR8, UR5, URZ ;  /* 0x00000005082272a5 */ /* 0x000fe4000f8e003f */
[----:B------:R-:W-:Y:S02]  /*15e0*/  UIADD3.X UR12, UR32, UR18, URZ, UP2, !UPT ;  /* 0x00000012200c7290 */ /* 0x000fe400097fe43f */
[----:B------:R-:W-:Y:S01]  /*15f0*/  ISETP.GT.U32.AND P1, PT, R6, R3, PT ;  /* 0x000000030600720c */ /* 0x000fe20003f24070 */
[----:B------:R-:W-:Y:S01]  /*1600*/  @UP3 UIMAD UR5, UR49, UR38, URZ ;  /* 0x00000026310532a4 */ /* 0x000fe2000f8e023f */
[----:B------:R-:W-:Y:S01]  /*1610*/  ULDC.U8 UR21, c[0x0][0x480] ;  /* 0x0001200000157ab9 */ /* 0x000fe20000000000 */
[----:B------:R-:W-:-:S02]  /*1620*/  @UP1 UIADD3 UR24, UR39, UR40, URZ ;  /* 0x0000002827181290 */ /* 0x000fc4000fffe03f */
[----:B------:R-:W-:Y:S02]  /*1630*/  @UP1 UIADD3 UR26, UR39, UR40, URZ ;  /* 0x00000028271a1290 */ /* 0x000fe4000fffe03f */
[----:B------:R-:W-:Y:S02]  /*1640*/  UIMAD UR17, UR8, UR12, UR9 ;  /* 0x0000000c081172a4 */ /* 0x000fe4000f8e0209 */
[----:B------:R-:W-:Y:S02]  /*1650*/  UIMAD UR53, UR59, UR22, URZ ;  /* 0x000000163b3572a4 */ /* 0x000fe4000f8e023f */
[----:B------:R-:W-:Y:S02]  /*1660*/  UISETP.NE.AND UP4, UPT, UR21, URZ, UPT ;  /* 0x0000003f1500728c */ /* 0x000fe4000bf85270 */
[----:B------:R-:W-:Y:S01]  /*1670*/  @!P1 IMAD.IADD R3, R3, 0x1, -R6 ;  /* 0x0000000103039824 */ /* 0x000fe200078e0a06 */
[----:B------:R-:W-:Y:S01]  /*1680*/  @UP3 USEL UR8, UR5, UR11, !UP0 ;  /* 0x0000000b05083287 */ /* 0x000fe2000c000000 */
[----:B------:R-:W-:Y:S01]  /*1690*/  @!P1 VIADD R0, R0, 0x1 ;  /* 0x0000000100009836 */ /* 0x000fe20000000000 */
[----:B------:R-:W-:Y:S01]  /*16a0*/  PLOP3.LUT P1, PT, PT, PT, UP1, 0x80, 0x0 ;  /* 0x000000000000781c */ /* 0x000fe20003f2f018 */
[----:B------:R-:W-:Y:S01]  /*16b0*/  @UP1 ULDC.64 UR22, c[0x0][0x248] ;  /* 0x0000920000161ab9 */ /* 0x000fe20000000a00 */
[----:B------:R-:W-:Y:S01]  /*16c0*/  ISETP.GE.U32.AND P0, PT, R3, R6, PT ;  /* 0x000000060300720c */ /* 0x000fe20003f06070 */
[----:B------:R-:W-:Y:S01]  /*16d0*/  @UP1 ULDC.64 UR20, c[0x0][0x250] ;  /* 0x0000940000141ab9 */ /* 0x000fe20000000a00 */
[----:B------:R-:W-:Y:S01]  /*16e0*/  LOP3.LUT R3, R7, UR59, RZ, 0x3c, !PT ;  /* 0x0000003b07037c12 */ /* 0x000fe2000f8e3cff */
[----:B------:R-:W-:Y:S01]  /*16f0*/  @UP0 UIADD3 UR51, UR13, UR15, URZ ;  /* 0x0000000f0d330290 */ /* 0x000fe2000fffe03f */
[----:B------:R-:W-:-:S02]  /*1700*/  @UP3 ULDC UR5, c[0x0][0x2e4] ;  /* 0x0000b90000053ab9 */ /* 0x000fc40000000800 */
[----:B------:R-:W-:Y:S01]  /*1710*/  ISETP.GE.AND P2, PT, R3, RZ, PT ;  /* 0x000000ff0300720c */ /* 0x000fe20003f46270 */
[----:B------:R-:W-:Y:S02]  /*1720*/  @UP1 UIMAD.WIDE.U32 UR14, UR24, UR22, URZ ;  /* 0x00000016180e12a5 */ /* 0x000fe4000f8e003f */
[----:B------:R-:W-:Y:S02]  /*1730*/  @UP1 UIMAD.WIDE.U32 UR12, UR26, UR20, URZ ;  /* 0x000000141a0c12a5 */ /* 0x000fe4000f8e003f */
[----:B------:R-:W-:Y:S02]  /*1740*/  @UP3 UIMAD UR18, UR59, UR5, UR8 ;  /* 0x000000053b1232a4 */ /* 0x000fe4000f8e0208 */
[----:B------:R-:W-:Y:S01]  /*1750*/  @P0 IADD3 R0, R0, 0x1, RZ ;  /* 0x0000000100000810 */ /* 0x000fe20007ffe0ff */
[----:B------:R-:W-:Y:S01]  /*1760*/  @!UP3 UIMAD UR5, UR49, UR41, UR59 ;  /* 0x000000293105b2a4 */ /* 0x000fe2000f8e023b */
[----:B------:R-:W-:Y:S01]  /*1770*/  PLOP3.LUT P0, PT, PT, PT, UP3, 0x80, 0x0 ;  /* 0x000000000000781c */ /* 0x000fe20003f0f038 */
[----:B------:R-:W-:-:S02]  /*1780*/  @UP1 UIMAD UR24, UR24, UR23, URZ ;  /* 0x00000017181812a4 */ /* 0x000fc4000f8e023f */
[----:B------:R-:W-:Y:S01]  /*1790*/  @UP1 UIMAD UR9, UR26, UR21, URZ ;  /* 0x000000151a0912a4 */ /* 0x000fe2000f8e023f */
[----:B------:R-:W-:Y:S01]  /*17a0*/  IMAD.MOV.U32 R13, RZ, RZ, R0 ;  /* 0x000000ffff0d7224 */ /* 0x000fe200078e0000 */
[----:B------:R-:W-:Y:S02]  /*17b0*/  USEL UR57, UR28, URZ, UP4 ;  /* 0x0000003f1c397287 */ /* 0x000fe4000a000000 */
[----:B------:R-:W-:Y:S02]  /*17c0*/  @!UP3 UIMAD UR18, UR5, UR38, URZ ;  /* 0x000000260512b2a4 */ /* 0x000fe4000f8e023f */
[----:B------:R-:W-:Y:S01]  /*17d0*/  USHF.R.S32.HI UR30, URZ, 0x1f, UR36 ;  /* 0x0000001f3f1e7899 */ /* 0x000fe20008011424 */
[----:B------:R-:W-:Y:S01]  /*17e0*/  @!P2 IADD3 R13, -R13, RZ, RZ ;  /* 0x000000ff0d0da210 */ /* 0x000fe20007ffe1ff */
[----:B------:R-:W-:Y:S01]  /*17f0*/  @!UP0 UIADD3 UR52, UR43, UR31, URZ ;  /* 0x0000001f2b348290 */ /* 0x000fe2000fffe03f */
[----:B------:R-:W-:Y:S01]  /*1800*/  @!P3 LOP3.LUT R13, RZ, R7, RZ, 0x33, !PT ;  /* 0x00000007ff0db212 */ /* 0x000fe200078e33ff */
[----:B------:R-:W-:-:S02]  /*1810*/  USHF.R.S32.HI UR58, URZ, 0x1f, UR53 ;  /* 0x0000001f3f3a7899 */ /* 0x000fc40008011435 */
[----:B------:R-:W-:Y:S02]  /*1820*/  USHF.R.S32.HI UR41, URZ, 0x6, UR19 ;  /* 0x000000063f297899 */ /* 0x000fe40008011413 */
[----:B------:R-:W-:Y:S02]  /*1830*/  @UP1 UIADD3 UR48, UR13, UR9, URZ ;  /* 0x000000090d301290 */ /* 0x000fe4000fffe03f */
[----:B------:R-:W-:Y:S02]  /*1840*/  USEL UR56, UR33, URZ, UP4 ;  /* 0x0000003f21387287 */ /* 0x000fe4000a000000 */
        /* <DEDUP_REMOVED lines=18> */
.L_x_85:
        /* <DEDUP_REMOVED lines=14> */
.L_x_86:
        /* <DEDUP_REMOVED lines=12> */
.L_x_87:
[----:B------:R-:W-:Y:S01]  /*1b10*/  ULDC UR5, c[0x0][0x270] ;  /* 0x00009c0000057ab9 */ /* 0x000fe20000000800 */
[----:B------:R-:W-:Y:S01]  /*1b20*/  ULDC UR8, c[0x0][0x2d4] ;  /* 0x0000b50000087ab9 */ /* 0x000fe20000000800 */
[----:B------:R-:W-:-:S04]  /*1b30*/  UIMAD UR5, UR49, UR5, UR59 ;  /* 0x00000005310572a4 */ /* 0x000fc8000f8e023b */
[----:B------:R-:W-:-:S12]  /*1b40*/  UIMAD UR5, UR5, UR8, URZ ;  /* 0x00000008050572a4 */ /* 0x000fd8000f8e023f */
.L_x_88:
[----:B------:R-:W2:Y:S01]  /*1b50*/  LDL.64 R4, [R1+0x8] ;  /* 0x0000080001047983 */ /* 0x000ea20000100a00 */
[----:B------:R-:W-:Y:S01]  /*1b60*/  ULDC UR9, c[0x0][0x270] ;  /* 0x00009c0000097ab9 */ /* 0x000fe20000000800 */
[----:B------:R-:W-:Y:S02]  /*1b70*/  ULDC UR8, c[0x0][0x2dc] ;  /* 0x0000b70000087ab9 */ /* 0x000fe40000000800 */
[----:B------:R1:W2:Y:S01]  /*1b80*/  LDL.64 R24, [R1+0x8] ;  /* 0x0000080001187983 */ /* 0x0002a20000100a00 */
[----:B------:R-:W-:Y:S01]  /*1b90*/  UIADD3 UR5, UR16, UR5, URZ ;  /* 0x0000000510057290 */ /* 0x000fe2000fffe03f */
[----:B------:R-:W-:Y:S01]  /*1ba0*/  BSSY B1, `(.L_x_84) ;  /* 0x00007cd000017945 */ /* 0x000fe20003800000 */
[----:B------:R-:W-:Y:S01]  /*1bb0*/  UIADD3 UR11, -UR10, UR37, UR36 ;  /* 0x000000250a0b7290 */ /* 0x000fe2000fffe124 */
[----:B------:R-:W3:Y:S01]  /*1bc0*/  S2R R21, SR_TID.X ;  /* 0x0000000000157919 */ /* 0x000ee20000002100 */
[----:B------:R-:W-:Y:S01]  /*1bd0*/  ULDC.64 UR24, c[0x0][0x478] ;  /* 0x00011e0000187ab9 */ /* 0x000fe20000000a00 */
[----:B------:R-:W-:Y:S01]  /*1be0*/  UIMAD UR31, UR8, UR9, URZ ;  /* 0x00000009081f72a4 */ /* 0x000fe2000f8e023f */
[----:B------:R-:W-:Y:S01]  /*1bf0*/  ULDC UR13, c[0x0][0x398] ;  /* 0x0000e600000d7ab9 */ /* 0x000fe20000000800 */
[----:B------:R-:W-:Y:S01]  /*1c00*/  UIMAD.WIDE UR24, UR5, 0x4, UR24 ;  /* 0x00000004051878a5 */ /* 0x000fe2000f8e0218 */
[----:B------:R-:W-:Y:S01]  /*1c10*/  ULDC.64 UR8, c[0x0][0x420] ;  /* 0x0001080000087ab9 */ /* 0x000fe20000000a00 */
[----:B------:R-:W-:Y:S01]  /*1c20*/  UIADD3 UR5, UR11, -UR13, URZ ;  /* 0x8000000d0b057290 */ /* 0x000fe2000fffe03f */
[----:B------:R-:W-:Y:S01]  /*1c30*/  IMAD.U32 R7, RZ, RZ, UR8 ;  /* 0x00000008ff077e24 */ /* 0x000fe2000f8e00ff */
[----:B------:R-:W-:-:S02]  /*1c40*/  UIMAD UR11, UR32, UR8, URZ ;  /* 0x00000008200b72a4 */ /* 0x000fc4000f8e023f */
[----:B------:R-:W-:Y:S02]  /*1c50*/  USHF.R.S32.HI UR14, URZ, 0x1f, UR59 ;  /* 0x0000001f3f0e7899 */ /* 0x000fe4000801143b */
[----:B------:R-:W-:Y:S02]  /*1c60*/  UIMAD UR11, UR16, UR9, UR11 ;  /* 0x00000009100b72a4 */ /* 0x000fe4000f8e020b */
[----:B------:R-:W-:Y:S02]  /*1c70*/  UIADD3 UR17, UR16, UR18, URZ ;  /* 0x0000001210117290 */ /* 0x000fe4000fffe03f */
[----:B------:R-:W-:Y:S02]  /*1c80*/  USHF.R.S32.HI UR18, URZ, 0x1f, UR5 ;  /* 0x0000001f3f127899 */ /* 0x000fe40008011405 */
[----:B------:R-:W-:Y:S02]  /*1c90*/  USHF.L.U32 UR19, UR31, 0x6, URZ ;  /* 0x000000061f137899 */ /* 0x000fe4000800063f */
[----:B------:R-:W-:-:S02]  /*1ca0*/  ULEA.HI UR18, UR18, UR5, URZ, 0x6 ;  /* 0x0000000512127291 */ /* 0x000fc4000f8f303f */
[----:B------:R-:W-:Y:S02]  /*1cb0*/  UIADD3 UR15, UP2, UP0, UR34, UR19, UR53 ;  /* 0x00000013220f7290 */ /* 0x000fe4000f85e035 */
[----:B------:R-:W-:Y:S01]  /*1cc0*/  USHF.R.S32.HI UR18, URZ, 0x6, UR18 ;  /* 0x000000063f127899 */ /* 0x000fe20008011412 */
[----:B------:R-:W-:Y:S01]  /*1cd0*/  ULDC.64 UR26, c[0x0][0x258] ;  /* 0x00009600001a7ab9 */ /* 0x000fe20000000a00 */
[----:B------:R-:W-:Y:S01]  /*1ce0*/  ULDC.64 UR44, c[0x0][0x2b0] ;  /* 0x0000ac00002c7ab9 */ /* 0x000fe20000000a00 */
[----:B------:R-:W-:Y:S01]  /*1cf0*/  ULDC.64 UR42, c[0x0][0x210] ;  /* 0x00008400002a7ab9 */ /* 0x000fe20000000a00 */
[----:B------:R-:W-:Y:S01]  /*1d00*/  ULDC.64 UR34, c[0x0][0x3e0] ;  /* 0x0000f80000227ab9 */ /* 0x000fe20000000a00 */
[----:B---3--:R-:W-:-:S04]  /*1d10*/  SHF.R.S32.HI R22, RZ, 0x1f, R21 ;  /* 0x0000001fff167819 */ /* 0x008fc80000011415 */
[CC--:B------:R-:W-:Y:S02]  /*1d20*/  LEA.HI R10, R22.reuse, R21.reuse, RZ, 0x2 ;  /* 0x00000015160a7211 */ /* 0x0c0fe400078f10ff */
[----:B------:R-:W-:Y:S02]  /*1d30*/  LEA.HI R18, R22, R21, RZ, 0x5 ;  /* 0x0000001516127211 */ /* 0x000fe400078f28ff */
[----:B------:R-:W-:Y:S02]  /*1d40*/  SHF.R.S32.HI R0, RZ, 0x2, R10 ;  /* 0x00000002ff007819 */ /* 0x000fe4000001140a */
[----:B------:R-:W-:Y:S02]  /*1d50*/  SHF.R.S32.HI R17, RZ, 0x5, R18 ;  /* 0x00000005ff117819 */ /* 0x000fe40000011412 */
[----:B------:R-:W-:-:S05]  /*1d60*/  SHF.R.S32.HI R20, RZ, 0x1f, R0 ;  /* 0x0000001fff147819 */ /* 0x000fca0000011400 */
[----:B------:R-:W-:-:S04]  /*1d70*/  IMAD R9, R20, UR8, RZ ;  /* 0x0000000814097c24 */ /* 0x000fc8000f8e02ff */
[----:B------:R-:W-:Y:S02]  /*1d80*/  IMAD R9, R0, UR9, R9 ;  /* 0x0000000900097c24 */ /* 0x000fe4000f8e0209 */
[----:B--2---:R-:W-:-:S05]  /*1d90*/  IMAD.MOV.U32 R24, RZ, RZ, R4 ;  /* 0x000000ffff187224 */ /* 0x004fca00078e0004 */
[----:B------:R-:W-:Y:S02]  /*1da0*/  SHF.R.S32.HI R25, RZ, 0x1f, R24 ;  /* 0x0000001fff197819 */ /* 0x000fe40000011418 */
[----:B------:R-:W-:Y:S01]  /*1db0*/  IADD3 R4, P0, R24, UR12, RZ ;  /* 0x0000000c18047c10 */ /* 0x000fe2000ff1e0ff */
[----:B------:R-:W-:Y:S02]  /*1dc0*/  ULDC.64 UR12, c[0x0][0x428] ;  /* 0x00010a00000c7ab9 */ /* 0x000fe40000000a00 */
[----:B------:R1:W-:Y:S01]  /*1dd0*/  STL [R1+0xc], R25 ;  /* 0x00000c1901007387 */ /* 0x0003e20000100800 */
[----:B------:R-:W-:Y:S02]  /*1de0*/  IADD3.X R5, R25, UR52, RZ, P0, !PT ;  /* 0x0000003419057c10 */ /* 0x000fe400087fe4ff */
[----:B------:R-:W-:Y:S01]  /*1df0*/  IADD3 R6, P0, R0, UR16, RZ ;  /* 0x0000001000067c10 */ /* 0x000fe2000ff1e0ff */
[----:B------:R-:W-:-:S03]  /*1e00*/  IMAD.WIDE.U32 R4, R7, UR16, R4 ;  /* 0x0000001007047c25 */ /* 0x000fc6000f8e0004 */
[----:B------:R-:W-:Y:S01]  /*1e10*/  IADD3.X R3, R20, UR32, RZ, P0, !PT ;  /* 0x0000002014037c10 */ /* 0x000fe200087fe4ff */
[----:B------:R-:W-:Y:S01]  /*1e20*/  UIMAD.WIDE UR16, UR17, 0x4, UR44 ;  /* 0x00000004111078a5 */ /* 0x000fe2000f8e022c */
[----:B------:R-:W-:Y:S01]  /*1e30*/  VIADD R5, R5, UR11 ;  /* 0x0000000b05057c36 */ /* 0x000fe20008000000 */
[----:B------:R-:W-:Y:S02]  /*1e40*/  UIMAD UR11, UR14, UR12, URZ ;  /* 0x0000000c0e0b72a4 */ /* 0x000fe4000f8e023f */
[----:B------:R-:W-:Y:S01]  /*1e50*/  IMAD R3, R3, UR46, RZ ;  /* 0x0000002e03037c24 */ /* 0x000fe2000f8e02ff */
[----:B------:R-:W-:Y:S02]  /*1e60*/  UIMAD UR14, UR14, UR26, URZ ;  /* 0x0000001a0e0e72a4 */ /* 0x000fe4000f8e023f */
[----:B------:R-:W-:Y:S01]  /*1e70*/  UIMAD UR13, UR59, UR13, UR11 ;  /* 0x0000000d3b0d72a4 */ /* 0x000fe2000f8e020b */
[C---:B------:R-:W-:Y:S01]  /*1e80*/  IMAD R8, R6.reuse, UR47, R3 ;  /* 0x0000002f06087c24 */ /* 0x040fe2000f8e0203 */
[----:B------:R-:W-:Y:S01]  /*1e90*/  USHF.R.S32.HI UR11, URZ, 0x1f, UR19 ;  /* 0x0000001f3f0b7899 */ /* 0x000fe20008011413 */
[----:B------:R-:W-:Y:S01]  /*1ea0*/  IMAD.U32 R3, RZ, RZ, UR12 ;  /* 0x0000000cff037e24 */ /* 0x000fe2000f8e00ff */
[----:B------:R-:W-:Y:S01]  /*1eb0*/  UIMAD UR14, UR59, UR27, UR14 ;  /* 0x0000001b3b0e72a4 */ /* 0x000fe2000f8e020e */
[----:B------:R-:W-:Y:S01]  /*1ec0*/  IMAD.WIDE.U32 R6, R6, UR46, R24 ;  /* 0x0000002e06067c25 */ /* 0x000fe2000f8e0018 */
[----:B------:R-:W-:-:S02]  /*1ed0*/  UIADD3.X UR11, UR55, UR11, UR58, UP2, UP0 ;  /* 0x0000000b370b7290 */ /* 0x000fc400097e043a */
[----:B------:R-:W-:Y:S01]  /*1ee0*/  UISETP.LT.AND UP0, UPT, URZ, UR18, UPT ;  /* 0x000000123f00728c */ /* 0x000fe2000bf01270 */
[----:B------:R-:W-:Y:S01]  /*1ef0*/  IMAD.WIDE.U32 R4, R3, UR59, R4 ;  /* 0x0000003b03047c25 */ /* 0x000fe2000f8e0004 */
[----:B------:R-:W-:Y:S01]  /*1f00*/  LOP3.LUT R3, R18, 0xffffffe0, RZ, 0xc0, !PT ;  /* 0xffffffe012037812 */ /* 0x000fe200078ec0ff */
[----:B------:R-:W-:Y:S01]  /*1f10*/  UIADD3 UR5, UP3, UP2, UR57, UR15, UR60 ;  /* 0x0000000f39057290 */ /* 0x000fe2000fa7e03c */
[----:B------:R-:W-:Y:S01]  /*1f20*/  IADD3 R6, P0, R6, UR61, RZ ;  /* 0x0000003d06067c10 */ /* 0x000fe2000ff1e0ff */
[----:B------:R-:W-:Y:S01]  /*1f30*/  USEL UR18, URZ, UR18, !UP0 ;  /* 0x000000123f127287 */ /* 0x000fe2000c000000 */
[----:B------:R-:W-:Y:S01]  /*1f40*/  VIADD R5, R5, UR13 ;  /* 0x0000000d05057c36 */ /* 0x000fe20008000000 */
[----:B------:R-:W-:Y:S01]  /*1f50*/  UIADD3.X UR11, UR56, UR11, UR51, UP3, UP2 ;  /* 0x0000000b380b7290 */ /* 0x000fe20009fe4433 */
[----:B------:R-:W-:Y:S01]  /*1f60*/  IMAD.IADD R15, R21, 0x1, -R3 ;  /* 0x00000001150f7824 */ /* 0x000fe200078e0a03 */
[----:B------:R-:W-:Y:S01]  /*1f70*/  IADD3.X R7, R7, UR54, R8, P0, !PT ;  /* 0x0000003607077c10 */ /* 0x000fe200087fe408 */
[----:B------:R-:W-:Y:S01]  /*1f80*/  IMAD.U32 R3, RZ, RZ, UR26 ;  /* 0x0000001aff037e24 */ /* 0x000fe2000f8e00ff */
[----:B------:R-:W-:Y:S01]  /*1f90*/  UISETP.GT.AND UP0, UPT, UR41, UR18, UPT ;  /* 0x000000122900728c */ /* 0x000fe2000bf04270 */
[----:B------:R-:W-:Y:S01]  /*1fa0*/  IMAD R8, R17, UR31, R15 ;  /* 0x0000001f11087c24 */ /* 0x000fe2000f8e020f */
[----:B------:R-:W-:Y:S01]  /*1fb0*/  ULDC.64 UR32, c[0x0][0x400] ;  /* 0x0001000000207ab9 */ /* 0x000fe20000000a00 */
[----:B------:R-:W-:Y:S01]  /*1fc0*/  IMAD.WIDE.U32 R6, R3, UR59, R6 ;  /* 0x0000003b03067c25 */ /* 0x000fe2000f8e0006 */
[----:B------:R-:W-:Y:S01]  /*1fd0*/  UMOV UR15, UR24 ;  /* 0x00000018000f7c82 */ /* 0x000fe20008000000 */
[----:B------:R-:W-:Y:S01]  /*1fe0*/  UMOV UR13, UR16 ;  /* 0x00000010000d7c82 */ /* 0x000fe20008000000 */
[----:B------:R-:W-:Y:S01]  /*1ff0*/  IADD3 R3, P0, R8, UR5, RZ ;  /* 0x0000000508037c10 */ /* 0x000fe2000ff1e0ff */
[----:B------:R-:W-:Y:S01]  /*2000*/  IMAD.WIDE.U32 R4, R0, UR8, R4 ;  /* 0x0000000800047c25 */ /* 0x000fe2000f8e0004 */
[----:B------:R-:W-:Y:S01]  /*2010*/  LEA R241, P4, R6, UR42, 0x1 ;  /* 0x0000002a06f17c11 */ /* 0x000fe2000f8808ff */
[----:B------:R-:W-:Y:S01]  /*2020*/  UIADD3 UR8, UR41, -0x1, URZ ;  /* 0xffffffff29087890 */ /* 0x000fe2000fffe03f */
[----:B------:R-:W-:Y:S01]  /*2030*/  LEA.HI.X.SX32 R8, R8, UR11, 0x1, P0 ;  /* 0x0000000b08087c11 */ /* 0x000fe200080f0eff */
[----:B------:R-:W-:Y:S01]  /*2040*/  IMAD.IADD R5, R5, 0x1, R9 ;  /* 0x0000000105057824 */ /* 0x000fe200078e0209 */
[----:B------:R-:W-:Y:S01]  /*2050*/  PLOP3.LUT P0, PT, PT, PT, UP0, 0x80, 0x0 ;  /* 0x000000000000781c */ /* 0x000fe20003f0f008 */
[----:B------:R-:W-:Y:S01]  /*2060*/  VIADD R7, R7, UR14 ;  /* 0x0000000e07077c36 */ /* 0x000fe20008000000 */
[C---:B------:R-:W-:Y:S01]  /*2070*/  LEA R244, P2, R3.reuse, UR32, 0x2 ;  /* 0x0000002003f47c11 */ /* 0x040fe2000f8410ff */
[----:B------:R-:W-:Y:S01]  /*2080*/  UMOV UR14, UR25 ;  /* 0x00000019000e7c82 */ /* 0x000fe20008000000 */
[----:B------:R-:W-:Y:S01]  /*2090*/  LEA R242, P3, R4, UR34, 0x1 ;  /* 0x0000002204f27c11 */ /* 0x000fe2000f8608ff */
[----:B------:R-:W-:Y:S01]  /*20a0*/  UMOV UR12, UR17 ;  /* 0x00000011000c7c82 */ /* 0x000fe20008000000 */
[----:B------:R-:W-:-:S02]  /*20b0*/  LEA.HI.X R243, R3, UR33, R8, 0x2, P2 ;  /* 0x0000002103f37c11 */ /* 0x000fc400090f1408 */
[----:B------:R-:W-:Y:S02]  /*20c0*/  LEA.HI.X R240, R4, UR35, R5, 0x1, P3 ;  /* 0x0000002304f07c11 */ /* 0x000fe400098f0c05 */
[----:B------:R-:W-:-:S03]  /*20d0*/  LEA.HI.X R239, R6, UR43, R7, 0x1, P4 ;  /* 0x0000002b06ef7c11 */ /* 0x000fc6000a0f0c07 */
[----:B-1----:R-:W-:Y:S05]  /*20e0*/  @P0 BRA `(.L_x_89) ;  /* 0x0000000800600947 */ /* 0x002fea0003800000 */
        /* <DEDUP_REMOVED lines=20> */
.L_x_90:
        /* <DEDUP_REMOVED lines=20> */
.L_x_91:
        /* <DEDUP_REMOVED lines=27> */
[----:B------:R-:W-:Y:S01]  /*2520*/  IMAD R3, R0, UR13, R3 ;  /* 0x0000000d00037c24 */ /* 0x000fe2000f8e0203 */
        /* <DEDUP_REMOVED lines=10> */
.L_x_93:
[----:B------:R-:W-:Y:S05]  /*25d0*/  BSYNC B0 ;  /* 0x0000000000007941 */ /* 0x000fea0003800000 */
.L_x_92:
        /* <DEDUP_REMOVED lines=19> */
.L_x_95:
[----:B------:R-:W-:Y:S05]  /*2710*/  BSYNC B0 ;  /* 0x0000000000007941 */ /* 0x000fea0003800000 */
.L_x_94:
        /* <DEDUP_REMOVED lines=32> */
.L_x_97:
[----:B------:R-:W-:Y:S05]  /*2920*/  BSYNC B0 ;  /* 0x0000000000007941 */ /* 0x000fea0003800000 */
.L_x_96:
        /* <DEDUP_REMOVED lines=20> */
.L_x_89:
[----:B------:R-:W-:Y:S01]  /*2a70*/  UIMAD UR5, UR30, UR20, URZ ;  /* 0x000000141e0572a4 */ /* 0x000fe2000f8e023f */
[----:B------:R-:W-:Y:S01]  /*2a80*/  IMAD.U32 R4, RZ, RZ, UR20 ;  /* 0x00000014ff047e24 */ /* 0x000fe2000f8e00ff */
[----:B------:R-:W-:Y:S01]  /*2a90*/  UIMAD UR9, UR50, -0x80, UR10 ;  /* 0xffffff80320978a4 */ /* 0x000fe2000f8e020a */
[----:B------:R-:W-:Y:S01]  /*2aa0*/  VIADD R6, R0, 0x40 ;  /* 0x0000004000067836 */ /* 0x000fe20000000000 */
[----:B------:R-:W-:Y:S01]  /*2ab0*/  UIMAD UR5, UR36, UR21, UR5 ;  /* 0x00000015240572a4 */ /* 0x000fe2000f8e0205 */
[----:B------:R-:W-:Y:S01]  /*2ac0*/  IMAD.WIDE.U32 R4, R4, UR36, R24 ;  /* 0x0000002404047c25 */ /* 0x000fe2000f8e0018 */
[----:B------:R-:W-:Y:S01]  /*2ad0*/  LEA.HI R3, R22, R21, RZ, 0x3 ;  /* 0x0000001516037211 */ /* 0x000fe200078f18ff */
[----:B------:R-:W-:Y:S01]  /*2ae0*/  ULEA.HI UR11, UR8, UR8, URZ, 0x1 ;  /* 0x00000008080b7291 */ /* 0x000fe2000f8f083f */
[----:B------:R-:W-:Y:S01]  /*2af0*/  ISETP.GE.AND P4, PT, R6, UR9, PT ;  /* 0x0000000906007c0c */ /* 0x000fe2000bf86270 */
[----:B------:R-:W-:Y:S01]  /*2b00*/  ULDC.64 UR16, c[0x0][0x268] ;  /* 0x00009a0000107ab9 */ /* 0x000fe20000000a00 */
[----:B------:R-:W-:Y:S01]  /*2b10*/  IMAD.U32 R7, RZ, RZ, UR5 ;  /* 0x00000005ff077e24 */ /* 0x000fe2000f8e00ff */
[----:B------:R-:W-:Y:S01]  /*2b20*/  IADD3 R6, P0, R4, UR38, RZ ;  /* 0x0000002604067c10 */ /* 0x000fe2000ff1e0ff */
[----:B------:R-:W-:Y:S01]  /*2b30*/  ULOP3.LUT UR11, UR11, 0xfffffffe, URZ, 0xc0, !UPT ;  /* 0xfffffffe0b0b7892 */ /* 0x000fe2000f8ec03f */
[----:B------:R-:W-:Y:S01]  /*2b40*/  ISETP.GE.AND P1, PT, R0, UR9, PT ;  /* 0x0000000900007c0c */ /* 0x000fe2000bf26270 */
[----:B------:R-:W-:Y:S01]  /*2b50*/  UIMAD UR5, UR8, -0x40, UR37 ;  /* 0xffffffc0080578a4 */ /* 0x000fe2000f8e0225 */
[----:B------:R-:W-:Y:S01]  /*2b60*/  IADD3.X R7, R5, UR48, R7, P0, !PT ;  /* 0x0000003005077c10 */ /* 0x000fe200087fe407 */
[----:B------:R-:W-:Y:S01]  /*2b70*/  UIADD3 UR11, UR8, -UR11, URZ ;  /* 0x8000000b080b7290 */ /* 0x000fe2000fffe03f */
[----:B------:R-:W-:Y:S01]  /*2b80*/  PLOP3.LUT P0, PT, PT, PT, UP4, 0x80, 0x0 ;  /* 0x000000000000781c */ /* 0x000fe20003f0f048 */
[----:B------:R-:W-:Y:S01]  /*2b90*/  BSSY B0, `(.L_x_99) ;  /* 0x0000040000007945 */ /* 0x000fe20003800000 */
[----:B------:R-:W-:Y:S01]  /*2ba0*/  SHF.R.S32.HI R3, RZ, 0x3, R3 ;  /* 0x00000003ff037819 */ /* 0x000fe20000011403 */
[----:B------:R-:W-:Y:S01]  /*2bb0*/  IMAD.WIDE.U32 R6, R13, UR16, R6 ;  /* 0x000000100d067c25 */ /* 0x000fe2000f8e0006 */
[----:B------:R-:W-:Y:S01]  /*2bc0*/  LEA.HI R8, R10, R0, RZ, 0x1 ;  /* 0x000000000a087211 */ /* 0x000fe200078f08ff */
[----:B------:R-:W-:-:S08]  /*2bd0*/  UISETP.NE.AND UP0, UPT, UR11, 0x1, UPT ;  /* 0x000000010b00788c */ /* 0x000fd0000bf05270 */
[----:B------:R-:W-:Y:S01]  /*2be0*/  @P0 BAR.SYNC.DEFER_BLOCKING 0x0 ;  /* 0x0000000000000b1d */ /* 0x000fe20000010000 */
[----:B------:R-:W-:Y:S01]  /*2bf0*/  IMAD.SHL.U32 R3, R3, 0x40, RZ ;  /* 0x0000004003037824 */ /* 0x000fe200078e00ff */
[----:B------:R-:W-:Y:S02]  /*2c00*/  LOP3.LUT R8, R8, 0x7fffffe, RZ, 0xc0, !PT ;  /* 0x07fffffe08087812 */ /* 0x000fe400078ec0ff */
[----:B------:R-:W-:Y:S02]  /*2c10*/  ISETP.GE.AND P6, PT, R0, UR5, PT ;  /* 0x0000000500007c0c */ /* 0x000fe4000bfc6270 */
[----:B------:R-:W-:-:S04]  /*2c20*/  LOP3.LUT R3, R3, 0xc0, RZ, 0xc0, !PT ;  /* 0x000000c003037812 */ /* 0x000fc800078ec0ff */
[----:B------:R-:W-:Y:S02]  /*2c30*/  LOP3.LUT R9, R3, 0x18, R24, 0xf8, !PT ;  /* 0x0000001803097812 */ /* 0x000fe400078ef818 */
[----:B------:R-:W-:Y:S01]  /*2c40*/  SHF.R.U32.HI R4, RZ, 0x3, R3 ;  /* 0x00000003ff047819 */ /* 0x000fe20000011603 */
[----:B------:R-:W-:-:S03]  /*2c50*/  IMAD.IADD R3, R0, 0x1, -R8 ;  /* 0x0000000100037824 */ /* 0x000fc600078e0a08 */
[----:B------:R-:W-:Y:S01]  /*2c60*/  LOP3.LUT R5, R9, R4, RZ, 0x3c, !PT ;  /* 0x0000000409057212 */ /* 0x000fe200078e3cff */
[----:B------:R-:W-:Y:S02]  /*2c70*/  IMAD R4, R16, UR16, RZ ;  /* 0x0000001010047c24 */ /* 0x000fe4000f8e02ff */
[----:B------:R-:W-:Y:S02]  /*2c80*/  IMAD R3, R17, 0x8, R3 ;  /* 0x0000000811037824 */ /* 0x000fe400078e0203 */
[----:B------:R-:W-:Y:S02]  /*2c90*/  IMAD R4, R13, UR17, R4 ;  /* 0x000000110d047c24 */ /* 0x000fe4000f8e0204 */
[----:B------:R-:W-:Y:S01]  /*2ca0*/  IMAD.U32 R14, R3, 0x20, R5 ;  /* 0x00000020030e7824 */ /* 0x000fe200078e0005 */
[----:B------:R1:W-:Y:S01]  /*2cb0*/  @P1 STS [R234+0xf000], RZ ;  /* 0x00f000ffea001388 */ /* 0x0003e20000000800 */
[----:B------:R-:W-:-:S03]  /*2cc0*/  IMAD.IADD R12, R7, 0x1, R4 ;  /* 0x00000001070c7824 */ /* 0x000fc600078e0204 */
        /* <DEDUP_REMOVED lines=14> */
[----:B------:R-:W-:Y:S01]  /*2db0*/  IMAD.IADD R3, R5, 0x1, R3 ;  /* 0x0000000105037824 */ /* 0x000fe200078e0203 */
[----:B------:R4:W-:Y:S04]  /*2dc0*/  @P5 STS [R234+0xf000], RZ ;  /* 0x00f000ffea005388 */ /* 0x0009e80000000800 */
[----:B------:R4:W-:Y:S04]  /*2dd0*/  @P5 STS [R234+0xf004], RZ ;  /* 0x00f004ffea005388 */ /* 0x0009e80000000800 */
[----:B------:R4:W-:Y:S01]  /*2de0*/  @P5 STS.64 [R234+0xf008], RZ ;  /* 0x00f008ffea005388 */ /* 0x0009e20000000a00 */
[----:B--2---:R-:W-:-:S02]  /*2df0*/  ISETP.GE.AND P3, PT, R11, UR11, PT ;  /* 0x0000000b0b007c0c */ /* 0x004fc4000bf66270 */
[----:B------:R-:W2:Y:S01]  /*2e00*/  @!P5 LDC.64 R10, c[0x0][0x220] ;  /* 0x00008800ff0adb82 */ /* 0x000ea20000000a00 */
[----:B---3--:R-:W-:-:S10]  /*2e10*/  ISETP.GE.AND P2, PT, R23, UR11, PT ;  /* 0x0000000b17007c0c */ /* 0x008fd4000bf46270 */
[----:B------:R-:W3:Y:S01]  /*2e20*/  @!P3 LDC.64 R8, c[0x0][0x220] ;  /* 0x00008800ff08bb82 */ /* 0x000ee20000000a00 */
[----:B--2---:R-:W-:-:S04]  /*2e30*/  @!P5 LEA R10, P0, R4, R10, 0x1 ;  /* 0x0000000a040ad211 */ /* 0x004fc800078008ff */
[----:B------:R-:W-:-:S05]  /*2e40*/  @!P5 LEA.HI.X R11, R4, R11, R3, 0x1, P0 ;  /* 0x0000000b040bd211 */ /* 0x000fca00000f0c03 */
[----:B------:R-:W-:Y:S01]  /*2e50*/  @!PT LDS RZ, [RZ] ;  /* 0x00000000fffff984 */ /* 0x000fe20000000800 */
[----:B------:R-:W-:Y:S01]  /*2e60*/  @!PT LDS RZ, [RZ] ;  /* 0x00000000fffff984 */ /* 0x000fe20000000800 */
[----:B------:R-:W-:Y:S01]  /*2e70*/  @!PT LDS RZ, [RZ] ;  /* 0x00000000fffff984 */ /* 0x000fe20000000800 */
[----:B------:R4:W-:Y:S01]  /*2e80*/  @!P5 LDGSTS.E.BYPASS.LTC128B.128 [R234+0xf000], desc[UR6][R10.64] ;  /* 0x0f0000000aeadfae */ /* 0x0009e2000b901d46 */
[----:B---3--:R-:W-:-:S03]  /*2e90*/  @!P3 LEA R8, P0, R4, R8, 0x1 ;  /* 0x000000080408b211 */ /* 0x008fc600078008ff */
[----:B------:R4:W-:Y:S01]  /*2ea0*/  @P3 STS.128 [R234+0x11000], RZ ;  /* 0x011000ffea003388 */ /* 0x0009e20000000c00 */
        /* <DEDUP_REMOVED lines=8> */
[----:B----4-:R-:W-:-:S04]  /*2f30*/  LEA R8, P0, R4, UR16, 0x1 ;  /* 0x0000001004087c11 */ /* 0x010fc8000f8008ff */
[----:B------:R-:W-:-:S05]  /*2f40*/  LEA.HI.X R9, R4, UR17, R3, 0x1, P0 ;  /* 0x0000001104097c11 */ /* 0x000fca00080f0c03 */
[----:B------:R-:W-:Y:S01]  /*2f50*/  @!PT LDS RZ, [RZ] ;  /* 0x00000000fffff984 */ /* 0x000fe20000000800 */
[----:B------:R-:W-:Y:S01]  /*2f60*/  @!PT LDS RZ, [RZ] ;  /* 0x00000000fffff984 */ /* 0x000fe20000000800 */
[----:B------:R-:W-:Y:S01]  /*2f70*/  @!PT LDS RZ, [RZ] ;  /* 0x00000000fffff984 */ /* 0x000fe20000000800 */
[----:B------:R2:W-:Y:S04]  /*2f80*/  LDGSTS.E.BYPASS.LTC128B.128 [R234+0x13000], desc[UR6][R8.64+0x80] ;  /* 0x1300008008ea7fae */ /* 0x0005e8000b901d46 */
.L_x_100:
[----:B------:R-:W-:Y:S05]  /*2f90*/  BSYNC B0 ;  /* 0x0000000000007941 */ /* 0x000fea0003800000 */
.L_x_99:
[----:B------:R3:W-:Y:S01]  /*2fa0*/  @P4 STS.128 [R234+0x10000], RZ ;  /* 0x010000ffea004388 */ /* 0x0007e20000000c00 */
[----:B------:R-:W-:Y:S03]  /*2fb0*/  BSSY B0, `(.L_x_101) ;  /* 0x000002b000007945 */ /* 0x000fe60003800000 */
[----:B------:R3:W-:Y:S04]  /*2fc0*/  @P4 STS.128 [R234+0x12000], RZ ;  /* 0x012000ffea004388 */ /* 0x0007e80000000c00 */
[----:B------:R3:W-:Y:S01]  /*2fd0*/  @P4 STS.128 [R234+0x14000], RZ ;  /* 0x014000ffea004388 */ /* 0x0007e20000000c00 */
[----:B------:R-:W-:Y:S05]  /*2fe0*/  @P4 BRA `(.L_x_102) ;  /* 0x00000000009c4947 */ /* 0x000fea0003800000 */
[----:B------:R-:W5:Y:S01]  /*2ff0*/  LDL R3, [R1+0x20] ;  /* 0x0000200001037983 */ /* 0x000f620000100800 */
[----:B------:R-:W-:-:S03]  /*3000*/  ULDC UR9, c[0x0][0x2d0] ;  /* 0x0000b40000097ab9 */ /* 0x000fc60000000800 */
[----:B------:R-:W3:Y:S01]  /*3010*/  LDL R23, [R1+0x24] ;  /* 0x0000240001177983 */ /* 0x000ee20000100800 */
[----:B------:R-:W-:Y:S01]  /*3020*/  ISETP.GE.AND P5, PT, R24, UR9, PT ;  /* 0x0000000918007c0c */ /* 0x000fe2000bfa6270 */
[----:B------:R-:W-:-:S12]  /*3030*/  IMAD.MOV.U32 R5, RZ, RZ, R12 ;  /* 0x000000ffff057224 */ /* 0x000fd800078e000c */
[----:B--2-4-:R-:W2:Y:S01]  /*3040*/  @!P5 LDC.64 R8, c[0x0][0x220] ;  /* 0x00008800ff08db82 */ /* 0x014ea20000000a00 */
[----:B------:R4:W-:Y:S01]  /*3050*/  @P5 STS.128 [R234+0x10000], RZ ;  /* 0x010000ffea005388 */ /* 0x0009e20000000c00 */
[----:B-----5:R-:W-:Y:S02]  /*3060*/  ISETP.GE.AND P3, PT, R3, UR9, PT ;  /* 0x0000000903007c0c */ /* 0x020fe4000bf66270 */
[----:B------:R-:W-:-:S05]  /*3070*/  IADD3 R3, P0, R0, 0x40, RZ ;  /* 0x0000004000037810 */ /* 0x000fca0007f1e0ff */
[----:B------:R-:W-:Y:S01]  /*3080*/  IMAD.X R4, RZ, RZ, R20, P0 ;  /* 0x000000ffff047224 */ /* 0x000fe200000e0614 */
[----:B---3--:R-:W-:-:S03]  /*3090*/  ISETP.GE.AND P0, PT, R23, UR9, PT ;  /* 0x0000000917007c0c */ /* 0x008fc6000bf06270 */
[----:B------:R-:W-:Y:S02]  /*30a0*/  IMAD R7, R4, UR20, RZ ;  /* 0x0000001404077c24 */ /* 0x000fe4000f8e02ff */
[----:B------:R-:W3:Y:S01]  /*30b0*/  @!P3 LDC.64 R10, c[0x0][0x220] ;  /* 0x00008800ff0abb82 */ /* 0x000ee20000000a00 */
[----:B------:R-:W-:-:S04]  /*30c0*/  IMAD.MOV.U32 R4, RZ, RZ, R6 ;  /* 0x000000ffff047224 */ /* 0x000fc800078e0006 */
[----:B------:R-:W-:-:S04]  /*30d0*/  IMAD.WIDE.U32 R4, R3, UR20, R4 ;  /* 0x0000001403047c25 */ /* 0x000fc8000f8e0004 */
[----:B------:R-:W-:Y:S01]  /*30e0*/  IMAD R3, R3, UR21, R7 ;  /* 0x0000001503037c24 */ /* 0x000fe2000f8e0207 */
[----:B--2---:R-:W-:-:S03]  /*30f0*/  @!P5 LEA R8, P2, R4, R8, 0x1 ;  /* 0x000000080408d211 */ /* 0x004fc600078408ff */
[----:B------:R-:W-:-:S05]  /*3100*/  IMAD.IADD R3, R5, 0x1, R3 ;  /* 0x0000000105037824 */ /* 0x000fca00078e0203 */
        /* <DEDUP_REMOVED lines=21> */
.L_x_102:
[----:B------:R-:W-:Y:S05]  /*3260*/  BSYNC B0 ;  /* 0x0000000000007941 */ /* 0x000fea0003800000 */
.L_x_101:
        /* <DEDUP_REMOVED lines=11> */
[----:B------:R-:W5:Y:S01]  /*3320*/  LDL R5, [R1+0x20] ;  /* 0x0000200001057983 */ /* 0x000f620000100800 */
[----:B------:R-:W-:-:S03]  /*3330*/  ULDC UR9, c[0x0][0x2d0] ;  /* 0x0000b40000097ab9 */ /* 0x000fc60000000800 */
[----:B------:R-:W3:Y:S01]  /*3340*/  LDL R4, [R1+0x24] ;  /* 0x0000240001047983 */ /* 0x000ee20000100800 */
[----:B------:R-:W-:-:S13]  /*3350*/  ISETP.GE.AND P5, PT, R24, UR9, PT ;  /* 0x0000000918007c0c */ /* 0x000fda000bfa6270 */
[----:B--2-4-:R-:W-:Y:S01]  /*3360*/  @!P5 IMAD.MOV.U32 R6, RZ, RZ, R242 ;  /* 0x000000ffff06d224 */ /* 0x014fe200078e00f2 */
[----:B------:R2:W-:Y:S01]  /*3370*/  @P5 STS [R234+0x6000], RZ ;  /* 0x006000ffea005388 */ /* 0x0005e20000000800 */
[----:B------:R-:W-:-:S03]  /*3380*/  @!P5 IMAD.MOV.U32 R7, RZ, RZ, R240 ;  /* 0x000000ffff07d224 */ /* 0x000fc600078e00f0 */
[----:B------:R2:W-:Y:S04]  /*3390*/  @P5 STS [R234+0x6004], RZ ;  /* 0x006004ffea005388 */ /* 0x0005e80000000800 */
[----:B------:R2:W-:Y:S04]  /*33a0*/  @P5 STS.64 [R234+0x6008], RZ ;  /* 0x006008ffea005388 */ /* 0x0005e80000000a00 */
[----:B------:R-:W-:Y:S01]  /*33b0*/  @!PT LDS RZ, [RZ] ;  /* 0x00000000fffff984 */ /* 0x000fe20000000800 */
[----:B------:R-:W-:Y:S01]  /*33c0*/  @!PT LDS RZ, [RZ] ;  /* 0x00000000fffff984 */ /* 0x000fe20000000800 */
[----:B------:R-:W-:Y:S01]  /*33d0*/  @!PT LDS RZ, [RZ] ;  /* 0x00000000fffff984 */ /* 0x000fe20000000800 */
[----:B------:R2:W-:Y:S01]  /*33e0*/  @!P5 LDGSTS.E.BYPASS.LTC128B.128 [R234+0x6000], desc[UR6][R6.64] ;  /* 0x0600000006eadfae */ /* 0x0005e2000b901d46 */
[----:B-----5:R-:W-:Y:S02]  /*33f0*/  ISETP.GE.AND P3, PT, R5, UR9, PT ;  /* 0x0000000905007c0c */ /* 0x020fe4000bf66270 */
[----:B---3--:R-:W-:-:S11]  /*3400*/  ISETP.GE.AND P2, PT, R4, UR9, PT ;  /* 0x0000000904007c0c */ /* 0x008fd6000bf46270 */
        /* <DEDUP_REMOVED lines=9> */
[----:B--2---:R-:W-:Y:S02]  /*34a0*/  MOV R4, R242 ;  /* 0x000000f200047202 */ /* 0x004fe40000000f00 */
[----:B------:R-:W-:-:S05]  /*34b0*/  MOV R5, R240 ;  /* 0x000000f000057202 */ /* 0x000fca0000000f00 */
[----:B------:R-:W-:Y:S01]  /*34c0*/  @!PT LDS RZ, [RZ] ;  /* 0x00000000fffff984 */ /* 0x000fe20000000800 */
[----:B------:R-:W-:Y:S01]  /*34d0*/  @!PT LDS RZ, [RZ] ;  /* 0x00000000fffff984 */ /* 0x000fe20000000800 */
[----:B------:R-:W-:Y:S01]  /*34e0*/  @!PT LDS RZ, [RZ] ;  /* 0x00000000fffff984 */ /* 0x000fe20000000800 */
[----:B------:R2:W-:Y:S02]  /*34f0*/  LDGSTS.E.BYPASS.LTC128B.128 [R234+0x8000], desc[UR6][R4.64+0x80] ;  /* 0x0800008004ea7fae */ /* 0x0005e4000b901d46 */
.L_x_104:
[----:B------:R-:W-:Y:S05]  /*3500*/  BSYNC B0 ;  /* 0x0000000000007941 */ /* 0x000fea0003800000 */
.L_x_103:
        /* <DEDUP_REMOVED lines=16> */
.L_x_106:
[----:B--2---:R-:W2:Y:S01]  /*3610*/  LDL R4, [R1+0x20] ;  /* 0x0000200001047983 */ /* 0x004ea20000100800 */
[----:B------:R-:W-:-:S03]  /*3620*/  ULDC UR9, c[0x0][0x2d0] ;  /* 0x0000b40000097ab9 */ /* 0x000fc60000000800 */
[----:B------:R-:W5:Y:S01]  /*3630*/  LDL R3, [R1+0x24] ;  /* 0x0000240001037983 */ /* 0x000f620000100800 */
[----:B------:R-:W-:-:S13]  /*3640*/  ISETP.GE.AND P5, PT, R24, UR9, PT ;  /* 0x0000000918007c0c */ /* 0x000fda000bfa6270 */
[----:B----4-:R-:W-:Y:S01]  /*3650*/  @!P5 IMAD.MOV.U32 R6, RZ, RZ, R241 ;  /* 0x000000ffff06d224 */ /* 0x010fe200078e00f1 */
        /* <DEDUP_REMOVED lines=9> */
[----:B--2---:R-:W-:-:S02]  /*36f0*/  ISETP.GE.AND P3, PT, R4, UR9, PT ;  /* 0x0000000904007c0c */ /* 0x004fc4000bf66270 */
[----:B-----5:R-:W-:-:S11]  /*3700*/  ISETP.GE.AND P2, PT, R3, UR9, PT ;  /* 0x0000000903007c0c */ /* 0x020fd6000bf46270 */
        /* <DEDUP_REMOVED lines=15> */
[----:B----4-:R-:W-:Y:S02]  /*3800*/  MOV R4, R241 ;  /* 0x000000f100047202 */ /* 0x010fe40000000f00 */
[----:B------:R-:W-:-:S05]  /*3810*/  MOV R5, R239 ;  /* 0x000000ef00057202 */ /* 0x000fca0000000f00 */
[----:B------:R-:W-:Y:S01]  /*3820*/  @!PT LDS RZ, [RZ] ;  /* 0x00000000fffff984 */ /* 0x000fe20000000800 */
[----:B------:R-:W-:Y:S01]  /*3830*/  @!PT LDS RZ, [RZ] ;  /* 0x00000000fffff984 */ /* 0x000fe20000000800 */
[----:B------:R-:W-:Y:S01]  /*3840*/  @!PT LDS RZ, [RZ] ;  /* 0x00000000fffff984 */ /* 0x000fe20000000800 */
[----:B------:R2:W-:Y:S02]  /*3850*/  LDGSTS.E.BYPASS.LTC128B.128 [R232+0x2000], desc[UR6][R4.64+0x80] ;  /* 0x0200008004e87fae */ /* 0x0005e4000b901d46 */
.L_x_107:
[----:B------:R-:W-:Y:S05]  /*3860*/  BSYNC B0 ;  /* 0x0000000000007941 */ /* 0x000fea0003800000 */
.L_x_105:
[----:B--2-4-:R-:W-:Y:S01]  /*3870*/  LEA.HI R6, R18, R17, RZ, 0x1 ;  /* 0x0000001112067211 */ /* 0x014fe200078f08ff */
[----:B------:R-:W-:Y:S01]  /*3880*/  UIMAD UR9, UR30, UR22, URZ ;  /* 0x000000161e0972a4 */ /* 0x000fe2000f8e023f */
[----:B------:R-:W-:Y:S01]  /*3890*/  SHF.R.S32.HI R3, RZ, 0x1f, R15 ;  /* 0x0000001fff037819 */ /* 0x000fe2000001140f */
[----:B------:R-:W-:Y:S01]  /*38a0*/  IMAD.U32 R4, RZ, RZ, UR22 ;  /* 0x00000016ff047e24 */ /* 0x000fe2000f8e00ff */
[----:B------:R-:W-:Y:S01]  /*38b0*/  LOP3.LUT R6, R6, 0xfffffffe, RZ, 0xc0, !PT ;  /* 0xfffffffe06067812 */ /* 0x000fe200078ec0ff */
[----:B------:R-:W-:Y:S01]  /*38c0*/  UIMAD UR9, UR36, UR23, UR9 ;  /* 0x00000017240972a4 */ /* 0x000fe2000f8e0209 */
[----:B------:R-:W-:Y:S01]  /*38d0*/  LEA.HI R3, R3, R15, RZ, 0x2 ;  /* 0x0000000f03037211 */ /* 0x000fe200078f10ff */
[----:B------:R-:W-:Y:S01]  /*38e0*/  IMAD.WIDE.U32 R4, R4, UR36, R24 ;  /* 0x0000002404047c25 */ /* 0x000fe2000f8e0018 */
[----:B------:R2:W-:Y:S01]  /*38f0*/  @P1 STS [R234+0x9000], RZ ;  /* 0x009000ffea001388 */ /* 0x0005e20000000800 */
[----:B------:R-:W-:Y:S01]  /*3900*/  ULDC.64 UR16, c[0x0][0x260] ;  /* 0x0000980000107ab9 */ /* 0x000fe20000000a00 */
[----:B------:R-:W-:Y:S01]  /*3910*/  SHF.R.S32.HI R3, RZ, 0x2, R3 ;  /* 0x00000002ff037819 */ /* 0x000fe20000011403 */
[----:B------:R-:W-:Y:S01]  /*3920*/  IMAD.IADD R7, R17, 0x1, -R6 ;  /* 0x0000000111077824 */ /* 0x000fe200078e0a06 */
[----:B------:R2:W-:Y:S01]  /*3930*/  @P1 STS [R234+0x9004], RZ ;  /* 0x009004ffea001388 */ /* 0x0005e20000000800 */
[----:B------:R-:W-:Y:S01]  /*3940*/  IMAD.U32 R8, RZ, RZ, UR9 ;  /* 0x00000009ff087e24 */ /* 0x000fe2000f8e00ff */
[----:B------:R-:W-:Y:S01]  /*3950*/  IADD3 R6, P2, R4, UR28, RZ ;  /* 0x0000001c04067c10 */ /* 0x000fe2000ff5e0ff */
[----:B------:R-:W-:Y:S01]  /*3960*/  IMAD R3, R7, 0x10, R3 ;  /* 0x0000001007037824 */ /* 0x000fe200078e0203 */
[----:B------:R2:W-:Y:S01]  /*3970*/  @P1 STS.64 [R234+0x9008], RZ ;  /* 0x009008ffea001388 */ /* 0x0005e20000000a00 */
[----:B------:R-:W-:Y:S01]  /*3980*/  IMAD R4, R16, UR16, RZ ;  /* 0x0000001010047c24 */ /* 0x000fe2000f8e02ff */
[----:B------:R-:W-:Y:S01]  /*3990*/  IADD3.X R7, R5, UR29, R8, P2, !PT ;  /* 0x0000001d05077c10 */ /* 0x000fe200097fe408 */
[----:B------:R-:W-:Y:S01]  /*39a0*/  VIADD R5, R3, 0x8 ;  /* 0x0000000803057836 */ /* 0x000fe20000000000 */
[----:B------:R2:W-:Y:S01]  /*39b0*/  @P1 STS.128 [R234+0xb000], RZ ;  /* 0x00b000ffea001388 */ /* 0x0005e20000000c00 */
[----:B------:R-:W-:Y:S01]  /*39c0*/  IMAD R14, R13, UR17, R4 ;  /* 0x000000110d0e7c24 */ /* 0x000fe2000f8e0204 */
[----:B------:R-:W-:Y:S01]  /*39d0*/  BSSY B0, `(.L_x_108) ;  /* 0x0000034000007945 */ /* 0x000fe20003800000 */
[----:B------:R-:W-:Y:S01]  /*39e0*/  VIADD R4, R3, 0x20 ;  /* 0x0000002003047836 */ /* 0x000fe20000000000 */
[----:B------:R2:W-:Y:S01]  /*39f0*/  @P1 STS.128 [R234+0xd000], RZ ;  /* 0x00d000ffea001388 */ /* 0x0005e20000000c00 */
[----:B------:R-:W-:Y:S01]  /*3a00*/  ISETP.GE.AND P2, PT, R5, UR5, PT ;  /* 0x0000000505007c0c */ /* 0x000fe2000bf46270 */
[----:B------:R-:W-:-:S02]  /*3a10*/  VIADD R9, R3, 0x28 ;  /* 0x0000002803097836 */ /* 0x000fc40000000000 */
[----:B------:R-:W-:Y:S01]  /*3a20*/  IMAD.WIDE.U32 R6, R13, UR16, R6 ;  /* 0x000000100d067c25 */ /* 0x000fe2000f8e0006 */
[----:B------:R-:W-:Y:S02]  /*3a30*/  P2R R16, PR, RZ, 0x4 ;  /* 0x00000004ff107803 */ /* 0x000fe40000000000 */
[----:B------:R-:W-:Y:S01]  /*3a40*/  ISETP.GE.AND P2, PT, R3, UR5, PT ;  /* 0x0000000503007c0c */ /* 0x000fe2000bf46270 */
[----:B------:R-:W-:Y:S01]  /*3a50*/  IMAD.IADD R14, R7, 0x1, R14 ;  /* 0x00000001070e7824 */ /* 0x000fe200078e020e */
[----:B------:R-:W-:Y:S02]  /*3a60*/  ISETP.GE.AND P6, PT, R4, UR5, PT ;  /* 0x0000000504007c0c */ /* 0x000fe4000bfc6270 */
[----:B------:R-:W-:Y:S02]  /*3a70*/  ISETP.GE.AND P5, PT, R9, UR5, PT ;  /* 0x0000000509007c0c */ /* 0x000fe4000bfa6270 */
[----:B------:R-:W-:Y:S01]  /*3a80*/  P2R R15, PR, RZ, 0x4 ;  /* 0x00000004ff0f7803 */ /* 0x000fe20000000000 */
[----:B------:R-:W-:Y:S10]  /*3a90*/  @P1 BRA `(.L_x_109) ;  /* 0x00000000009c1947 */ /* 0x000ff40003800000 */
[----:B------:R-:W4:Y:S01]  /*3aa0*/  LDL R10, [R1+0x20] ;  /* 0x00002000010a7983 */ /* 0x000f220000100800 */
[----:B------:R-:W-:-:S03]  /*3ab0*/  ULDC UR5, c[0x0][0x2d0] ;  /* 0x0000b40000057ab9 */ /* 0x000fc60000000800 */
[----:B------:R-:W5:Y:S01]  /*3ac0*/  LDL R23, [R1+0x24] ;  /* 0x0000240001177983 */ /* 0x000f620000100800 */
        /* <DEDUP_REMOVED lines=17> */
[----:B----4-:R-:W-:-:S13]  /*3be0*/  ISETP.GE.AND P2, PT, R10, UR5, PT ;  /* 0x000000050a007c0c */ /* 0x010fda000bf46270 */
[----:B------:R-:W4:Y:S01]  /*3bf0*/  @!P2 LDC.64 R10, c[0x0][0x218] ;  /* 0x00008600ff0aab82 */ /* 0x000f220000000a00 */
[----:B------:R1:W-:Y:S01]  /*3c00*/  @P2 STS.128 [R234+0xb000], RZ ;  /* 0x00b000ffea002388 */ /* 0x0003e20000000c00 */
[----:B----4-:R-:W-:-:S04]  /*3c10*/  @!P2 LEA R10, P1, R4, R10, 0x1 ;  /* 0x0000000a040aa211 */ /* 0x010fc800078208ff */
[----:B------:R-:W-:Y:S02]  /*3c20*/  @!P2 LEA.HI.X R11, R4, R11, R8, 0x1, P1 ;  /* 0x0000000b040ba211 */ /* 0x000fe400008f0c08 */
[----:B-----5:R-:W-:-:S03]  /*3c30*/  ISETP.GE.AND P1, PT, R23, UR5, PT ;  /* 0x0000000517007c0c */ /* 0x020fc6000bf26270 */
        /* <DEDUP_REMOVED lines=13> */
.L_x_109:
[----:B------:R-:W-:Y:S05]  /*3d10*/  BSYNC B0 ;  /* 0x0000000000007941 */ /* 0x000fea0003800000 */
.L_x_108:
[----:B------:R1:W-:Y:S01]  /*3d20*/  @P4 STS.128 [R234+0xa000], RZ ;  /* 0x00a000ffea004388 */ /* 0x0003e20000000c00 */
[----:B------:R-:W-:Y:S03]  /*3d30*/  BSSY B0, `(.L_x_110) ;  /* 0x000002a000007945 */ /* 0x000fe60003800000 */
[----:B------:R1:W-:Y:S04]  /*3d40*/  @P4 STS.128 [R234+0xc000], RZ ;  /* 0x00c000ffea004388 */ /* 0x0003e80000000c00 */
[----:B------:R1:W-:Y:S01]  /*3d50*/  @P4 STS.128 [R234+0xe000], RZ ;  /* 0x00e000ffea004388 */ /* 0x0003e20000000c00 */
[----:B------:R-:W-:Y:S05]  /*3d60*/  @P4 BRA `(.L_x_111) ;  /* 0x0000000000984947 */ /* 0x000fea0003800000 */
[----:B-1----:R-:W5:Y:S01]  /*3d70*/  LDL R12, [R1+0x20] ;  /* 0x00002000010c7983 */ /* 0x002f620000100800 */
[----:B------:R-:W-:-:S03]  /*3d80*/  ULDC UR5, c[0x0][0x2d0] ;  /* 0x0000b40000057ab9 */ /* 0x000fc60000000800 */
[----:B------:R-:W2:Y:S01]  /*3d90*/  LDL R8, [R1+0x24] ;  /* 0x0000240001087983 */ /* 0x000ea20000100800 */
[----:B------:R-:W-:Y:S01]  /*3da0*/  ISETP.GE.AND P1, PT, R24, UR5, PT ;  /* 0x0000000518007c0c */ /* 0x000fe2000bf26270 */
[----:B------:R-:W-:Y:S01]  /*3db0*/  IMAD.MOV.U32 R7, RZ, RZ, R14 ;  /* 0x000000ffff077224 */ /* 0x000fe200078e000e */
[----:B------:R-:W-:-:S05]  /*3dc0*/  IADD3 R0, P2, R0, 0x40, RZ ;  /* 0x0000004000007810 */ /* 0x000fca0007f5e0ff */
[----:B------:R-:W-:Y:S02]  /*3dd0*/  IMAD.X R4, RZ, RZ, R20, P2 ;  /* 0x000000ffff047224 */ /* 0x000fe400010e0614 */
[----:B------:R-:W-:-:S04]  /*3de0*/  IMAD.WIDE.U32 R6, R0, UR22, R6 ;  /* 0x0000001600067c25 */ /* 0x000fc8000f8e0006 */
[----:B----4-:R-:W1:Y:S01]  /*3df0*/  @!P1 LDC.64 R10, c[0x0][0x218] ;  /* 0x00008600ff0a9b82 */ /* 0x010e620000000a00 */
        /* <DEDUP_REMOVED lines=15> */
[----:B--2---:R-:W-:-:S03]  /*3ef0*/  ISETP.GE.AND P1, PT, R8, UR5, PT ;  /* 0x0000000508007c0c */ /* 0x004fc6000bf26270 */
[----:B------:R-:W-:Y:S01]  /*3f00*/  @!PT LDS RZ, [RZ] ;  /* 0x00000000fffff984 */ /* 0x000fe20000000800 */
[----:B------:R-:W-:Y:S01]  /*3f10*/  @!PT LDS RZ, [RZ] ;  /* 0x00000000fffff984 */ /* 0x000fe20000000800 */
[----:B------:R-:W-:Y:S01]  /*3f20*/  @!PT LDS RZ, [RZ] ;  /* 0x00000000fffff984 */ /* 0x000fe20000000800 */
[----:B------:R4:W-:Y:S10]  /*3f30*/  @!P2 LDGSTS.E.BYPASS.LTC128B.128 [R234+0xc000], desc[UR6][R4.64+0x40] ;  /* 0x0c00004004eaafae */ /* 0x0009f4000b901d46 */
        /* <DEDUP_REMOVED lines=9> */
.L_x_111:
[----:B------:R-:W-:Y:S05]  /*3fd0*/  BSYNC B0 ;  /* 0x0000000000007941 */ /* 0x000fea0003800000 */
.L_x_110:
[----:B------:R-:W0:Y:S01]  /*3fe0*/  LDGDEPBAR ;  /* 0x00000000000079af */ /* 0x000e220000000000 */
[----:B------:R-:W-:Y:S01]  /*3ff0*/  ULDC.64 UR20, c[0x0][0x3c8] ;  /* 0x0000f20000147ab9 */ /* 0x000fe20000000a00 */
[----:B------:R-:W-:Y:S01]  /*4000*/  SHF.R.S32.HI R0, RZ, 0x1f, R3 ;  /* 0x0000001fff007819 */ /* 0x000fe20000011403 */
[----:B-1--4-:R-:W-:Y:S01]  /*4010*/  IMAD.SHL.U32 R4, R3, 0x4, RZ ;  /* 0x0000000403047824 */ /* 0x012fe200078e00ff */
[----:B------:R-:W-:Y:S01]  /*4020*/  UISETP.NE.U32.AND UP1, UPT, UR20, URZ, UPT ;  /* 0x0000003f1400728c */ /* 0x000fe2000bf25070 */
[----:B------:R-:W-:Y:S01]  /*4030*/  ISETP.NE.AND P4, PT, R15, RZ, PT ;  /* 0x000000ff0f00720c */ /* 0x000fe20003f85270 */
[----:B------:R-:W-:Y:S01]  /*4040*/  IMAD.MOV.U32 R10, RZ, RZ, 0x7f800000 ;  /* 0x7f800000ff0a7424 */ /* 0x000fe200078e00ff */
[----:B------:R-:W-:Y:S01]  /*4050*/  ISETP.NE.AND P3, PT, R16, RZ, PT ;  /* 0x000000ff1000720c */ /* 0x000fe20003f65270 */
[----:B------:R-:W-:Y:S01]  /*4060*/  UISETP.NE.AND.EX UP1, UPT, UR21, URZ, UPT, UP1 ;  /* 0x0000003f1500728c */ /* 0x000fe2000bf25310 */
[----:B------:R-:W-:Y:S01]  /*4070*/  SHF.L.U64.HI R8, R3, 0x2, R0 ;  /* 0x0000000203087819 */ /* 0x000fe20000010200 */
[----:B------:R1:W-:Y:S01]  /*4080*/  STL [R1+0x38], R4 ;  /* 0x0000380401007387 */ /* 0x0003e20000100800 */
[----:B------:R-:W-:Y:S01]  /*4090*/  SHF.R.S32.HI R0, RZ, 0x1f, R9 ;  /* 0x0000001fff007819 */ /* 0x000fe20000011409 */
[----:B------:R-:W-:Y:S01]  /*40a0*/  USHF.R.S32.HI UR9, URZ, 0x1f, UR59 ;  /* 0x0000001f3f097899 */ /* 0x000fe2000801143b */
[----:B------:R-:W-:Y:S01]  /*40b0*/  @!P5 LEA R6, P1, R9, UR13, 0x2 ;  /* 0x0000000d0906dc11 */ /* 0x000fe2000f8210ff */
[----:B------:R4:W-:Y:S01]  /*40c0*/  STL [R1+0x34], R8 ;  /* 0x0000340801007387 */ /* 0x0009e20000100800 */
[----:B------:R-:W-:-:S02]  /*40d0*/  USHF.R.S32.HI UR5, URZ, 0x1f, UR49 ;  /* 0x0000001f3f057899 */ /* 0x000fc40008011431 */
[----:B------:R-:W-:Y:S01]  /*40e0*/  @!P5 LEA.HI.X R7, R9, UR12, R0, 0x2, P1 ;  /* 0x0000000c0907dc11 */ /* 0x000fe200088f1400 */
[----:B------:R-:W-:Y:S01]  /*40f0*/  IMAD.MOV.U32 R0, RZ, RZ, 0x7f800000 ;  /* 0x7f800000ff007424 */ /* 0x000fe200078e00ff */
[----:B------:R-:W-:Y:S01]  /*4100*/  @UP1 ULDC.64 UR22, c[0x0][0x3d0] ;  /* 0x0000f40000161ab9 */ /* 0x000fe20000000a00 */
[----:B------:R-:W-:Y:S01]  /*4110*/  IMAD.MOV.U32 R9, RZ, RZ, 0x7f800000 ;  /* 0x7f800000ff097424 */ /* 0x000fe200078e00ff */
[----:B------:R-:W-:Y:S01]  /*4120*/  @UP1 UIMAD UR5, UR5, UR22, URZ ;  /* 0x00000016050512a4 */ /* 0x000fe2000f8e023f */
[----:B------:R-:W-:Y:S01]  /*4130*/  PLOP3.LUT P1, PT, PT, PT, UP1, 0x80, 0x0 ;  /* 0x000000000000781c */ /* 0x000fe20003f2f018 */
[----:B------:R-:W-:Y:S01]  /*4140*/  @UP1 UMOV UR16, UR59 ;  /* 0x0000003b00101c82 */ /* 0x000fe20008000000 */
[----:B------:R-:W5:Y:S01]  /*4150*/  @!P5 LDG.E R0, desc[UR6][R6.64] ;  /* 0x000000060600d981 */ /* 0x000f62000c1e1900 */
[----:B------:R-:W-:-:S04]  /*4160*/  DEPBAR.LE SB0, 0x1 ;  /* 0x000080400000791a */ /* 0x000fc80000000000 */
[----:B------:R-:W-:Y:S01]  /*4170*/  @UP1 UMOV UR17, UR9 ;  /* 0x0000000900111c82 */ /* 0x000fe20008000000 */
[----:B------:R-:W-:Y:S02]  /*4180*/  @UP1 UIMAD UR5, UR49, UR23, UR5 ;  /* 0x00000017310512a4 */ /* 0x000fe4000f8e0205 */
[----:B------:R-:W-:Y:S01]  /*4190*/  @UP1 UIMAD.WIDE.U32 UR16, UR49, UR22, UR16 ;  /* 0x00000016311012a5 */ /* 0x000fe2000f8e0010 */
[----:B------:R-:W-:Y:S01]  /*41a0*/  IMAD.SHL.U32 R233, R21, 0x2, RZ ;  /* 0x0000000215e97824 */ /* 0x000fe200078e00ff */
[----:B------:R-:W-:Y:S02]  /*41b0*/  CS2R R126, SRZ ;  /* 0x00000000007e7805 */ /* 0x000fe4000001ff00 */
[----:B-1----:R-:W-:Y:S01]  /*41c0*/  IADD3 R4, P2, R4, UR13, RZ ;  /* 0x0000000d04047c10 */ /* 0x002fe2000ff5e0ff */
[----:B------:R-:W-:Y:S02]  /*41d0*/  @UP1 ULEA UR20, UP0, UR16, UR20, 0x2 ;  /* 0x0000001410141291 */ /* 0x000fe4000f80103f */
[----:B------:R-:W-:Y:S01]  /*41e0*/  @UP1 UIADD3 UR5, UR17, UR5, URZ ;  /* 0x0000000511051290 */ /* 0x000fe2000fffe03f */
[----:B------:R-:W-:Y:S01]  /*41f0*/  IADD3.X R5, R8, UR12, RZ, P2, !PT ;  /* 0x0000000c08057c10 */ /* 0x000fe200097fe4ff */
[----:B----4-:R-:W-:Y:S01]  /*4200*/  IMAD.MOV.U32 R8, RZ, RZ, 0x7f800000 ;  /* 0x7f800000ff087424 */ /* 0x010fe200078e00ff */
[----:B------:R-:W-:Y:S01]  /*4210*/  CS2R R124, SRZ ;  /* 0x00000000007c7805 */ /* 0x000fe2000001ff00 */
[----:B------:R-:W-:-:S02]  /*4220*/  @UP1 ULEA.HI.X UR21, UR16, UR21, UR5, 0x2, UP0 ;  /* 0x0000001510151291 */ /* 0x000fc400080f1405 */
[----:B------:R-:W4:Y:S01]  /*4230*/  @!P4 LDG.E R10, desc[UR6][R4.64] ;  /* 0x00000006040ac981 */ /* 0x000f22000c1e1900 */
[----:B------:R-:W-:Y:S01]  /*4240*/  @UP1 ULDC UR5, c[0x0][0x2e8] ;  /* 0x0000ba0000051ab9 */ /* 0x000fe20000000800 */
[----:B------:R-:W-:Y:S01]  /*4250*/  IMAD.MOV.U32 R245, RZ, RZ, R232 ;  /* 0x000000fffff57224 */ /* 0x000fe200078e00e8 */
[----:B------:R-:W-:Y:S01]  /*4260*/  CS2R R130, SRZ ;  /* 0x0000000000827805 */ /* 0x000fe2000001ff00 */
[----:B------:R-:W2:Y:S01]  /*4270*/  @!P3 LDG.E R9, desc[UR6][R4.64+0x20] ;  /* 0x000020060409b981 */ /* 0x000ea2000c1e1900 */
[----:B------:R-:W-:Y:S02]  /*4280*/  CS2R R128, SRZ ;  /* 0x0000000000807805 */ /* 0x000fe4000001ff00 */
[----:B------:R-:W-:Y:S02]  /*4290*/  CS2R R122, SRZ ;  /* 0x00000000007a7805 */ /* 0x000fe4000001ff00 */
[----:B------:R-:W-:Y:S01]  /*42a0*/  CS2R R120, SRZ ;  /* 0x0000000000787805 */ /* 0x000fe2000001ff00 */
[----:B------:R1:W3:Y:S01]  /*42b0*/  @!P6 LDG.E R8, desc[UR6][R4.64+0x80] ;  /* 0x000080060408e981 */ /* 0x0002e2000c1e1900 */
[----:B------:R-:W-:-:S02]  /*42c0*/  CS2R R118, SRZ ;  /* 0x0000000000767805 */ /* 0x000fc4000001ff00 */
[----:B------:R-:W-:Y:S02]  /*42d0*/  CS2R R116, SRZ ;  /* 0x0000000000747805 */ /* 0x000fe4000001ff00 */
[----:B------:R-:W-:Y:S01]  /*42e0*/  CS2R R110, SRZ ;  /* 0x00000000006e7805 */ /* 0x000fe2000001ff00 */
[----:B------:R-:W-:Y:S01]  /*42f0*/  BAR.SYNC.DEFER_BLOCKING 0x0 ;  /* 0x0000000000007b1d */ /* 0x000fe20000010000 */
        /* <DEDUP_REMOVED lines=19> */
[----:B------:R-:W-:Y:S01]  /*4430*/  CS2R R74, SRZ ;  /* 0x00000000004a7805 */ /* 0x000fe2000001ff00 */
[----:B-1----:R-:W-:Y:S01]  /*4440*/  IMAD.U32 R5, RZ, RZ, UR21 ;  /* 0x00000015ff057e24 */ /* 0x002fe2000f8e00ff */
[----:B------:R-:W-:Y:S01]  /*4450*/  CS2R R72, SRZ ;  /* 0x0000000000487805 */ /* 0x000fe2000001ff00 */
[----:B------:R-:W-:Y:S01]  /*4460*/  IMAD.U32 R4, RZ, RZ, UR20 ;  /* 0x00000014ff047e24 */ /* 0x000fe2000f8e00ff */
[----:B------:R-:W1:Y:S01]  /*4470*/  LDSM.16.M88.4 R172, [R221+0xf000] ;  /* 0x00f00000ddac783b */ /* 0x000e620000000200 */
[----:B------:R-:W-:-:S02]  /*4480*/  CS2R R70, SRZ ;  /* 0x0000000000467805 */ /* 0x000fc4000001ff00 */
[----:B------:R-:W-:Y:S02]  /*4490*/  CS2R R68, SRZ ;  /* 0x0000000000447805 */ /* 0x000fe4000001ff00 */
[----:B------:R-:W-:Y:S01]  /*44a0*/  CS2R R62, SRZ ;  /* 0x00000000003e7805 */ /* 0x000fe2000001ff00 */
[----:B------:R1:W4:Y:S01]  /*44b0*/  @P1 LDG.E R5, desc[UR6][R4.64] ;  /* 0x0000000604051981 */ /* 0x000322000c1e1900 */
[----:B------:R-:W-:Y:S01]  /*44c0*/  IMAD.U32 R6, RZ, RZ, UR37 ;  /* 0x00000025ff067e24 */ /* 0x000fe2000f8e00ff */
[----:B------:R-:W-:Y:S01]  /*44d0*/  CS2R R60, SRZ ;  /* 0x00000000003c7805 */ /* 0x000fe2000001ff00 */
[----:B------:R-:W-:Y:S01]  /*44e0*/  VIADD R3, R3, 0x1 ;  /* 0x0000000103037836 */ /* 0x000fe20000000000 */
[----:B------:R-:W2:Y:S01]  /*44f0*/  LDSM.16.M88.4 R176, [R221+0xf400] ;  /* 0x00f40000ddb0783b */ /* 0x000ea20000000200 */
[----:B------:R-:W-:Y:S02]  /*4500*/  CS2R R66, SRZ ;  /* 0x0000000000427805 */ /* 0x000fe4000001ff00 */
[----:B------:R-:W-:-:S02]  /*4510*/  CS2R R64, SRZ ;  /* 0x0000000000407805 */ /* 0x000fc4000001ff00 */
[----:B------:R-:W-:Y:S02]  /*4520*/  CS2R R58, SRZ ;  /* 0x00000000003a7805 */ /* 0x000fe4000001ff00 */
[----:B------:R-:W-:Y:S01]  /*4530*/  IADD3 R3, R3, UR10, -R6 ;  /* 0x0000000a03037c10 */ /* 0x000fe2000fffe806 */
[----:B------:R-:W2:Y:S01]  /*4540*/  LDSM.16.M88.4 R180, [R222+0xf000] ;  /* 0x00f00000deb4783b */ /* 0x000ea20000000200 */
[----:B------:R-:W-:Y:S02]  /*4550*/  CS2R R56, SRZ ;  /* 0x0000000000387805 */ /* 0x000fe4000001ff00 */
[----:B------:R-:W-:Y:S02]  /*4560*/  CS2R R54, SRZ ;  /* 0x0000000000367805 */ /* 0x000fe4000001ff00 */
[----:B------:R-:W-:Y:S01]  /*4570*/  CS2R R52, SRZ ;  /* 0x0000000000347805 */ /* 0x000fe2000001ff00 */
[----:B------:R-:W2:Y:S01]  /*4580*/  LDSM.16.M88.4 R184, [R222+0xf400] ;  /* 0x00f40000deb8783b */ /* 0x000ea20000000200 */
[----:B------:R-:W-:-:S02]  /*4590*/  CS2R R46, SRZ ;  /* 0x00000000002e7805 */ /* 0x000fc4000001ff00 */
[----:B------:R-:W-:Y:S02]  /*45a0*/  CS2R R44, SRZ ;  /* 0x00000000002c7805 */ /* 0x000fe4000001ff00 */
[----:B------:R-:W-:Y:S01]  /*45b0*/  CS2R R50, SRZ ;  /* 0x0000000000327805 */ /* 0x000fe2000001ff00 */
[----:B------:R-:W2:Y:S01]  /*45c0*/  LDSM.16.M88.4 R188, [R221+0x11000] ;  /* 0x01100000ddbc783b */ /* 0x000ea20000000200 */
[----:B------:R-:W-:Y:S02]  /*45d0*/  CS2R R48, SRZ ;  /* 0x0000000000307805 */ /* 0x000fe4000001ff00 */
[----:B------:R-:W-:Y:S02]  /*45e0*/  CS2R R42, SRZ ;  /* 0x00000000002a7805 */ /* 0x000fe4000001ff00 */
[----:B------:R-:W-:Y:S01]  /*45f0*/  CS2R R40, SRZ ;  /* 0x0000000000287805 */ /* 0x000fe2000001ff00 */
[----:B------:R-:W2:Y:S01]  /*4600*/  LDSM.16.M88.4 R192, [R221+0x11400] ;  /* 0x01140000ddc0783b */ /* 0x000ea20000000200 */
[----:B------:R-:W-:-:S02]  /*4610*/  CS2R R38, SRZ ;  /* 0x0000000000267805 */ /* 0x000fc4000001ff00 */
[----:B------:R-:W-:Y:S01]  /*4620*/  CS2R R36, SRZ ;  /* 0x0000000000247805 */ /* 0x000fe2000001ff00 */
[----:B------:R-:W-:Y:S01]  /*4630*/  UIMAD UR35, UR31, 0x18, URZ ;  /* 0x000000181f2378a4 */ /* 0x000fe2000f8e023f */
[----:B-1----:R-:W4:Y:S01]  /*4640*/  @P1 MUFU.RCP R4, UR5 ;  /* 0x0000000500041d08 */ /* 0x002f220008001000 */
[----:B------:R-:W1:Y:S01]  /*4650*/  LDSM.16.M88.4 R196, [R222+0x11000] ;  /* 0x01100000dec4783b */ /* 0x000e620000000200 */
[----:B------:R-:W-:Y:S02]  /*4660*/  USHF.L.U32 UR34, UR31, 0x5, URZ ;  /* 0x000000051f227899 */ /* 0x000fe4000800063f */
[----:B------:R-:W-:Y:S01]  /*4670*/  UIMAD UR33, UR31, 0x28, URZ ;  /* 0x000000281f2178a4 */ /* 0x000fe2000f8e023f */
[----:B------:R-:W1:Y:S01]  /*4680*/  LDSM.16.M88.4 R200, [R222+0x11400] ;  /* 0x01140000dec8783b */ /* 0x000e620000000200 */
[----:B------:R-:W-:Y:S01]  /*4690*/  UIMAD UR32, UR31, 0x30, URZ ;  /* 0x000000301f2078a4 */ /* 0x000fe2000f8e023f */
[----:B------:R-:W-:Y:S02]  /*46a0*/  ULDC UR38, c[0x0][0x2d0] ;  /* 0x0000b40000267ab9 */ /* 0x000fe40000000800 */
[----:B------:R-:W1:Y:S01]  /*46b0*/  LDSM.16.M88.4 R204, [R221+0x13000] ;  /* 0x01300000ddcc783b */ /* 0x000e620000000200 */
[----:B------:R-:W-:-:S03]  /*46c0*/  ULDC UR11, c[0x0][0x2ec] ;  /* 0x0000bb00000b7ab9 */ /* 0x000fc60000000800 */
[----:B------:R-:W1:Y:S04]  /*46d0*/  LDSM.16.M88.4 R208, [R221+0x13400] ;  /* 0x01340000ddd0783b */ /* 0x000e680000000200 */
[----:B------:R-:W1:Y:S04]  /*46e0*/  LDSM.16.M88.4 R212, [R222+0x13000] ;  /* 0x01300000ded4783b */ /* 0x000e680000000200 */
[----:B------:R-:W1:Y:S01]  /*46f0*/  LDSM.16.M88.4 R216, [R222+0x13400] ;  /* 0x01340000ded8783b */ /* 0x000e620000000200 */
[----:B------:R-:W-:Y:S02]  /*4700*/  USHF.L.U32 UR17, UR31, 0x4, URZ ;  /* 0x000000041f117899 */ /* 0x000fe4000800063f */
[----:B------:R-:W-:-:S02]  /*4710*/  USHF.L.U32 UR16, UR31, 0x3, URZ ;  /* 0x000000031f107899 */ /* 0x000fc4000800063f */
[----:B------:R-:W-:Y:S02]  /*4720*/  UIADD3 UR28, UR17, 0x20, URZ ;  /* 0x00000020111c7890 */ /* 0x000fe4000fffe03f */
[----:B------:R-:W-:Y:S02]  /*4730*/  UIADD3 UR23, UR17, 0x40, URZ ;  /* 0x0000004011177890 */ /* 0x000fe4000fffe03f */
[----:B------:R-:W-:Y:S02]  /*4740*/  UIADD3 UR27, UR16, UR28, URZ ;  /* 0x0000001c101b7290 */ /* 0x000fe4000fffe03f */
[----:B------:R-:W-:Y:S02]  /*4750*/  UIADD3 UR22, UR16, UR23, URZ ;  /* 0x0000001710167290 */ /* 0x000fe4000fffe03f */
[----:B------:R-:W-:Y:S02]  /*4760*/  UIADD3 UR26, UR16, UR27, URZ ;  /* 0x0000001b101a7290 */ /* 0x000fe4000fffe03f */
[----:B------:R-:W-:-:S02]  /*4770*/  UIADD3 UR21, UR16, UR22, URZ ;  /* 0x0000001610157290 */ /* 0x000fc4000fffe03f */
[----:B------:R-:W-:Y:S02]  /*4780*/  UIADD3 UR25, UR16, UR26, URZ ;  /* 0x0000001a10197290 */ /* 0x000fe4000fffe03f */
[----:B------:R-:W-:Y:S02]  /*4790*/  UIADD3 UR20, UR16, UR21, URZ ;  /* 0x0000001510147290 */ /* 0x000fe4000fffe03f */
[----:B------:R-:W-:Y:S02]  /*47a0*/  UIADD3 UR37, UR37, 0x80, UR36 ;  /* 0x0000008025257890 */ /* 0x000fe4000fffe024 */
[----:B------:R-:W-:Y:S01]  /*47b0*/  UIADD3 UR24, UR16, UR25, URZ ;  /* 0x0000001910187290 */ /* 0x000fe2000fffe03f */
[----:B------:R-:W-:Y:S01]  /*47c0*/  UMOV UR5, URZ ;  /* 0x0000003f00057c82 */ /* 0x000fe20008000000 */
[----:B------:R-:W-:Y:S02]  /*47d0*/  UIMAD UR31, UR31, 0x38, URZ ;  /* 0x000000381f1f78a4 */ /* 0x000fe4000f8e023f */
[----:B------:R-:W-:-:S02]  /*47e0*/  UIADD3 UR36, UR36, 0x80, URZ ;  /* 0x0000008024247890 */ /* 0x000fc4000fffe03f */
[----:B------:R-:W-:Y:S02]  /*47f0*/  UIADD3 UR37, UR37, -UR10, URZ ;  /* 0x8000000a25257290 */ /* 0x000fe4000fffe03f */
[----:B------:R-:W-:Y:S01]  /*4800*/  UIADD3 UR30, UR16, UR24, URZ ;  /* 0x00000018101e7290 */ /* 0x000fe2000fffe03f */
[----:B-----5:R5:W-:Y:S02]  /*4810*/  STL [R1+0x14], R0 ;  /* 0x0000140001007387 */ /* 0x020be40000100800 */
[----:B-----5:R-:W-:-:S04]  /*4820*/  LEA.HI R0, R22, R21, RZ, 0x6 ;  /* 0x0000001516007211 */ /* 0x020fc800078f30ff */
[----:B------:R-:W-:-:S05]  /*4830*/  SHF.R.S32.HI R0, RZ, 0x6, R0 ;  /* 0x00000006ff007819 */ /* 0x000fca0000011400 */
[----:B------:R-:W-:-:S05]  /*4840*/  IMAD.SHL.U32 R0, R0, 0x20, RZ ;  /* 0x0000002000007824 */ /* 0x000fca00078e00ff */
[----:B------:R-:W-:Y:S01]  /*4850*/  LOP3.LUT R233, R0, 0x6, R233, 0xf8, !PT ;  /* 0x0000000600e97812 */ /* 0x000fe200078ef8e9 */
[----:B------:R-:W-:Y:S01]  /*4860*/  IMAD.U32 R0, RZ, RZ, UR50 ;  /* 0x00000032ff007e24 */ /* 0x000fe2000f8e00ff */
[----:B------:R5:W-:Y:S03]  /*4870*/  STL [R1+0x3c], R3 ;  /* 0x00003c0301007387 */ /* 0x000be60000100800 */
[----:B------:R-:W-:Y:S02]  /*4880*/  IMAD R233, R0, 0x80, R233 ;  /* 0x0000008000e97824 */ /* 0x000fe400078e02e9 */
[----:B------:R-:W-:-:S05]  /*4890*/  VIADD R0, R229, 0x1800 ;  /* 0x00001800e5007836 */ /* 0x000fca0000000000 */
[----:B------:R-:W-:Y:S01]  /*48a0*/  SEL R0, R0, R229, !P0 ;  /* 0x000000e500007207 */ /* 0x000fe20004000000 */
[----:B----4-:R-:W-:Y:S01]  /*48b0*/  @P1 FMUL.FTZ R4, R5, R4 ;  /* 0x0000000405041220 */ /* 0x010fe20000410000 */
[----:B-----5:R-:W-:-:S04]  /*48c0*/  VIADD R3, R231, 0x1800 ;  /* 0x00001800e7037836 */ /* 0x020fc80000000000 */
[----:B------:R-:W-:Y:S01]  /*48d0*/  @P1 R2UR UR9, R4 ;  /* 0x00000000040912ca */ /* 0x000fe200000e0000 */
[----:B------:R-:W-:Y:S01]  /*48e0*/  IMAD R4, RZ, RZ, -UR19 ;  /* 0x80000013ff047e24 */ /* 0x000fe2000f8e02ff */
[----:B------:R-:W-:Y:S02]  /*48f0*/  SEL R220, R3, R231, !P0 ;  /* 0x000000e703dc7207 */ /* 0x000fe40004000000 */
[----:B------:R-:W-:Y:S01]  /*4900*/  LEA R3, R0, UR4, 0x1 ;  /* 0x0000000400037c11 */ /* 0x000fe2000f8e08ff */
[C---:B------:R-:W-:Y:S01]  /*4910*/  VIADD R0, R233.reuse, 0x19 ;  /* 0x00000019e9007836 */ /* 0x040fe20000000000 */
[----:B------:R4:W-:Y:S04]  /*4920*/  STL [R1+0x28], R4 ;  /* 0x0000280401007387 */ /* 0x0009e80000100800 */
[----:B------:R-:W-:Y:S01]  /*4930*/  I2FP.F32.S32 R0, R0 ;  /* 0x0000000000007245 */ /* 0x000fe20000201400 */
[----:B------:R4:W-:Y:S04]  /*4940*/  STL [R1+0x18], R10 ;  /* 0x0000180a01007387 */ /* 0x0009e80000100800 */
[----:B--2---:R4:W-:Y:S04]  /*4950*/  STL [R1+0x1c], R9 ;  /* 0x00001c0901007387 */ /* 0x0049e80000100800 */
[----:B---3--:R4:W-:Y:S04]  /*4960*/  STL [R1+0x10], R8 ;  /* 0x0000100801007387 */ /* 0x0089e80000100800 */
[----:B------:R4:W-:Y:S01]  /*4970*/  STL [R1], R0 ;  /* 0x0000000001007387 */ /* 0x0009e20000100800 */
[----:B------:R-:W-:-:S02]  /*4980*/  VIADD R252, R233, 0x18 ;  /* 0x00000018e9fc7836 */ /* 0x000fc40000000000 */
[C---:B------:R-:W-:Y:S02]  /*4990*/  VIADD R251, R233.reuse, 0x11 ;  /* 0x00000011e9fb7836 */ /* 0x040fe40000000000 */
[C---:B------:R-:W-:Y:S02]  /*49a0*/  VIADD R250, R233.reuse, 0x10 ;  /* 0x00000010e9fa7836 */ /* 0x040fe40000000000 */
[C---:B------:R-:W-:Y:S02]  /*49b0*/  VIADD R249, R233.reuse, 0x9 ;  /* 0x00000009e9f97836 */ /* 0x040fe40000000000 */
[C---:B------:R-:W-:Y:S02]  /*49c0*/  VIADD R248, R233.reuse, 0x8 ;  /* 0x00000008e9f87836 */ /* 0x040fe40000000000 */
[----:B------:R-:W-:Y:S01]  /*49d0*/  VIADD R247, R233, 0x1 ;  /* 0x00000001e9f77836 */ /* 0x000fe20000000000 */
[----:B------:R-:W-:Y:S01]  /*49e0*/  UIADD3 UR19, UR16, UR20, URZ ;  /* 0x0000001410137290 */ /* 0x000fe2000fffe03f */
[----:B------:R-:W-:-:S02]  /*49f0*/  LEA R220, R220, UR4, 0x1 ;  /* 0x00000004dcdc7c11 */ /* 0x000fc4000f8e08ff */
[----:B------:R-:W-:Y:S02]  /*4a00*/  I2FP.F32.S32 R246, R233 ;  /* 0x000000e900f67245 */ /* 0x000fe40000201400 */
[----:B------:R-:W-:Y:S02]  /*4a10*/  I2FP.F32.S32 R252, R252 ;  /* 0x000000fc00fc7245 */ /* 0x000fe40000201400 */
[----:B------:R-:W-:Y:S02]  /*4a20*/  I2FP.F32.S32 R251, R251 ;  /* 0x000000fb00fb7245 */ /* 0x000fe40000201400 */
[----:B------:R-:W-:Y:S02]  /*4a30*/  I2FP.F32.S32 R250, R250 ;  /* 0x000000fa00fa7245 */ /* 0x000fe40000201400 */
[----:B------:R-:W-:Y:S02]  /*4a40*/  I2FP.F32.S32 R249, R249 ;  /* 0x000000f900f97245 */ /* 0x000fe40000201400 */
[----:B------:R-:W-:-:S02]  /*4a50*/  I2FP.F32.S32 R248, R248 ;  /* 0x000000f800f87245 */ /* 0x000fc40000201400 */
[----:B------:R-:W-:Y:S01]  /*4a60*/  I2FP.F32.S32 R247, R247 ;  /* 0x000000f700f77245 */ /* 0x000fe20000201400 */
[----:B------:R-:W-:Y:S01]  /*4a70*/  UIADD3 UR29, UR16, UR19, URZ ;  /* 0x00000013101d7290 */ /* 0x000fe2000fffe03f */
[----:B-1--4-:R-:W-:-:S11]  /*4a80*/  @UP1 UMOV UR5, UR9 ;  /* 0x0000000900051c82 */ /* 0x012fd60008000000 */
.L_x_114:
[----:B------:R-:W0:Y:S01]  /*4a90*/  LDGDEPBAR ;  /* 0x00000000000079af */ /* 0x000e220000000000 */
[----:B------:R-:W-:Y:S01]  /*4aa0*/  IMAD.IADD R0, R230, 0x1, R220 ;  /* 0x00000001e6007824 */ /* 0x000fe200078e02dc */
[----:B------:R-:W-:Y:S06]  /*4ab0*/  USHF.L.U32 UR9, UR8, 0x6, URZ ;  /* 0x0000000608097899 */ /* 0x000fec000800063f */
[----:B------:R1:W-:Y:S01]  /*4ac0*/  STL [R1+0x5c], R38 ;  /* 0x00005c2601007387 */ /* 0x0003e20000100800 */
[----:B------:R-:W-:Y:S02]  /*4ad0*/  UISETP.GT.AND UP3, UPT, UR8, UR18, UPT ;  /* 0x000000120800728c */ /* 0x000fe4000bf64270 */
[----:B------:R-:W-:Y:S04]  /*4ae0*/  UISETP.GE.AND UP0, UPT, UR9, UR37, UPT ;  /* 0x000000250900728c */ /* 0x000fe8000bf06270 */
[----:B------:R-:W-:Y:S06]  /*4af0*/  UISETP.LT.AND UP0, UPT, UR36, UR10, UP0 ;  /* 0x0000000a2400728c */ /* 0x000fec0008701270 */
[----:B------:R-:W-:Y:S01]  /*4b00*/  PLOP3.LUT P0, PT, PT, PT, UP0, 0x80, 0x0 ;  /* 0x000000000000781c */ /* 0x000fe20003f0f008 */
[----:B------:R-:W-:Y:S04]  /*4b10*/  DEPBAR.LE SB0, 0x0 ;  /* 0x000080000000791a */ /* 0x000fe80000000000 */
[----:B------:R-:W-:Y:S06]  /*4b20*/  BAR.SYNC.DEFER_BLOCKING 0x0 ;  /* 0x0000000000007b1d */ /* 0x000fec0000010000 */
[----:B------:R-:W-:Y:S08]  /*4b30*/  LDSM.16.M88.4 R32, [R220] ;  /* 0x00000000dc20783b */ /* 0x000ff00000000200 */
[----:B------:R-:W2:Y:S08]  /*4b40*/  LDSM.16.M88.4 R16, [R221+0x9000] ;  /* 0x00900000dd10783b */ /* 0x000eb00000000200 */
[----:B------:R-:W3:Y:S08]  /*4b50*/  LDSM.16.M88.4 R28, [R220+0x800] ;  /* 0x00080000dc1c783b */ /* 0x000ef00000000200 */
[----:B------:R-:W4:Y:S08]  /*4b60*/  LDSM.16.M88.4 R132, [R221+0x9400] ;  /* 0x00940000dd84783b */ /* 0x000f300000000200 */
[----:B-1----:R-:W4:Y:S04]  /*4b70*/  LDL R38, [R1+0x18] ;  /* 0x0000180001267983 */ /* 0x002f280000100800 */
[----:B------:R-:W-:Y:S08]  /*4b80*/  LDSM.16.M88.4 R136, [R0] ;  /* 0x000000000088783b */ /* 0x000ff00000000200 */
[----:B------:R-:W1:Y:S01]  /*4b90*/  LDSM.16.M88.4 R140, [R222+0x9000] ;  /* 0x00900000de8c783b */ /* 0x000e620000000200 */
[-C--:B--2---:R-:W-:Y:S07]  /*4ba0*/  HMMA.16816.F32 R4, R32, R16.reuse, RZ ;  /* 0x000000102004723c */ /* 0x084fee00000018ff */
[----:B------:R-:W2:Y:S01]  /*4bb0*/  LDSM.16.M88.4 R144, [R0+0x800] ;  /* 0x000800000090783b */ /* 0x000ea20000000200 */
[C---:B---3--:R-:W-:Y:S07]  /*4bc0*/  HMMA.16816.F32 R8, R28.reuse, R16, RZ ;  /* 0x000000101c08723c */ /* 0x048fee00000018ff */
[----:B------:R3:W-:Y:S01]  /*4bd0*/  STL [R1+0x58], R37 ;  /* 0x0000582501007387 */ /* 0x0007e20000100800 */
[-C--:B------:R-:W-:Y:S03]  /*4be0*/  HMMA.16816.F32 R12, R28, R18.reuse, RZ ;  /* 0x000000121c0c723c */ /* 0x080fe600000018ff */
[----:B------:R-:W2:Y:S03]  /*4bf0*/  LDSM.16.M88.4 R148, [R222+0x9400] ;  /* 0x00940000de94783b */ /* 0x000ea60000000200 */
[C---:B------:R-:W-:Y:S05]  /*4c00*/  HMMA.16816.F32 R16, R32.reuse, R18, RZ ;  /* 0x000000122010723c */ /* 0x040fea00000018ff */
[----:B------:R-:W-:Y:S01]  /*4c10*/  LDSM.16.M88.4 R152, [R220+0x1000] ;  /* 0x00100000dc98783b */ /* 0x000fe20000000200 */
[-C--:B----4-:R-:W-:Y:S06]  /*4c20*/  HMMA.16816.F32 R20, R32, R132.reuse, RZ ;  /* 0x000000842014723c */ /* 0x090fec00000018ff */
[C---:B------:R-:W-:Y:S01]  /*4c30*/  HMMA.16816.F32 R24, R28.reuse, R132, RZ ;  /* 0x000000841c18723c */ /* 0x040fe200000018ff */
[----:B------:R-:W4:Y:S05]  /*4c40*/  LDSM.16.M88.4 R156, [R221+0xb000] ;  /* 0x00b00000dd9c783b */ /* 0x000f2a0000000200 */
[-C--:B------:R-:W-:Y:S03]  /*4c50*/  HMMA.16816.F32 R28, R28, R134.reuse, RZ ;  /* 0x000000861c1c723c */ /* 0x080fe600000018ff */
[----:B---3--:R-:W3:Y:S03]  /*4c60*/  LDL R37, [R1+0x1c] ;  /* 0x00001c0001257983 */ /* 0x008ee60000100800 */
[----:B------:R-:W-:Y:S01]  /*4c70*/  HMMA.16816.F32 R32, R32, R134, RZ ;  /* 0x000000862020723c */ /* 0x000fe200000018ff */
[----:B------:R2:W-:Y:S04]  /*4c80*/  STL [R1+0x54], R36 ;  /* 0x0000542401007387 */ /* 0x0005e80000100800 */
[----:B------:R-:W4:Y:S01]  /*4c90*/  LDSM.16.M88.4 R160, [R220+0x1800] ;  /* 0x00180000dca0783b */ /* 0x000f220000000200 */
[-C--:B-1----:R-:W-:Y:S06]  /*4ca0*/  HMMA.16816.F32 R4, R136, R140.reuse, R4 ;  /* 0x0000008c8804723c */ /* 0x082fec0000001804 */
[C---:B--2---:R-:W-:Y:S01]  /*4cb0*/  HMMA.16816.F32 R8, R144.reuse, R140, R8 ;  /* 0x0000008c9008723c */ /* 0x044fe20000001808 */
[----:B------:R-:W1:Y:S05]  /*4cc0*/  LDSM.16.M88.4 R164, [R221+0xb400] ;  /* 0x00b40000dda4783b */ /* 0x000e6a0000000200 */
[-C--:B------:R-:W-:Y:S03]  /*4cd0*/  HMMA.16816.F32 R12, R144, R142.reuse, R12 ;  /* 0x0000008e900c723c */ /* 0x080fe6000000180c */
[----:B------:R-:W-:Y:S03]  /*4ce0*/  LDSM.16.M88.4 R132, [R0+0x1000] ;  /* 0x001000000084783b */ /* 0x000fe60000000200 */
[C---:B------:R-:W-:Y:S05]  /*4cf0*/  HMMA.16816.F32 R16, R136.reuse, R142, R16 ;  /* 0x0000008e8810723c */ /* 0x040fea0000001810 */
[----:B------:R-:W2:Y:S01]  /*4d00*/  LDL R36, [R1+0x10] ;  /* 0x0000100001247983 */ /* 0x000ea20000100800 */
[-C--:B------:R-:W-:Y:S03]  /*4d10*/  HMMA.16816.F32 R20, R136, R148.reuse, R20 ;  /* 0x000000948814723c */ /* 0x080fe60000001814 */
[----:B------:R1:W-:Y:S03]  /*4d20*/  STL [R1+0x50], R3 ;  /* 0x0000500301007387 */ /* 0x0003e60000100800 */
[C---:B------:R-:W-:Y:S01]  /*4d30*/  HMMA.16816.F32 R24, R144.reuse, R148, R24 ;  /* 0x000000949018723c */ /* 0x040fe20000001818 */
[----:B------:R-:W1:Y:S05]  /*4d40*/  LDSM.16.M88.4 R140, [R222+0xb000] ;  /* 0x00b00000de8c783b */ /* 0x000e6a0000000200 */
[-C--:B------:R-:W-:Y:S03]  /*4d50*/  HMMA.16816.F32 R28, R144, R150.reuse, R28 ;  /* 0x00000096901c723c */ /* 0x080fe6000000181c */
[----:B------:R-:W1:Y:S03]  /*4d60*/  LDSM.16.M88.4 R168, [R0+0x1800] ;  /* 0x0018000000a8783b */ /* 0x000e660000000200 */
[----:B------:R-:W-:Y:S05]  /*4d70*/  HMMA.16816.F32 R32, R136, R150, R32 ;  /* 0x000000968820723c */ /* 0x000fea0000001820 */
[----:B------:R-:W1:Y:S01]  /*4d80*/  LDSM.16.M88.4 R144, [R222+0xb400] ;  /* 0x00b40000de90783b */ /* 0x000e620000000200 */
[-C--:B----4-:R-:W-:Y:S06]  /*4d90*/  HMMA.16816.F32 R4, R152, R156.reuse, R4 ;  /* 0x0000009c9804723c */ /* 0x090fec0000001804 */
[C---:B------:R-:W-:Y:S01]  /*4da0*/  HMMA.16816.F32 R8, R160.reuse, R156, R8 ;  /* 0x0000009ca008723c */ /* 0x040fe20000001808 */
[----:B-1----:R-:W4:Y:S04]  /*4db0*/  LDL R3, [R1+0x3c] ;  /* 0x00003c0001037983 */ /* 0x002f280000100800 */
[----:B------:R-:W-:Y:S01]  /*4dc0*/  LDSM.16.M88.4 R136, [R220+0x2000] ;  /* 0x00200000dc88783b */ /* 0x000fe20000000200 */
[-C--:B------:R-:W-:Y:S06]  /*4dd0*/  HMMA.16816.F32 R12, R160, R158.reuse, R12 ;  /* 0x0000009ea00c723c */ /* 0x080fec000000180c */
[C---:B------:R-:W-:Y:S01]  /*4de0*/  HMMA.16816.F32 R16, R152.reuse, R158, R16 ;  /* 0x0000009e9810723c */ /* 0x040fe20000001810 */
[----:B------:R1:W-:Y:S04]  /*4df0*/  STL [R1+0x4c], R2 ;  /* 0x00004c0201007387 */ /* 0x0003e80000100800 */
[----:B------:R-:W1:Y:S01]  /*4e00*/  LDSM.16.M88.4 R148, [R221+0xd000] ;  /* 0x00d00000dd94783b */ /* 0x000e620000000200 */
[-C--:B------:R-:W-:Y:S06]  /*4e10*/  HMMA.16816.F32 R20, R152, R164.reuse, R20 ;  /* 0x000000a49814723c */ /* 0x080fec0000001814 */
[C---:B------:R-:W-:Y:S01]  /*4e20*/  HMMA.16816.F32 R24, R160.reuse, R164, R24 ;  /* 0x000000a4a018723c */ /* 0x040fe20000001818 */
[----:B------:R-:W1:Y:S05]  /*4e30*/  LDSM.16.M88.4 R156, [R220+0x2800] ;  /* 0x00280000dc9c783b */ /* 0x000e6a0000000200 */
[-C--:B------:R-:W-:Y:S03]  /*4e40*/  HMMA.16816.F32 R28, R160, R166.reuse, R28 ;  /* 0x000000a6a01c723c */ /* 0x080fe6000000181c */
[----:B------:R-:W-:Y:S03]  /*4e50*/  LDSM.16.M88.4 R160, [R222+0xd000] ;  /* 0x00d00000dea0783b */ /* 0x000fe60000000200 */
[----:B------:R-:W-:Y:S05]  /*4e60*/  HMMA.16816.F32 R32, R152, R166, R32 ;  /* 0x000000a69820723c */ /* 0x000fea0000001820 */
[----:B-1----:R-:W4:Y:S01]  /*4e70*/  LDL R2, [R1+0x14] ;  /* 0x0000140001027983 */ /* 0x002f220000100800 */
[-C--:B------:R-:W-:Y:S03]  /*4e80*/  HMMA.16816.F32 R4, R132, R140.reuse, R4 ;  /* 0x0000008c8404723c */ /* 0x080fe60000001804 */
[----:B------:R-:W1:Y:S03]  /*4e90*/  LDSM.16.M88.4 R152, [R221+0xd400] ;  /* 0x00d40000dd98783b */ /* 0x000e660000000200 */
        /* <DEDUP_REMOVED lines=8> */
[----:B------:R-:W1:Y:S05]  /*4f20*/  LDSM.16.M88.4 R132, [R0+0x2800] ;  /* 0x002800000084783b */ /* 0x000e6a0000000200 */
[-C--:B------:R-:W-:Y:S05]  /*4f30*/  HMMA.16816.F32 R4, R136, R148.reuse, R4 ;  /* 0x000000948804723c */ /* 0x080fea0000001804 */
[----:B------:R-:W-:Y:S01]  /*4f40*/  @!P0 IADD3 R146, R233, 0x1, RZ ;  /* 0x00000001e9928810 */ /* 0x000fe20007ffe0ff */
[C---:B------:R-:W-:Y:S06]  /*4f50*/  HMMA.16816.F32 R8, R156.reuse, R148, R8 ;  /* 0x000000949c08723c */ /* 0x040fec0000001808 */
[-C--:B------:R-:W-:Y:S06]  /*4f60*/  HMMA.16816.F32 R12, R156, R150.reuse, R12 ;  /* 0x000000969c0c723c */ /* 0x080fec000000180c */
[C---:B------:R-:W-:Y:S06]  /*4f70*/  HMMA.16816.F32 R16, R136.reuse, R150, R16 ;  /* 0x000000968810723c */ /* 0x040fec0000001810 */
[-C--:B-1----:R-:W-:Y:S06]  /*4f80*/  HMMA.16816.F32 R20, R136, R152.reuse, R20 ;  /* 0x000000988814723c */ /* 0x082fec0000001814 */
[C---:B------:R-:W-:Y:S06]  /*4f90*/  HMMA.16816.F32 R24, R156.reuse, R152, R24 ;  /* 0x000000989c18723c */ /* 0x040fec0000001818 */
[-C--:B------:R-:W-:Y:S06]  /*4fa0*/  HMMA.16816.F32 R28, R156, R154.reuse, R28 ;  /* 0x0000009a9c1c723c */ /* 0x080fec000000181c */
[----:B------:R-:W-:Y:S06]  /*4fb0*/  HMMA.16816.F32 R32, R136, R154, R32 ;  /* 0x0000009a8820723c */ /* 0x000fec0000001820 */
[-C--:B------:R-:W-:Y:S06]  /*4fc0*/  HMMA.16816.F32 R4, R140, R160.reuse, R4 ;  /* 0x000000a08c04723c */ /* 0x080fec0000001804 */
[C---:B------:R-:W-:Y:S06]  /*4fd0*/  HMMA.16816.F32 R8, R132.reuse, R160, R8 ;  /* 0x000000a08408723c */ /* 0x040fec0000001808 */
[-C--:B------:R-:W-:Y:S06]  /*4fe0*/  HMMA.16816.F32 R12, R132, R162.reuse, R12 ;  /* 0x000000a2840c723c */ /* 0x080fec000000180c */
[C---:B------:R-:W-:Y:S01]  /*4ff0*/  HMMA.16816.F32 R16, R140.reuse, R162, R16 ;  /* 0x000000a28c10723c */ /* 0x040fe20000001810 */
[----:B------:R-:W4:Y:S05]  /*5000*/  LDL R163, [R1] ;  /* 0x0000000001a37983 */ /* 0x000f2a0000100800 */
[C---:B------:R-:W-:Y:S01]  /*5010*/  FFMA.FTZ R4, R246.reuse, UR5, R4 ;  /* 0x00000005f6047c23 */ /* 0x040fe20008010004 */
[C---:B------:R-:W-:Y:S01]  /*5020*/  FFMA.FTZ R5, R247.reuse, UR5, R5 ;  /* 0x00000005f7057c23 */ /* 0x040fe20008010005 */
[C---:B------:R-:W-:Y:S03]  /*5030*/  FFMA.FTZ R6, R246.reuse, UR5, R6 ;  /* 0x00000005f6067c23 */ /* 0x040fe60008010006 */
[C---:B------:R-:W-:Y:S01]  /*5040*/  FFMA.FTZ R7, R247.reuse, UR5, R7 ;  /* 0x00000005f7077c23 */ /* 0x040fe20008010007 */
[C---:B------:R-:W-:Y:S01]  /*5050*/  FFMA.FTZ R8, R246.reuse, UR5, R8 ;  /* 0x00000005f6087c23 */ /* 0x040fe20008010008 */
[C---:B------:R-:W-:Y:S01]  /*5060*/  FFMA.FTZ R9, R247.reuse, UR5, R9 ;  /* 0x00000005f7097c23 */ /* 0x040fe20008010009 */
[----:B------:R-:W-:Y:S01]  /*5070*/  FFMA.FTZ R10, R246, UR5, R10 ;  /* 0x00000005f60a7c23 */ /* 0x000fe2000801000a */
[----:B------:R-:W-:Y:S03]  /*5080*/  FFMA.FTZ R11, R247, UR5, R11 ;  /* 0x00000005f70b7c23 */ /* 0x000fe6000801000b */
[C---:B------:R-:W-:Y:S01]  /*5090*/  FFMA.FTZ R12, R248.reuse, UR5, R12 ;  /* 0x00000005f80c7c23 */ /* 0x040fe2000801000c */
[C---:B------:R-:W-:Y:S01]  /*50a0*/  FFMA.FTZ R13, R249.reuse, UR5, R13 ;  /* 0x00000005f90d7c23 */ /* 0x040fe2000801000d */
[----:B------:R-:W-:Y:S01]  /*50b0*/  FFMA.FTZ R14, R248, UR5, R14 ;  /* 0x00000005f80e7c23 */ /* 0x000fe2000801000e */
[C---:B------:R-:W-:Y:S01]  /*50c0*/  FFMA.FTZ R15, R249.reuse, UR5, R15 ;  /* 0x00000005f90f7c23 */ /* 0x040fe2000801000f */
[C---:B------:R-:W-:Y:S01]  /*50d0*/  FMUL.FTZ R138, R38.reuse, 1.4426950216293334961 ;  /* 0x3fb8aa3b268a7820 */ /* 0x040fe20000410000 */
[----:B------:R-:W-:Y:S01]  /*50e0*/  FSETP.NEU.FTZ.AND P1, PT, R38, -INF , PT ;  /* 0xff8000002600780b */ /* 0x000fe20003f3d000 */
[----:B------:R-:W-:Y:S02]  /*50f0*/  IMAD.MOV.U32 R38, RZ, RZ, 0x8 ;  /* 0x00000008ff267424 */ /* 0x000fe400078e00ff */
[----:B------:R-:W-:Y:S01]  /*5100*/  FFMA.FTZ R16, R248, UR5, R16 ;  /* 0x00000005f8107c23 */ /* 0x000fe20008010010 */
[C---:B------:R-:W-:Y:S01]  /*5110*/  FFMA.FTZ R17, R249.reuse, UR5, R17 ;  /* 0x00000005f9117c23 */ /* 0x040fe20008010011 */
[----:B------:R-:W-:Y:S01]  /*5120*/  FSEL R138, R138, RZ, P1 ;  /* 0x000000ff8a8a7208 */ /* 0x000fe20000800000 */
[----:B------:R-:W-:Y:S01]  /*5130*/  FFMA.FTZ R18, R248, UR5, R18 ;  /* 0x00000005f8127c23 */ /* 0x000fe20008010012 */
[----:B------:R-:W-:Y:S01]  /*5140*/  FFMA.FTZ R19, R249, UR5, R19 ;  /* 0x00000005f9137c23 */ /* 0x000fe20008010013 */
[C---:B---3--:R-:W-:Y:S01]  /*5150*/  FMUL.FTZ R137, R37.reuse, 1.4426950216293334961 ;  /* 0x3fb8aa3b25897820 */ /* 0x048fe20000410000 */
[----:B------:R-:W-:Y:S04]  /*5160*/  FSETP.NEU.FTZ.AND P1, PT, R37, -INF , PT ;  /* 0xff8000002500780b */ /* 0x000fe80003f3d000 */
[----:B------:R-:W-:Y:S01]  /*5170*/  FSEL R137, R137, RZ, P1 ;  /* 0x000000ff89897208 */ /* 0x000fe20000800000 */
[C---:B--2---:R-:W-:Y:S01]  /*5180*/  FMUL.FTZ R136, R36.reuse, 1.4426950216293334961 ;  /* 0x3fb8aa3b24887820 */ /* 0x044fe20000410000 */
[----:B------:R-:W-:Y:S04]  /*5190*/  FSETP.NEU.FTZ.AND P1, PT, R36, -INF , PT ;  /* 0xff8000002400780b */ /* 0x000fe80003f3d000 */
[----:B------:R-:W-:Y:S01]  /*51a0*/  FSEL R136, R136, RZ, P1 ;  /* 0x000000ff88887208 */ /* 0x000fe20000800000 */
[----:B----4-:R-:W-:Y:S01]  /*51b0*/  @!P0 VIADD R0, R3, UR9 ;  /* 0x0000000903008c36 */ /* 0x010fe20008000000 */
[----:B------:R-:W-:Y:S04]  /*51c0*/  MOV R3, 0x20 ;  /* 0x0000002000037802 */ /* 0x000fe80000000f00 */
[C---:B------:R-:W-:Y:S02]  /*51d0*/  @!P0 VIMNMX R145, R0.reuse, UR10, PT ;  /* 0x0000000a00918c48 */ /* 0x040fe4000bfe0100 */
[C---:B------:R-:W-:Y:S02]  /*51e0*/  @!P0 VIADDMNMX R144, R0.reuse, R38, UR10, PT ;  /* 0x0000000a00908e46 */ /* 0x040fe4000b800126 */
[----:B------:R-:W-:Y:S02]  /*51f0*/  @!P0 ISETP.GE.AND P2, PT, R233, R145, PT ;  /* 0x00000091e900820c */ /* 0x000fe40003f46270 */
[----:B------:R-:W-:Y:S01]  /*5200*/  @!P0 VIADDMNMX R139, R0, R3, UR10, PT ;  /* 0x0000000a008b8e46 */ /* 0x000fe2000b800103 */
[----:B------:R-:W-:Y:S01]  /*5210*/  IMAD.MOV.U32 R3, RZ, RZ, 0x28 ;  /* 0x00000028ff037424 */ /* 0x000fe200078e00ff */
[----:B------:R-:W-:Y:S02]  /*5220*/  @!P0 FSEL R4, R4, -INF , !P2 ;  /* 0xff80000004048808 */ /* 0x000fe40005000000 */
[----:B------:R-:W-:Y:S03]  /*5230*/  @!P0 ISETP.GE.AND P2, PT, R146, R145, PT ;  /* 0x000000919200820c */ /* 0x000fe60003f46270 */
[--C-:B------:R-:W-:Y:S01]  /*5240*/  FFMA.FTZ R4, R4, UR11, -R138.reuse ;  /* 0x0000000b04047c23 */ /* 0x100fe2000801088a */
[----:B------:R-:W-:Y:S02]  /*5250*/  @!P0 FSEL R5, R5, -INF , !P2 ;  /* 0xff80000005058808 */ /* 0x000fe40005000000 */
[-C--:B------:R-:W-:Y:S01]  /*5260*/  @!P0 ISETP.GE.AND P2, PT, R233, R144.reuse, PT ;  /* 0x00000090e900820c */ /* 0x080fe20003f46270 */
[----:B------:R1:W-:Y:S02]  /*5270*/  MUFU.EX2 R38, R4 ;  /* 0x0000000400267308 */ /* 0x0003e40000000800 */
[----:B------:R-:W-:Y:S01]  /*5280*/  FFMA.FTZ R5, R5, UR11, -R138 ;  /* 0x0000000b05057c23 */ /* 0x000fe2000801088a */
[----:B------:R-:W-:Y:S02]  /*5290*/  @!P0 FSEL R6, R6, -INF , !P2 ;  /* 0xff80000006068808 */ /* 0x000fe40005000000 */
[----:B------:R-:W-:Y:S03]  /*52a0*/  @!P0 ISETP.GE.AND P2, PT, R146, R144, PT ;  /* 0x000000909200820c */ /* 0x000fe60003f46270 */
[--C-:B------:R-:W-:Y:S01]  /*52b0*/  FFMA.FTZ R6, R6, UR11, -R137.reuse ;  /* 0x0000000b06067c23 */ /* 0x100fe20008010889 */
[----:B------:R-:W-:Y:S01]  /*52c0*/  @!P0 FSEL R7, R7, -INF , !P2 ;  /* 0xff80000007078808 */ /* 0x000fe20005000000 */
[----:B------:R-:W-:Y:S01]  /*52d0*/  MUFU.EX2 R37, R5 ;  /* 0x0000000500257308 */ /* 0x000fe20000000800 */
[-C--:B------:R-:W-:Y:S03]  /*52e0*/  @!P0 ISETP.GE.AND P2, PT, R233, R139.reuse, PT ;  /* 0x0000008be900820c */ /* 0x080fe60003f46270 */
[----:B------:R-:W-:Y:S01]  /*52f0*/  FFMA.FTZ R7, R7, UR11, -R137 ;  /* 0x0000000b07077c23 */ /* 0x000fe20008010889 */
[----:B------:R-:W-:Y:S02]  /*5300*/  @!P0 FSEL R8, R8, -INF , !P2 ;  /* 0xff80000008088808 */ /* 0x000fe40005000000 */
[----:B------:R-:W-:Y:S03]  /*5310*/  @!P0 ISETP.GE.AND P2, PT, R146, R139, PT ;  /* 0x0000008b9200820c */ /* 0x000fe60003f46270 */
[----:B------:R-:W-:Y:S01]  /*5320*/  MUFU.EX2 R153, R6 ;  /* 0x0000000600997308 */ /* 0x000fe20000000800 */
[----:B------:R-:W-:Y:S01]  /*5330*/  FSETP.NEU.FTZ.AND P1, PT, R2, -INF , PT ;  /* 0xff8000000200780b */ /* 0x000fe20003f3d000 */
[--C-:B-1----:R-:W-:Y:S01]  /*5340*/  FFMA.FTZ R4, R8, UR11, -R136.reuse ;  /* 0x0000000b08047c23 */ /* 0x102fe20008010888 */
[----:B------:R-:W-:Y:S02]  /*5350*/  @!P0 FSEL R9, R9, -INF , !P2 ;  /* 0xff80000009098808 */ /* 0x000fe40005000000 */
[----:B------:R-:W-:Y:S01]  /*5360*/  @!P0 VIADDMNMX R8, R0, R3, UR10, PT ;  /* 0x0000000a00088e46 */ /* 0x000fe2000b800103 */
[----:B------:R-:W-:Y:S04]  /*5370*/  FMUL.FTZ R0, R2, 1.4426950216293334961 ;  /* 0x3fb8aa3b02007820 */ /* 0x000fe80000410000 */
[----:B------:R-:W-:Y:S01]  /*5380*/  MUFU.EX2 R36, R7 ;  /* 0x0000000700247308 */ /* 0x000fe20000000800 */
[----:B------:R-:W-:Y:S01]  /*5390*/  FFMA.FTZ R9, R9, UR11, -R136 ;  /* 0x0000000b09097c23 */ /* 0x000fe20008010888 */
[-C--:B------:R-:W-:Y:S02]  /*53a0*/  @!P0 ISETP.GE.AND P2, PT, R233, R8.reuse, PT ;  /* 0x00000008e900820c */ /* 0x080fe40003f46270 */
[----:B------:R-:W-:Y:S02]  /*53b0*/  FSEL R0, R0, RZ, P1 ;  /* 0x000000ff00007208 */ /* 0x000fe40000800000 */
[----:B------:R-:W-:Y:S04]  /*53c0*/  @!P0 FSEL R10, R10, -INF , !P2 ;  /* 0xff8000000a0a8808 */ /* 0x000fe80005000000 */
[----:B------:R1:W-:Y:S01]  /*53d0*/  MUFU.EX2 R159, R4 ;  /* 0x00000004009f7308 */ /* 0x0003e20000000800 */
[-C--:B------:R-:W-:Y:S04]  /*53e0*/  @!P0 ISETP.GE.AND P1, PT, R146, R8.reuse, PT ;  /* 0x000000089200820c */ /* 0x080fe80003f26270 */
[----:B------:R-:W-:Y:S05]  /*53f0*/  @!P0 FSEL R11, R11, -INF , !P1 ;  /* 0xff8000000b0b8808 */ /* 0x000fea0004800000 */
[----:B------:R2:W-:Y:S01]  /*5400*/  MUFU.EX2 R158, R9 ;  /* 0x00000009009e7308 */ /* 0x0005e20000000800 */
[--C-:B------:R-:W-:Y:S09]  /*5410*/  FFMA.FTZ R11, R11, UR11, -R0.reuse ;  /* 0x0000000b0b0b7c23 */ /* 0x100ff20008010800 */
[----:B------:R-:W-:Y:S01]  /*5420*/  MUFU.EX2 R160, R11 ;  /* 0x0000000b00a07308 */ /* 0x000fe20000000800 */
[----:B-1----:R-:W1:Y:S01]  /*5430*/  LDSM.16.M88.4 R4, [R222+0xd400] ;  /* 0x00d40000de04783b */ /* 0x002e620000000200 */
[----:B--2---:R-:W-:Y:S01]  /*5440*/  FFMA.FTZ R9, R10, UR11, -R0 ;  /* 0x0000000b0a097c23 */ /* 0x004fe20008010800 */
[C---:B------:R-:W-:Y:S07]  /*5450*/  @!P0 IADD3 R10, R233.reuse, 0x8, RZ ;  /* 0x00000008e90a8810 */ /* 0x040fee0007ffe0ff */
[----:B------:R2:W-:Y:S01]  /*5460*/  MUFU.EX2 R161, R9 ;  /* 0x0000000900a17308 */ /* 0x0005e20000000800 */
[-C--:B------:R-:W-:Y:S04]  /*5470*/  @!P0 ISETP.GE.AND P1, PT, R10, R139.reuse, PT ;  /* 0x0000008b0a00820c */ /* 0x080fe80003f26270 */
[----:B------:R-:W-:Y:S05]  /*5480*/  @!P0 FSEL R12, R12, -INF , !P1 ;  /* 0xff8000000c0c8808 */ /* 0x000fea0004800000 */
[--C-:B------:R-:W-:Y:S04]  /*5490*/  FFMA.FTZ R12, R12, UR11, -R136.reuse ;  /* 0x0000000b0c0c7c23 */ /* 0x100fe80008010888 */
[----:B------:R-:W-:Y:S01]  /*54a0*/  MUFU.EX2 R155, R12 ;  /* 0x0000000c009b7308 */ /* 0x000fe20000000800 */
[----:B--2---:R-:W-:Y:S05]  /*54b0*/  @!P0 VIADD R9, R233, 0x9 ;  /* 0x00000009e9098836 */ /* 0x004fea0000000000 */
[----:B------:R-:W-:Y:S04]  /*54c0*/  @!P0 ISETP.GE.AND P1, PT, R9, R139, PT ;  /* 0x0000008b0900820c */ /* 0x000fe80003f26270 */
[----:B------:R-:W-:Y:S01]  /*54d0*/  @!P0 FSEL R13, R13, -INF , !P1 ;  /* 0xff8000000d0d8808 */ /* 0x000fe20004800000 */
[-C--:B-1----:R-:W-:Y:S03]  /*54e0*/  HMMA.16816.F32 R20, R140, R4.reuse, R20 ;  /* 0x000000048c14723c */ /* 0x082fe60000001814 */
[-C--:B------:R-:W-:Y:S01]  /*54f0*/  @!P0 ISETP.GE.AND P1, PT, R10, R8.reuse, PT ;  /* 0x000000080a00820c */ /* 0x080fe20003f26270 */
[----:B------:R-:W-:Y:S02]  /*5500*/  FFMA.FTZ R13, R13, UR11, -R136 ;  /* 0x0000000b0d0d7c23 */ /* 0x000fe40008010888 */
[C---:B------:R-:W-:Y:S02]  /*5510*/  HMMA.16816.F32 R24, R132.reuse, R4, R24 ;  /* 0x000000048418723c */ /* 0x040fe40000001818 */
[----:B------:R-:W-:Y:S03]  /*5520*/  MUFU.EX2 R154, R13 ;  /* 0x0000000d009a7308 */ /* 0x000fe60000000800 */
[----:B------:R-:W-:Y:S01]  /*5530*/  @!P0 FSEL R14, R14, -INF , !P1 ;  /* 0xff8000000e0e8808 */ /* 0x000fe20004800000 */
[-C--:B------:R-:W-:Y:S03]  /*5540*/  HMMA.16816.F32 R28, R132, R6.reuse, R28 ;  /* 0x00000006841c723c */ /* 0x080fe6000000181c */
[----:B------:R-:W-:Y:S02]  /*5550*/  @!P0 ISETP.GE.AND P1, PT, R9, R8, PT ;  /* 0x000000080900820c */ /* 0x000fe40003f26270 */
[----:B------:R-:W-:Y:S01]  /*5560*/  @!P0 VIADD R4, R233, 0x11 ;  /* 0x00000011e9048836 */ /* 0x000fe20000000000 */
[----:B------:R-:W-:Y:S01]  /*5570*/  HMMA.16816.F32 R32, R140, R6, R32 ;  /* 0x000000068c20723c */ /* 0x000fe20000001820 */
[----:B------:R-:W2:Y:S04]  /*5580*/  LDL R141, [R1+0x38] ;  /* 0x00003800018d7983 */ /* 0x000ea80000100800 */
[----:B------:R-:W-:Y:S01]  /*5590*/  @!P0 FSEL R15, R15, -INF , !P1 ;  /* 0xff8000000f0f8808 */ /* 0x000fe20004800000 */
[----:B------:R-:W-:Y:S01]  /*55a0*/  FFMA.FTZ R20, R250, UR5, R20 ;  /* 0x00000005fa147c23 */ /* 0x000fe20008010014 */
[-C--:B------:R-:W-:Y:S01]  /*55b0*/  @!P0 ISETP.GE.AND P1, PT, R10, R145.reuse, PT ;  /* 0x000000910a00820c */ /* 0x080fe20003f26270 */
[----:B------:R-:W-:Y:S01]  /*55c0*/  FFMA.FTZ R21, R251, UR5, R21 ;  /* 0x00000005fb157c23 */ /* 0x000fe20008010015 */
[----:B------:R-:W3:Y:S02]  /*55d0*/  LDL R140, [R1+0x34] ;  /* 0x00003400018c7983 */ /* 0x000ee40000100800 */
[----:B------:R-:W-:Y:S01]  /*55e0*/  @!P0 FSEL R16, R16, -INF , !P1 ;  /* 0xff80000010108808 */ /* 0x000fe20004800000 */
[C---:B------:R-:W-:Y:S01]  /*55f0*/  FFMA.FTZ R22, R250.reuse, UR5, R22 ;  /* 0x00000005fa167c23 */ /* 0x040fe20008010016 */
[-C--:B------:R-:W-:Y:S01]  /*5600*/  @!P0 ISETP.GE.AND P1, PT, R9, R145.reuse, PT ;  /* 0x000000910900820c */ /* 0x080fe20003f26270 */
[C---:B------:R-:W-:Y:S01]  /*5610*/  FFMA.FTZ R23, R251.reuse, UR5, R23 ;  /* 0x00000005fb177c23 */ /* 0x040fe20008010017 */
[C---:B------:R-:W-:Y:S01]  /*5620*/  FFMA.FTZ R24, R250.reuse, UR5, R24 ;  /* 0x00000005fa187c23 */ /* 0x040fe20008010018 */
[----:B------:R-:W-:Y:S01]  /*5630*/  FFMA.FTZ R25, R251, UR5, R25 ;  /* 0x00000005fb197c23 */ /* 0x000fe20008010019 */
[----:B------:R-:W-:Y:S01]  /*5640*/  @!P0 FSEL R17, R17, -INF , !P1 ;  /* 0xff80000011118808 */ /* 0x000fe20004800000 */
[----:B------:R-:W-:Y:S01]  /*5650*/  FFMA.FTZ R26, R250, UR5, R26 ;  /* 0x00000005fa1a7c23 */ /* 0x000fe2000801001a */
[-C--:B------:R-:W-:Y:S01]  /*5660*/  @!P0 ISETP.GE.AND P1, PT, R10, R144.reuse, PT ;  /* 0x000000900a00820c */ /* 0x080fe20003f26270 */
[----:B------:R-:W-:Y:S01]  /*5670*/  FFMA.FTZ R27, R251, UR5, R27 ;  /* 0x00000005fb1b7c23 */ /* 0x000fe2000801001b */
[----:B------:R-:W-:Y:S01]  /*5680*/  @!P0 IADD3 R5, R233, 0x18, RZ ;  /* 0x00000018e9058810 */ /* 0x000fe20007ffe0ff */
[----:B------:R-:W-:Y:S01]  /*5690*/  FFMA.FTZ R28, R252, UR5, R28 ;  /* 0x00000005fc1c7c23 */ /* 0x000fe2000801001c */
[----:B------:R-:W-:Y:S01]  /*56a0*/  @!P0 FSEL R18, R18, -INF , !P1 ;  /* 0xff80000012128808 */ /* 0x000fe20004800000 */
[C---:B------:R-:W-:Y:S01]  /*56b0*/  FFMA.FTZ R30, R252.reuse, UR5, R30 ;  /* 0x00000005fc1e7c23 */ /* 0x040fe2000801001e */
[-C--:B------:R-:W-:Y:S01]  /*56c0*/  @!P0 ISETP.GE.AND P1, PT, R9, R144.reuse, PT ;  /* 0x000000900900820c */ /* 0x080fe20003f26270 */
[----:B------:R-:W-:Y:S01]  /*56d0*/  FFMA.FTZ R29, R163, UR5, R29 ;  /* 0x00000005a31d7c23 */ /* 0x000fe2000801001d */
[----:B------:R-:W-:Y:S01]  /*56e0*/  @!P0 IADD3 R9, R233, 0x10, RZ ;  /* 0x00000010e9098810 */ /* 0x000fe20007ffe0ff */
[C---:B------:R-:W-:Y:S01]  /*56f0*/  FFMA.FTZ R32, R252.reuse, UR5, R32 ;  /* 0x00000005fc207c23 */ /* 0x040fe20008010020 */
[----:B------:R-:W-:Y:S01]  /*5700*/  @!P0 FSEL R19, R19, -INF , !P1 ;  /* 0xff80000013138808 */ /* 0x000fe20004800000 */
[----:B------:R-:W-:Y:S01]  /*5710*/  FFMA.FTZ R33, R163, UR5, R33 ;  /* 0x00000005a3217c23 */ /* 0x000fe20008010021 */
[-C--:B------:R-:W-:Y:S01]  /*5720*/  @!P0 ISETP.GE.AND P1, PT, R9, R145.reuse, PT ;  /* 0x000000910900820c */ /* 0x080fe20003f26270 */
[----:B------:R-:W-:Y:S01]  /*5730*/  FFMA.FTZ R34, R252, UR5, R34 ;  /* 0x00000005fc227c23 */ /* 0x000fe20008010022 */
[--C-:B------:R-:W-:Y:S01]  /*5740*/  FFMA.FTZ R16, R16, UR11, -R138.reuse ;  /* 0x0000000b10107c23 */ /* 0x100fe2000801088a */
[----:B------:R-:W-:Y:S01]  /*5750*/  FFMA.FTZ R17, R17, UR11, -R138 ;  /* 0x0000000b11117c23 */ /* 0x000fe2000801088a */
[----:B------:R-:W-:Y:S01]  /*5760*/  @!P0 FSEL R20, R20, -INF , !P1 ;  /* 0xff80000014148808 */ /* 0x000fe20004800000 */
[--C-:B------:R-:W-:Y:S01]  /*5770*/  FFMA.FTZ R18, R18, UR11, -R137.reuse ;  /* 0x0000000b12127c23 */ /* 0x100fe20008010889 */
[----:B------:R-:W-:Y:S01]  /*5780*/  @!P0 ISETP.GE.AND P1, PT, R4, R145, PT ;  /* 0x000000910400820c */ /* 0x000fe20003f26270 */
[----:B------:R-:W-:Y:S01]  /*5790*/  FFMA.FTZ R19, R19, UR11, -R137 ;  /* 0x0000000b13137c23 */ /* 0x000fe20008010889 */
[----:B------:R-:W-:Y:S01]  /*57a0*/  MUFU.EX2 R171, R16 ;  /* 0x0000001000ab7308 */ /* 0x000fe20000000800 */
[--C-:B------:R-:W-:Y:S01]  /*57b0*/  FFMA.FTZ R14, R14, UR11, -R0.reuse ;  /* 0x0000000b0e0e7c23 */ /* 0x100fe20008010800 */
[----:B------:R-:W-:Y:S01]  /*57c0*/  @!P0 FSEL R21, R21, -INF , !P1 ;  /* 0xff80000015158808 */ /* 0x000fe20004800000 */
[----:B------:R-:W-:Y:S01]  /*57d0*/  FFMA.FTZ R15, R15, UR11, -R0 ;  /* 0x0000000b0f0f7c23 */ /* 0x000fe20008010800 */
[-C--:B------:R-:W-:Y:S01]  /*57e0*/  @!P0 ISETP.GE.AND P1, PT, R9, R144.reuse, PT ;  /* 0x000000900900820c */ /* 0x080fe20003f26270 */
[----:B------:R-:W-:Y:S01]  /*57f0*/  FFMA.FTZ R31, R163, UR5, R31 ;  /* 0x00000005a31f7c23 */ /* 0x000fe2000801001f */
[--C-:B------:R-:W-:Y:S01]  /*5800*/  FFMA.FTZ R20, R20, UR11, -R138.reuse ;  /* 0x0000000b14147c23 */ /* 0x100fe2000801088a */
[----:B------:R-:W-:Y:S01]  /*5810*/  FFMA.FTZ R21, R21, UR11, -R138 ;  /* 0x0000000b15157c23 */ /* 0x000fe2000801088a */
[----:B------:R-:W-:Y:S02]  /*5820*/  @!P0 FSEL R22, R22, -INF , !P1 ;  /* 0xff80000016168808 */ /* 0x000fe40004800000 */
[----:B------:R-:W-:Y:S01]  /*5830*/  MUFU.EX2 R3, R18 ;  /* 0x0000001200037308 */ /* 0x000fe20000000800 */
[----:B------:R-:W-:Y:S01]  /*5840*/  @!P0 ISETP.GE.AND P1, PT, R4, R144, PT ;  /* 0x000000900400820c */ /* 0x000fe20003f26270 */
[----:B------:R-:W-:Y:S01]  /*5850*/  FFMA.FTZ R35, R163, UR5, R35 ;  /* 0x00000005a3237c23 */ /* 0x000fe20008010023 */
[--C-:B------:R-:W-:Y:S02]  /*5860*/  FFMA.FTZ R22, R22, UR11, -R137.reuse ;  /* 0x0000000b16167c23 */ /* 0x100fe40008010889 */
[----:B------:R-:W-:Y:S02]  /*5870*/  @!P0 FSEL R23, R23, -INF , !P1 ;  /* 0xff80000017178808 */ /* 0x000fe40004800000 */
[-C--:B------:R-:W-:Y:S03]  /*5880*/  @!P0 ISETP.GE.AND P1, PT, R9, R139.reuse, PT ;  /* 0x0000008b0900820c */ /* 0x080fe60003f26270 */
[----:B------:R-:W-:Y:S01]  /*5890*/  MUFU.EX2 R2, R19 ;  /* 0x0000001300027308 */ /* 0x000fe20000000800 */
[--C-:B------:R-:W-:Y:S01]  /*58a0*/  FFMA.FTZ R23, R23, UR11, -R137.reuse ;  /* 0x0000000b17177c23 */ /* 0x100fe20008010889 */
[----:B------:R-:W-:Y:S02]  /*58b0*/  @!P0 FSEL R24, R24, -INF , !P1 ;  /* 0xff80000018188808 */ /* 0x000fe40004800000 */
[-C--:B------:R-:W-:Y:S06]  /*58c0*/  @!P0 ISETP.GE.AND P1, PT, R4, R139.reuse, PT ;  /* 0x0000008b0400820c */ /* 0x080fec0003f26270 */
[----:B------:R-:W1:Y:S01]  /*58d0*/  MUFU.EX2 R169, R17 ;  /* 0x0000001100a97308 */ /* 0x000e620000000800 */
[----:B------:R-:W-:Y:S01]  /*58e0*/  @!P0 FSEL R25, R25, -INF , !P1 ;  /* 0xff80000019198808 */ /* 0x000fe20004800000 */
[--C-:B------:R-:W-:Y:S01]  /*58f0*/  FFMA.FTZ R24, R24, UR11, -R136.reuse ;  /* 0x0000000b18187c23 */ /* 0x100fe20008010888 */
[-C--:B------:R-:W-:Y:S03]  /*5900*/  @!P0 ISETP.GE.AND P1, PT, R9, R8.reuse, PT ;  /* 0x000000080900820c */ /* 0x080fe60003f26270 */
[----:B------:R-:W-:Y:S01]  /*5910*/  FFMA.FTZ R25, R25, UR11, -R136 ;  /* 0x0000000b19197c23 */ /* 0x000fe20008010888 */
[----:B------:R-:W-:Y:S03]  /*5920*/  @!P0 FSEL R26, R26, -INF , !P1 ;  /* 0xff8000001a1a8808 */ /* 0x000fe60004800000 */
[----:B------:R-:W-:Y:S01]  /*5930*/  MUFU.EX2 R157, R14 ;  /* 0x0000000e009d7308 */ /* 0x000fe20000000800 */
[----:B------:R-:W-:Y:S02]  /*5940*/  @!P0 ISETP.GE.AND P1, PT, R4, R8, PT ;  /* 0x000000080400820c */ /* 0x000fe40003f26270 */
[----:B------:R-:W-:Y:S01]  /*5950*/  @!P0 IADD3 R4, R233, 0x19, RZ ;  /* 0x00000019e9048810 */ /* 0x000fe20007ffe0ff */
[--C-:B------:R-:W-:Y:S01]  /*5960*/  FFMA.FTZ R26, R26, UR11, -R0.reuse ;  /* 0x0000000b1a1a7c23 */ /* 0x100fe20008010800 */
[----:B------:R-:W-:Y:S02]  /*5970*/  @!P0 FSEL R27, R27, -INF , !P1 ;  /* 0xff8000001b1b8808 */ /* 0x000fe40004800000 */
[-C--:B------:R-:W-:Y:S03]  /*5980*/  @!P0 ISETP.GE.AND P1, PT, R5, R139.reuse, PT ;  /* 0x0000008b0500820c */ /* 0x080fe60003f26270 */
[----:B------:R-:W4:Y:S01]  /*5990*/  MUFU.EX2 R156, R15 ;  /* 0x0000000f009c7308 */ /* 0x000f220000000800 */
[----:B------:R-:W-:Y:S01]  /*59a0*/  @!P0 ISETP.GE.AND P2, PT, R4, R144, PT ;  /* 0x000000900400820c */ /* 0x000fe20003f46270 */
[----:B------:R-:W-:Y:S01]  /*59b0*/  FFMA.FTZ R27, R27, UR11, -R0 ;  /* 0x0000000b1b1b7c23 */ /* 0x000fe20008010800 */
[----:B------:R-:W-:Y:S02]  /*59c0*/  @!P0 FSEL R28, R28, -INF , !P1 ;  /* 0xff8000001c1c8808 */ /* 0x000fe40004800000 */
[----:B------:R-:W-:Y:S02]  /*59d0*/  @!P0 ISETP.GE.AND P1, PT, R4, R139, PT ;  /* 0x0000008b0400820c */ /* 0x000fe40003f26270 */
[----:B-1----:R-:W-:Y:S03]  /*59e0*/  F2FP.F16.F32.PACK_AB R7, R169, R171 ;  /* 0x000000aba907723e */ /* 0x002fe600000000ff */
[----:B------:R-:W-:Y:S01]  /*59f0*/  MUFU.EX2 R167, R20 ;  /* 0x0000001400a77308 */ /* 0x000fe20000000800 */
[----:B------:R-:W-:Y:S01]  /*5a00*/  @!P0 FSEL R29, R29, -INF , !P1 ;  /* 0xff8000001d1d8808 */ /* 0x000fe20004800000 */
[--C-:B------:R-:W-:Y:S01]  /*5a10*/  FFMA.FTZ R28, R28, UR11, -R136.reuse ;  /* 0x0000000b1c1c7c23 */ /* 0x100fe20008010888 */
[----:B------:R-:W-:Y:S02]  /*5a20*/  @!P0 ISETP.GE.AND P1, PT, R5, R8, PT ;  /* 0x000000080500820c */ /* 0x000fe40003f26270 */
[----:B------:R-:W-:Y:S01]  /*5a30*/  F2FP.F16.F32.PACK_AB R6, R2, R3 ;  /* 0x000000030206723e */ /* 0x000fe200000000ff */
[----:B------:R-:W-:Y:S01]  /*5a40*/  FFMA.FTZ R136, R29, UR11, -R136 ;  /* 0x0000000b1d887c23 */ /* 0x000fe20008010888 */
[----:B------:R-:W-:Y:S03]  /*5a50*/  @!P0 FSEL R30, R30, -INF , !P1 ;  /* 0xff8000001e1e8808 */ /* 0x000fe60004800000 */
[----:B------:R-:W-:Y:S01]  /*5a60*/  MUFU.EX2 R166, R21 ;  /* 0x0000001500a67308 */ /* 0x000fe20000000800 */
[-C--:B------:R-:W-:Y:S02]  /*5a70*/  @!P0 ISETP.GE.AND P1, PT, R5, R145.reuse, PT ;  /* 0x000000910500820c */ /* 0x080fe40003f26270 */
[----:B------:R-:W-:Y:S01]  /*5a80*/  @!P0 FSEL R35, R35, -INF , !P2 ;  /* 0xff80000023238808 */ /* 0x000fe20005000000 */
[----:B------:R-:W-:Y:S01]  /*5a90*/  FFMA.FTZ R30, R30, UR11, -R0 ;  /* 0x0000000b1e1e7c23 */ /* 0x000fe20008010800 */
        /* <DEDUP_REMOVED lines=12> */
[----:B------:R-:W-:Y:S01]  /*5b60*/  F2FP.F16.F32.PACK_AB R4, R36, R153 ;  /* 0x000000992404723e */ /* 0x000fe200000000ff */
[--C-:B------:R-:W-:Y:S01]  /*5b70*/  FFMA.FTZ R34, R34, UR11, -R137.reuse ;  /* 0x0000000b22227c23 */ /* 0x100fe20008010889 */
[----:B------:R-:W-:Y:S01]  /*5b80*/  @!P0 FSEL R31, R31, -INF , !P1 ;  /* 0xff8000001f1f8808 */ /* 0x000fe20004800000 */
[----:B------:R-:W-:Y:S02]  /*5b90*/  FFMA.FTZ R137, R35, UR11, -R137 ;  /* 0x0000000b23897c23 */ /* 0x000fe40008010889 */
[----:B------:R4:W-:Y:S02]  /*5ba0*/  STS [R238+0x13400], R4 ;  /* 0x01340004ee007388 */ /* 0x0009e40000000800 */
[----:B------:R-:W-:Y:S01]  /*5bb0*/  MUFU.EX2 R164, R32 ;  /* 0x0000002000a47308 */ /* 0x000fe20000000800 */
[----:B------:R-:W-:Y:S01]  /*5bc0*/  FFMA.FTZ R0, R31, UR11, -R0 ;  /* 0x0000000b1f007c23 */ /* 0x000fe20008010800 */
[----:B------:R4:W-:Y:S04]  /*5bd0*/  STS [R237+0x13000], R7 ;  /* 0x01300007ed007388 */ /* 0x0009e80000000800 */
[----:B------:R4:W-:Y:S04]  /*5be0*/  STS [R237+0x13400], R6 ;  /* 0x01340006ed007388 */ /* 0x0009e80000000800 */
[----:B------:R-:W4:Y:S10]  /*5bf0*/  MUFU.EX2 R162, R138 ;  /* 0x0000008a00a27308 */ /* 0x000f340000000800 */
[----:B------:R4:W-:Y:S01]  /*5c00*/  MUFU.EX2 R143, R0 ;  /* 0x00000000008f7308 */ /* 0x0009e20000000800 */
[----:B-1----:R-:W-:Y:S05]  /*5c10*/  F2FP.F16.F32.PACK_AB R5, R158, R159 ;  /* 0x0000009f9e05723e */ /* 0x002fea00000000ff */
[----:B------:R1:W-:Y:S01]  /*5c20*/  STS [R238+0x14000], R5 ;  /* 0x01400005ee007388 */ /* 0x0003e20000000800 */
[----:B----4-:R-:W-:Y:S03]  /*5c30*/  F2FP.F16.F32.PACK_AB R4, R160, R161 ;  /* 0x000000a1a004723e */ /* 0x010fe600000000ff */
[----:B------:R-:W-:Y:S01]  /*5c40*/  MUFU.EX2 R165, R34 ;  /* 0x0000002200a57308 */ /* 0x000fe20000000800 */
[----:B------:R-:W-:Y:S01]  /*5c50*/  F2FP.F16.F32.PACK_AB R7, R154, R155 ;  /* 0x0000009b9a07723e */ /* 0x000fe200000000ff */
[----:B------:R4:W-:Y:S01]  /*5c60*/  STS [R238+0x14400], R4 ;  /* 0x01440004ee007388 */ /* 0x0009e20000000800 */
[----:B------:R-:W-:Y:S03]  /*5c70*/  F2FP.F16.F32.PACK_AB R6, R156, R157 ;  /* 0x0000009d9c06723e */ /* 0x000fe600000000ff */
[----:B------:R4:W-:Y:S01]  /*5c80*/  STS [R237+0x14000], R7 ;  /* 0x01400007ed007388 */ /* 0x0009e20000000800 */
[----:B------:R-:W-:Y:S03]  /*5c90*/  F2FP.F16.F32.PACK_AB R0, R162, R164 ;  /* 0x000000a4a200723e */ /* 0x000fe600000000ff */
[----:B------:R-:W-:Y:S01]  /*5ca0*/  MUFU.EX2 R163, R137 ;  /* 0x0000008900a37308 */ /* 0x000fe20000000800 */
[----:B------:R-:W-:Y:S09]  /*5cb0*/  STS [R237+0x14400], R6 ;  /* 0x01440006ed007388 */ /* 0x000ff20000000800 */
[----:B------:R-:W-:Y:S01]  /*5cc0*/  MUFU.EX2 R151, R24 ;  /* 0x0000001800977308 */ /* 0x000fe20000000800 */
[----:B-1----:R-:W-:Y:S09]  /*5cd0*/  F2FP.F16.F32.PACK_AB R5, R166, R167 ;  /* 0x000000a7a605723e */ /* 0x002ff200000000ff */
[----:B------:R-:W1:Y:S01]  /*5ce0*/  MUFU.EX2 R149, R25 ;  /* 0x0000001900957308 */ /* 0x000e620000000800 */
[----:B------:R1:W-:Y:S01]  /*5cf0*/  STS [R236+0x13000], R5 ;  /* 0x01300005ec007388 */ /* 0x0003e20000000800 */
[----:B----4-:R-:W-:Y:S05]  /*5d00*/  F2FP.F16.F32.PACK_AB R4, R168, R170 ;  /* 0x000000aaa804723e */ /* 0x010fea00000000ff */
[----:B------:R4:W-:Y:S03]  /*5d10*/  STS [R236+0x13400], R4 ;  /* 0x01340004ec007388 */ /* 0x0009e60000000800 */
[----:B------:R-:W-:Y:S01]  /*5d20*/  MUFU.EX2 R152, R26 ;  /* 0x0000001a00987308 */ /* 0x000fe20000000800 */
[----:B------:R4:W-:Y:S09]  /*5d30*/  STS [R235+0x13000], R0 ;  /* 0x01300000eb007388 */ /* 0x0009f20000000800 */
[----:B------:R-:W4:Y:S01]  /*5d40*/  MUFU.EX2 R150, R27 ;  /* 0x0000001b00967308 */ /* 0x000f220000000800 */
[----:B-1----:R-:W-:Y:S09]  /*5d50*/  F2FP.F16.F32.PACK_AB R7, R149, R151 ;  /* 0x000000979507723e */ /* 0x002ff200000000ff */
[----:B------:R-:W-:Y:S01]  /*5d60*/  MUFU.EX2 R147, R28 ;  /* 0x0000001c00937308 */ /* 0x000fe20000000800 */
[----:B------:R-:W-:Y:S05]  /*5d70*/  F2FP.F16.F32.PACK_AB R5, R163, R165 ;  /* 0x000000a5a305723e */ /* 0x000fea00000000ff */
[----:B------:R-:W-:Y:S04]  /*5d80*/  STS [R235+0x13400], R5 ;  /* 0x01340005eb007388 */ /* 0x000fe80000000800 */
[----:B------:R-:W1:Y:S01]  /*5d90*/  MUFU.EX2 R146, R136 ;  /* 0x0000008800927308 */ /* 0x000e620000000800 */
[----:B----4-:R-:W-:Y:S01]  /*5da0*/  F2FP.F16.F32.PACK_AB R6, R150, R152 ;  /* 0x000000989606723e */ /* 0x010fe200000000ff */
[----:B------:R-:W-:Y:S04]  /*5db0*/  STS [R236+0x14000], R7 ;  /* 0x01400007ec007388 */ /* 0x000fe80000000800 */
[----:B------:R-:W-:Y:S04]  /*5dc0*/  STS [R236+0x14400], R6 ;  /* 0x01440006ec007388 */ /* 0x000fe80000000800 */
[----:B------:R-:W4:Y:S01]  /*5dd0*/  MUFU.EX2 R148, R30 ;  /* 0x0000001e00947308 */ /* 0x000f220000000800 */
[----:B-1----:R-:W-:Y:S05]  /*5de0*/  F2FP.F16.F32.PACK_AB R4, R146, R147 ;  /* 0x000000939204723e */ /* 0x002fea00000000ff */
[----:B------:R-:W-:Y:S01]  /*5df0*/  STS [R235+0x14000], R4 ;  /* 0x01400004eb007388 */ /* 0x000fe20000000800 */
[----:B----4-:R-:W-:Y:S05]  /*5e00*/  F2FP.F16.F32.PACK_AB R0, R143, R148 ;  /* 0x000000948f00723e */ /* 0x010fea00000000ff */
[----:B------:R-:W-:Y:S04]  /*5e10*/  STS [R235+0x14400], R0 ;  /* 0x01440000eb007388 */ /* 0x000fe80000000800 */
[----:B------:R-:W1:Y:S08]  /*5e20*/  LDSM.16.M88.4 R32, [R223+UR4+0x6000] ;  /* 0x00600004df20783b */ /* 0x000e700008000200 */
[----:B------:R-:W4:Y:S08]  /*5e30*/  LDSM.16.M88.4 R28, [R223+UR4+0x6800] ;  /* 0x00680004df1c783b */ /* 0x000f300008000200 */
[----:B------:R-:W3:Y:S08]  /*5e40*/  LDSM.16.M88.4 R132, [R224] ;  /* 0x00000000e084783b */ /* 0x000ef00000000200 */
[----:B------:R-:W3:Y:S01]  /*5e50*/  LDSM.16.M88.4 R136, [R224+0x800] ;  /* 0x00080000e088783b */ /* 0x000ee20000000200 */
[-C--:B-1----:R-:W-:Y:S06]  /*5e60*/  HMMA.16816.F32 R4, R32, R172.reuse, RZ ;  /* 0x000000ac2004723c */ /* 0x082fec00000018ff */
[C---:B----4-:R-:W-:Y:S06]  /*5e70*/  HMMA.16816.F32 R8, R28.reuse, R172, RZ ;  /* 0x000000ac1c08723c */ /* 0x050fec00000018ff */
[-C--:B------:R-:W-:Y:S06]  /*5e80*/  HMMA.16816.F32 R12, R28, R174.reuse, RZ ;  /* 0x000000ae1c0c723c */ /* 0x080fec00000018ff */
[C---:B------:R-:W-:Y:S02]  /*5e90*/  HMMA.16816.F32 R16, R32.reuse, R174, RZ ;  /* 0x000000ae2010723c */ /* 0x040fe400000018ff */
[----:B--2---:R-:W-:Y:S04]  /*5ea0*/  IADD3 R144, P0, R141, UR15, RZ ;  /* 0x0000000f8d907c10 */ /* 0x004fe8000ff1e0ff */
[-C--:B------:R-:W-:Y:S01]  /*5eb0*/  HMMA.16816.F32 R20, R32, R176.reuse, RZ ;  /* 0x000000b02014723c */ /* 0x080fe200000018ff */
[----:B---3--:R-:W-:Y:S02]  /*5ec0*/  IADD3.X R145, R140, UR14, RZ, P0, !PT ;  /* 0x0000000e8c917c10 */ /* 0x008fe400087fe4ff */
[----:B------:R-:W-:Y:S03]  /*5ed0*/  PLOP3.LUT P0, PT, PT, PT, UP3, 0x80, 0x0 ;  /* 0x000000000000781c */ /* 0x000fe60003f0f038 */
[C---:B------:R-:W-:Y:S01]  /*5ee0*/  HMMA.16816.F32 R24, R28.reuse, R176, RZ ;  /* 0x000000b01c18723c */ /* 0x040fe200000018ff */
[----:B------:R-:W2:Y:S04]  /*5ef0*/  LDG.E R142, desc[UR6][R144.64] ;  /* 0x00000006908e7981 */ /* 0x000ea8000c1e1900 */
[----:B------:R-:W3:Y:S01]  /*5f00*/  LDG.E R141, desc[UR6][R144.64+0x20] ;  /* 0x00002006908d7981 */ /* 0x000ee2000c1e1900 */
[-C--:B------:R-:W-:Y:S03]  /*5f10*/  HMMA.16816.F32 R28, R28, R178.reuse, RZ ;  /* 0x000000b21c1c723c */ /* 0x080fe600000018ff */
[----:B------:R-:W5:Y:S03]  /*5f20*/  LDG.E R140, desc[UR6][R144.64+0x80] ;  /* 0x00008006908c7981 */ /* 0x000f66000c1e1900 */
[----:B------:R-:W-:Y:S01]  /*5f30*/  HMMA.16816.F32 R32, R32, R178, RZ ;  /* 0x000000b22020723c */ /* 0x000fe200000018ff */
[----:B------:R1:W5:Y:S05]  /*5f40*/  LDG.E R0, desc[UR6][R144.64+0xa0] ;  /* 0x0000a00690007981 */ /* 0x00036a000c1e1900 */
[-C--:B------:R-:W-:Y:S06]  /*5f50*/  HMMA.16816.F32 R4, R132, R180.reuse, R4 ;  /* 0x000000b48404723c */ /* 0x080fec0000001804 */
[C---:B------:R-:W-:Y:S06]  /*5f60*/  HMMA.16816.F32 R8, R136.reuse, R180, R8 ;  /* 0x000000b48808723c */ /* 0x040fec0000001808 */
        /* <DEDUP_REMOVED lines=43> */
[-C--:B------:R-:W-:Y:S04]  /*6220*/  HMMA.16816.F32 R20, R132, R216.reuse, R20 ;  /* 0x000000d88414723c */ /* 0x080fe80000001814 */
[----:B------:R-:W-:Y:S02]  /*6230*/  FADD.FTZ R4, -R142, R4 ;  /* 0x000000048e047221 */ /* 0x000fe40000010100 */
[C---:B------:R-:W-:Y:S05]  /*6240*/  HMMA.16816.F32 R24, R136.reuse, R216, R24 ;  /* 0x000000d88818723c */ /* 0x040fea0000001818 */
[----:B------:R-:W-:Y:S01]  /*6250*/  FMUL.FTZ R144, R37, R5 ;  /* 0x0000000525907220 */ /* 0x000fe20000410000 */
[-C--:B------:R-:W-:Y:S05]  /*6260*/  HMMA.16816.F32 R28, R136, R218.reuse, R28 ;  /* 0x000000da881c723c */ /* 0x080fea000000181c */
[----:B------:R-:W-:Y:S01]  /*6270*/  FMUL.FTZ R145, R38, R4 ;  /* 0x0000000426917220 */ /* 0x000fe20000410000 */
[----:B------:R-:W-:Y:S01]  /*6280*/  HMMA.16816.F32 R32, R132, R218, R32 ;  /* 0x000000da8420723c */ /* 0x000fe20000001820 */
[----:B------:R1:W5:Y:S04]  /*6290*/  LDL.LU R38, [R1+0x5c] ;  /* 0x00005c0001267983 */ /* 0x0003680000300800 */
[----:B------:R1:W5:Y:S01]  /*62a0*/  LDL.LU R37, [R1+0x58] ;  /* 0x0000580001257983 */ /* 0x0003620000300800 */
[C---:B------:R-:W-:Y:S01]  /*62b0*/  FADD.FTZ R4, -R142.reuse, R20 ;  /* 0x000000148e047221 */ /* 0x040fe20000010100 */
[C---:B------:R-:W-:Y:S01]  /*62c0*/  FADD.FTZ R21, -R142.reuse, R21 ;  /* 0x000000158e157221 */ /* 0x040fe20000010100 */
[----:B---3--:R-:W-:Y:S03]  /*62d0*/  FADD.FTZ R7, -R141, R7 ;  /* 0x000000078d077221 */ /* 0x008fe60000010100 */
[C---:B------:R-:W-:Y:S01]  /*62e0*/  FADD.FTZ R5, -R142.reuse, R17 ;  /* 0x000000118e057221 */ /* 0x040fe20000010100 */
[----:B------:R-:W-:Y:S01]  /*62f0*/  FADD.FTZ R16, -R142, R16 ;  /* 0x000000108e107221 */ /* 0x000fe20000010100 */
[----:B------:R-:W-:Y:S01]  /*6300*/  FMUL.FTZ R4, R167, R4 ;  /* 0x00000004a7047220 */ /* 0x000fe20000410000 */
[----:B------:R-:W-:Y:S01]  /*6310*/  FMUL.FTZ R21, R166, R21 ;  /* 0x00000015a6157220 */ /* 0x000fe20000410000 */
[----:B------:R-:W-:Y:S01]  /*6320*/  FMUL.FTZ R5, R169, R5 ;  /* 0x00000005a9057220 */ /* 0x000fe20000410000 */
[----:B------:R-:W-:Y:S01]  /*6330*/  FMUL.FTZ R16, R171, R16 ;  /* 0x00000010ab107220 */ /* 0x000fe20000410000 */
[----:B------:R-:W-:Y:S01]  /*6340*/  FMUL.FTZ R7, R36, R7 ;  /* 0x0000000724077220 */ /* 0x000fe20000410000 */
[----:B------:R-:W-:Y:S01]  /*6350*/  FADD.FTZ R133, -R141, R18 ;  /* 0x000000128d857221 */ /* 0x000fe20000010100 */
[----:B------:R1:W5:Y:S01]  /*6360*/  LDL.LU R36, [R1+0x54] ;  /* 0x0000540001247983 */ /* 0x0003620000300800 */
[----:B------:R-:W-:Y:S01]  /*6370*/  F2FP.F16.F32.PACK_AB R21, R21, R4 ;  /* 0x000000041515723e */ /* 0x000fe200000000ff */
[----:B------:R-:W-:Y:S01]  /*6380*/  FADD.FTZ R19, -R141, R19 ;  /* 0x000000138d137221 */ /* 0x000fe20000010100 */
[----:B------:R-:W-:Y:S01]  /*6390*/  F2FP.F16.F32.PACK_AB R20, R5, R16 ;  /* 0x000000100514723e */ /* 0x000fe200000000ff */
[----:B------:R-:W-:Y:S01]  /*63a0*/  FMUL.FTZ R133, R3, R133 ;  /* 0x0000008503857220 */ /* 0x000fe20000410000 */
[C---:B------:R-:W-:Y:S01]  /*63b0*/  FADD.FTZ R5, -R142.reuse, R32 ;  /* 0x000000208e057221 */ /* 0x040fe20000010100 */
[----:B------:R-:W-:Y:S01]  /*63c0*/  FADD.FTZ R33, -R142, R33 ;  /* 0x000000218e217221 */ /* 0x000fe20000010100 */
[----:B------:R-:W-:Y:S01]  /*63d0*/  FMUL.FTZ R132, R2, R19 ;  /* 0x0000001302847220 */ /* 0x000fe20000410000 */
[----:B------:R-:W-:Y:S01]  /*63e0*/  FADD.FTZ R6, -R141, R6 ;  /* 0x000000068d067221 */ /* 0x000fe20000010100 */
[----:B------:R-:W-:Y:S01]  /*63f0*/  FMUL.FTZ R5, R164, R5 ;  /* 0x00000005a4057220 */ /* 0x000fe20000410000 */
[----:B------:R-:W-:Y:S01]  /*6400*/  FMUL.FTZ R4, R162, R33 ;  /* 0x00000021a2047220 */ /* 0x000fe20000410000 */
[----:B------:R1:W5:Y:S01]  /*6410*/  LDL R164, [R1+0x20] ;  /* 0x0000200001a47983 */ /* 0x0003620000100800 */
[----:B------:R-:W-:Y:S01]  /*6420*/  FMUL.FTZ R153, R153, R6 ;  /* 0x0000000699997220 */ /* 0x000fe20000410000 */
[C---:B------:R-:W-:Y:S01]  /*6430*/  FADD.FTZ R22, -R141.reuse, R22 ;  /* 0x000000168d167221 */ /* 0x040fe20000010100 */
[C---:B------:R-:W-:Y:S01]  /*6440*/  FADD.FTZ R23, -R141.reuse, R23 ;  /* 0x000000178d177221 */ /* 0x040fe20000010100 */
[----:B------:R1:W5:Y:S01]  /*6450*/  LDL R162, [R1+0x24] ;  /* 0x0000240001a27983 */ /* 0x0003620000100800 */
[----:B------:R-:W-:Y:S01]  /*6460*/  F2FP.F16.F32.PACK_AB R18, R4, R5 ;  /* 0x000000050412723e */ /* 0x000fe200000000ff */
[C---:B------:R-:W-:Y:S01]  /*6470*/  FADD.FTZ R4, -R141.reuse, R34 ;  /* 0x000000228d047221 */ /* 0x040fe20000010100 */
[----:B------:R-:W-:Y:S01]  /*6480*/  FADD.FTZ R34, -R141, R35 ;  /* 0x000000238d227221 */ /* 0x000fe20000010100 */
[----:B------:R1:W5:Y:S01]  /*6490*/  LDL.LU R3, [R1+0x50] ;  /* 0x0000500001037983 */ /* 0x0003620000300800 */
[----:B------:R-:W-:Y:S01]  /*64a0*/  F2FP.F16.F32.PACK_AB R6, R144, R145 ;  /* 0x000000919006723e */ /* 0x000fe200000000ff */
[----:B------:R-:W-:Y:S01]  /*64b0*/  FMUL.FTZ R33, R170, R22 ;  /* 0x00000016aa217220 */ /* 0x000fe20000410000 */
[----:B------:R-:W-:Y:S01]  /*64c0*/  F2FP.F16.F32.PACK_AB R5, R7, R153 ;  /* 0x000000990705723e */ /* 0x000fe200000000ff */
[----:B------:R1:W5:Y:S01]  /*64d0*/  LDL.LU R2, [R1+0x4c] ;  /* 0x00004c0001027983 */ /* 0x0003620000300800 */
[----:B------:R-:W-:Y:S01]  /*64e0*/  FMUL.FTZ R32, R168, R23 ;  /* 0x00000017a8207220 */ /* 0x000fe20000410000 */
[----:B------:R-:W-:Y:S01]  /*64f0*/  FMUL.FTZ R35, R165, R4 ;  /* 0x00000004a5237220 */ /* 0x000fe20000410000 */
[----:B------:R-:W-:Y:S01]  /*6500*/  FMUL.FTZ R34, R163, R34 ;  /* 0x00000022a3227220 */ /* 0x000fe20000410000 */
[----:B------:R1:W5:Y:S01]  /*6510*/  LDL.64 R166, [R1+0x8] ;  /* 0x0000080001a67983 */ /* 0x0003620000100a00 */
[----:B------:R-:W-:Y:S05]  /*6520*/  @!P0 BRA `(.L_x_112) ;  /* 0x0000000000c48947 */ /* 0x000fea0003800000 */
[----:B------:R-:W2:Y:S01]  /*6530*/  LDC R4, c[0x0][0x240] ;  /* 0x00009000ff047b82 */ /* 0x000ea20000000800 */
[----:B------:R-:W-:Y:S01]  /*6540*/  ULOP3.LUT UR9, UR8, 0x1, URZ, 0xc0, !UPT ;  /* 0x0000000108097892 */ /* 0x000fe2000f8ec03f */
[----:B-----5:R-:W-:Y:S01]  /*6550*/  ISETP.GE.AND P3, PT, R166, UR38, PT ;  /* 0x00000026a6007c0c */ /* 0x020fe2000bf66270 */
[----:B------:R-:W-:Y:S01]  /*6560*/  UMOV UR41, 0xffffd000 ;  /* 0xffffd00000297882 */ /* 0x000fe20000000000 */
[----:B------:R-:W-:Y:S01]  /*6570*/  ISETP.GE.AND P2, PT, R164, UR38, PT ;  /* 0x00000026a4007c0c */ /* 0x000fe2000bf46270 */
[----:B------:R-:W-:Y:S01]  /*6580*/  UISETP.NE.U32.AND UP0, UPT, UR9, 0x1, UPT ;  /* 0x000000010900788c */ /* 0x000fe2000bf05070 */
[----:B------:R-:W-:Y:S03]  /*6590*/  ISETP.GE.AND P1, PT, R162, UR38, PT ;  /* 0x00000026a2007c0c */ /* 0x000fe6000bf26270 */
[----:B------:R-:W-:Y:S06]  /*65a0*/  USEL UR9, UR41, 0x3000, !UP0 ;  /* 0x0000300029097887 */ /* 0x000fec000c000000 */
[----:B------:R-:W-:Y:S02]  /*65b0*/  VIADD R232, R232, UR9 ;  /* 0x00000009e8e87c36 */ /* 0x000fe40008000000 */
[C---:B------:R-:W-:Y:S02]  /*65c0*/  @!P2 VIADD R19, R245.reuse, UR9 ;  /* 0x00000009f513ac36 */ /* 0x040fe40008000000 */
[----:B------:R-:W-:Y:S01]  /*65d0*/  VIADD R220, R220, UR9 ;  /* 0x00000009dcdc7c36 */ /* 0x000fe20008000000 */
[----:B------:R3:W-:Y:S04]  /*65e0*/  @P3 STS [R232], RZ ;  /* 0x000000ffe8003388 */ /* 0x0007e80000000800 */
[----:B------:R3:W-:Y:S01]  /*65f0*/  @P3 STS [R232+0x4], RZ ;  /* 0x000004ffe8003388 */ /* 0x0007e20000000800 */
[----:B--2---:R-:W-:Y:S03]  /*6600*/  IMAD.U32 R4, R4, -0x40, RZ ;  /* 0xffffffc004047824 */ /* 0x004fe600078e00ff */
[----:B------:R3:W-:Y:S02]  /*6610*/  @P3 STS [R232+0x8], RZ ;  /* 0x000008ffe8003388 */ /* 0x0007e40000000800 */
[C---:B------:R-:W-:Y:S02]  /*6620*/  LEA R241, P4, R4.reuse, R241, 0x1 ;  /* 0x000000f104f17211 */ /* 0x040fe400078808ff */
[----:B------:R3:W-:Y:S01]  /*6630*/  @P3 STS [R232+0xc], RZ ;  /* 0x00000cffe8003388 */ /* 0x0007e20000000800 */
[----:B------:R-:W-:Y:S02]  /*6640*/  SHF.R.S32.HI R7, RZ, 0x1f, R4 ;  /* 0x0000001fff077819 */ /* 0x000fe40000011404 */
[----:B------:R-:W-:Y:S01]  /*6650*/  @!P3 MOV R16, R241 ;  /* 0x000000f10010b202 */ /* 0x000fe20000000f00 */
[----:B------:R-:W-:Y:S01]  /*6660*/  @!P2 IMAD.MOV.U32 R22, RZ, RZ, R241 ;  /* 0x000000ffff16a224 */ /* 0x000fe200078e00f1 */
[----:B------:R-:W-:Y:S01]  /*6670*/  LEA.HI.X R239, R4, R239, R7, 0x1, P4 ;  /* 0x000000ef04ef7211 */ /* 0x000fe200020f0c07 */
[C---:B------:R-:W-:Y:S01]  /*6680*/  @!P1 VIADD R7, R245.reuse, UR9 ;  /* 0x00000009f5079c36 */ /* 0x040fe20008000000 */
[----:B------:R-:W-:Y:S02]  /*6690*/  IADD3 R4, R245, UR9, RZ ;  /* 0x00000009f5047c10 */ /* 0x000fe4000fffe0ff */
[-C--:B------:R-:W-:Y:S01]  /*66a0*/  @!P2 MOV R23, R239.reuse ;  /* 0x000000ef0017a202 */ /* 0x080fe20000000f00 */
[----:B------:R-:W-:Y:S01]  /*66b0*/  @!P3 IMAD.MOV.U32 R17, RZ, RZ, R239 ;  /* 0x000000ffff11b224 */ /* 0x000fe200078e00ef */
[----:B------:R-:W-:Y:S04]  /*66c0*/  MOV R245, R4 ;  /* 0x0000000400f57202 */ /* 0x000fe80000000f00 */
        /* <DEDUP_REMOVED lines=13> */
[----:B--2---:R-:W-:Y:S03]  /*67a0*/  @!P1 IMAD.MOV.U32 R16, RZ, RZ, R241 ;  /* 0x000000ffff109224 */ /* 0x004fe600078e00f1 */
        /* <DEDUP_REMOVED lines=9> */
.L_x_112:
[----:B------:R2:W-:Y:S01]  /*6840*/  STS [R238+0xf000], R6 ;  /* 0x00f00006ee007388 */ /* 0x0005e20000000800 */
[----:B------:R-:W-:Y:S01]  /*6850*/  F2FP.F16.F32.PACK_AB R4, R132, R133 ;  /* 0x000000858404723e */ /* 0x000fe200000000ff */
[C---:B-----5:R-:W-:Y:S01]  /*6860*/  FADD.FTZ R8, -R140.reuse, R8 ;  /* 0x000000088c087221 */ /* 0x060fe20000010100 */
[----:B------:R-:W-:Y:S01]  /*6870*/  FADD.FTZ R9, -R140, R9 ;  /* 0x000000098c097221 */ /* 0x000fe20000010100 */
[----:B------:R4:W-:Y:S01]  /*6880*/  STS [R238+0xf400], R5 ;  /* 0x00f40005ee007388 */ /* 0x0009e20000000800 */
[C---:B------:R-:W-:Y:S01]  /*6890*/  FADD.FTZ R11, -R0.reuse, R11 ;  /* 0x0000000b000b7221 */ /* 0x040fe20000010100 */
[----:B------:R-:W-:Y:S01]  /*68a0*/  FADD.FTZ R10, -R0, R10 ;  /* 0x0000000a000a7221 */ /* 0x000fe20000010100 */
[C---:B------:R-:W-:Y:S01]  /*68b0*/  FADD.FTZ R13, -R140.reuse, R13 ;  /* 0x0000000d8c0d7221 */ /* 0x040fe20000010100 */
[----:B------:R1:W-:Y:S01]  /*68c0*/  STS [R237+0xf400], R4 ;  /* 0x00f40004ed007388 */ /* 0x0003e20000000800 */
[----:B------:R-:W-:Y:S01]  /*68d0*/  FADD.FTZ R12, -R140, R12 ;  /* 0x0000000c8c0c7221 */ /* 0x000fe20000010100 */
[----:B------:R-:W-:Y:S01]  /*68e0*/  FMUL.FTZ R10, R161, R10 ;  /* 0x0000000aa10a7220 */ /* 0x000fe20000410000 */
[C---:B------:R-:W-:Y:S01]  /*68f0*/  FADD.FTZ R14, -R0.reuse, R14 ;  /* 0x0000000e000e7221 */ /* 0x040fe20000010100 */
[----:B------:R-:W-:Y:S01]  /*6900*/  STS [R237+0xf000], R20 ;  /* 0x00f00014ed007388 */ /* 0x000fe20000000800 */
[----:B------:R-:W-:Y:S01]  /*6910*/  FADD.FTZ R15, -R0, R15 ;  /* 0x0000000f000f7221 */ /* 0x000fe20000010100 */
[----:B------:R-:W-:Y:S01]  /*6920*/  FMUL.FTZ R12, R155, R12 ;  /* 0x0000000c9b0c7220 */ /* 0x000fe20000410000 */
[----:B------:R-:W-:Y:S01]  /*6930*/  FMUL.FTZ R14, R157, R14 ;  /* 0x0000000e9d0e7220 */ /* 0x000fe20000410000 */
[----:B------:R-:W-:Y:S01]  /*6940*/  FADD.FTZ R25, -R140, R25 ;  /* 0x000000198c197221 */ /* 0x000fe20000010100 */
[----:B------:R-:W-:Y:S01]  /*6950*/  FMUL.FTZ R15, R156, R15 ;  /* 0x0000000f9c0f7220 */ /* 0x000fe20000410000 */
[----:B------:R-:W-:Y:S01]  /*6960*/  FADD.FTZ R27, -R0, R27 ;  /* 0x0000001b001b7221 */ /* 0x000fe20000010100 */
[----:B------:R-:W-:Y:S01]  /*6970*/  FADD.FTZ R24, -R140, R24 ;  /* 0x000000188c187221 */ /* 0x000fe20000010100 */
[----:B------:R-:W-:Y:S01]  /*6980*/  FADD.FTZ R26, -R0, R26 ;  /* 0x0000001a001a7221 */ /* 0x000fe20000010100 */
[----:B---3--:R-:W-:Y:S01]  /*6990*/  F2FP.F16.F32.PACK_AB R17, R32, R33 ;  /* 0x000000212011723e */ /* 0x008fe200000000ff */
[C---:B------:R-:W-:Y:S01]  /*69a0*/  FADD.FTZ R31, -R0.reuse, R31 ;  /* 0x0000001f001f7221 */ /* 0x040fe20000010100 */
[----:B------:R-:W-:Y:S01]  /*69b0*/  FADD.FTZ R30, -R0, R30 ;  /* 0x0000001e001e7221 */ /* 0x000fe20000010100 */
[----:B------:R-:W-:Y:S01]  /*69c0*/  FADD.FTZ R29, -R140, R29 ;  /* 0x0000001d8c1d7221 */ /* 0x000fe20000010100 */
[----:B--2---:R-:W-:Y:S01]  /*69d0*/  FMUL.FTZ R6, R159, R8 ;  /* 0x000000089f067220 */ /* 0x004fe20000410000 */
[----:B------:R-:W-:Y:S01]  /*69e0*/  FMUL.FTZ R8, R154, R13 ;  /* 0x0000000d9a087220 */ /* 0x000fe20000410000 */
[----:B------:R-:W-:Y:S01]  /*69f0*/  FMUL.FTZ R24, R151, R24 ;  /* 0x0000001897187220 */ /* 0x000fe20000410000 */
[----:B------:R-:W-:Y:S01]  /*6a00*/  FMUL.FTZ R7, R149, R25 ;  /* 0x0000001995077220 */ /* 0x000fe20000410000 */
[----:B----4-:R-:W-:Y:S01]  /*6a10*/  FMUL.FTZ R5, R158, R9 ;  /* 0x000000099e057220 */ /* 0x010fe20000410000 */
[----:B------:R-:W-:Y:S01]  /*6a20*/  FMUL.FTZ R26, R152, R26 ;  /* 0x0000001a981a7220 */ /* 0x000fe20000410000 */
[----:B------:R-:W-:Y:S01]  /*6a30*/  F2FP.F16.F32.PACK_AB R8, R8, R12 ;  /* 0x0000000c0808723e */ /* 0x000fe200000000ff */
[----:B------:R-:W-:Y:S01]  /*6a40*/  FMUL.FTZ R0, R150, R27 ;  /* 0x0000001b96007220 */ /* 0x000fe20000410000 */
[----:B------:R-:W-:Y:S01]  /*6a50*/  FADD.FTZ R28, -R140, R28 ;  /* 0x0000001c8c1c7221 */ /* 0x000fe20000010100 */
[----:B-1----:R-:W-:Y:S01]  /*6a60*/  F2FP.F16.F32.PACK_AB R4, R5, R6 ;  /* 0x000000060504723e */ /* 0x002fe200000000ff */
[----:B------:R-:W-:Y:S01]  /*6a70*/  FMUL.FTZ R5, R160, R11 ;  /* 0x0000000ba0057220 */ /* 0x000fe20000410000 */
[----:B------:R-:W-:Y:S01]  /*6a80*/  F2FP.F16.F32.PACK_AB R16, R34, R35 ;  /* 0x000000232210723e */ /* 0x000fe200000000ff */
[----:B------:R-:W-:Y:S01]  /*6a90*/  FMUL.FTZ R28, R147, R28 ;  /* 0x0000001c931c7220 */ /* 0x000fe20000410000 */
[----:B------:R-:W-:Y:S01]  /*6aa0*/  FMUL.FTZ R9, R146, R29 ;  /* 0x0000001d92097220 */ /* 0x000fe20000410000 */
[----:B------:R1:W-:Y:S01]  /*6ab0*/  STS [R238+0x10000], R4 ;  /* 0x01000004ee007388 */ /* 0x0003e20000000800 */
[----:B------:R-:W-:Y:S01]  /*6ac0*/  F2FP.F16.F32.PACK_AB R5, R5, R10 ;  /* 0x0000000a0505723e */ /* 0x000fe200000000ff */
[----:B------:R-:W-:Y:S01]  /*6ad0*/  FMUL.FTZ R30, R148, R30 ;  /* 0x0000001e941e7220 */ /* 0x000fe20000410000 */
[----:B------:R-:W-:Y:S01]  /*6ae0*/  FMUL.FTZ R6, R143, R31 ;  /* 0x0000001f8f067220 */ /* 0x000fe20000410000 */
[----:B------:R-:W-:Y:S02]  /*6af0*/  F2FP.F16.F32.PACK_AB R7, R7, R24 ;  /* 0x000000180707723e */ /* 0x000fe400000000ff */
[----:B------:R-:W-:Y:S01]  /*6b00*/  STS [R238+0x10400], R5 ;  /* 0x01040005ee007388 */ /* 0x000fe20000000800 */
[----:B------:R-:W-:Y:S02]  /*6b10*/  F2FP.F16.F32.PACK_AB R0, R0, R26 ;  /* 0x0000001a0000723e */ /* 0x000fe400000000ff */
[----:B------:R-:W-:Y:S01]  /*6b20*/  F2FP.F16.F32.PACK_AB R9, R9, R28 ;  /* 0x0000001c0909723e */ /* 0x000fe200000000ff */
[----:B------:R-:W-:Y:S01]  /*6b30*/  STS [R237+0x10000], R8 ;  /* 0x01000008ed007388 */ /* 0x000fe20000000800 */
[----:B------:R-:W-:Y:S02]  /*6b40*/  F2FP.F16.F32.PACK_AB R6, R6, R30 ;  /* 0x0000001e0606723e */ /* 0x000fe400000000ff */
[----:B------:R-:W-:Y:S02]  /*6b50*/  MOV R152, R244 ;  /* 0x000000f400987202 */ /* 0x000fe40000000f00 */
[----:B------:R-:W-:Y:S02]  /*6b60*/  MOV R153, R243 ;  /* 0x000000f300997202 */ /* 0x000fe40000000f00 */
[----:B-1----:R-:W-:Y:S05]  /*6b70*/  F2FP.F16.F32.PACK_AB R4, R15, R14 ;  /* 0x0000000e0f04723e */ /* 0x002fea00000000ff */
        /* <DEDUP_REMOVED lines=13> */
[----:B------:R-:W2:Y:S04]  /*6c50*/  LDSM.16.MT88.4 R12, [R2+0x15000] ;  /* 0x01500000020c783b */ /* 0x000ea80000004200 */
[----:B------:R-:W3:Y:S04]  /*6c60*/  LDSM.16.MT88.4 R16, [R0+0x7000] ;  /* 0x007000000010783b */ /* 0x000ee80000004200 */
[----:B------:R-:W4:Y:S04]  /*6c70*/  LDSM.16.MT88.4 R20, [R0+0x8000] ;  /* 0x008000000014783b */ /* 0x000f280000004200 */
[----:B------:R-:W-:Y:S04]  /*6c80*/  LDSM.16.MT88.4 R24, [R2+0x13800] ;  /* 0x013800000218783b */ /* 0x000fe80000004200 */
[----:B------:R-:W4:Y:S04]  /*6c90*/  LDSM.16.MT88.4 R28, [R0+0x6400] ;  /* 0x00640000001c783b */ /* 0x000f280000004200 */
[----:B------:R-:W4:Y:S04]  /*6ca0*/  LDSM.16.MT88.4 R32, [R2+0x15800] ;  /* 0x015800000220783b */ /* 0x000f280000004200 */
[----:B------:R-:W4:Y:S04]  /*6cb0*/  LDSM.16.MT88.4 R132, [R0+0x7400] ;  /* 0x007400000084783b */ /* 0x000f280000004200 */
[----:B------:R-:W4:Y:S01]  /*6cc0*/  LDSM.16.MT88.4 R136, [R0+0x8400] ;  /* 0x008400000088783b */ /* 0x000f220000004200 */
[-C--:B-1----:R-:W-:Y:S06]  /*6cd0*/  HMMA.16816.F32 R36, R4, R8.reuse, R36 ;  /* 0x000000080424723c */ /* 0x082fec0000001824 */
[C---:B--2---:R-:W-:Y:S06]  /*6ce0*/  HMMA.16816.F32 R40, R12.reuse, R8, R40 ;  /* 0x000000080c28723c */ /* 0x044fec0000001828 */
[-C--:B------:R-:W-:Y:S06]  /*6cf0*/  HMMA.16816.F32 R44, R12, R10.reuse, R44 ;  /* 0x0000000a0c2c723c */ /* 0x080fec000000182c */
[C---:B------:R-:W-:Y:S01]  /*6d00*/  HMMA.16816.F32 R48, R4.reuse, R10, R48 ;  /* 0x0000000a0430723c */ /* 0x040fe20000001830 */
[----:B------:R-:W-:Y:S05]  /*6d10*/  LDSM.16.MT88.4 R8, [R0+0x6800] ;  /* 0x006800000008783b */ /* 0x000fea0000004200 */
[-C--:B---3--:R-:W-:Y:S06]  /*6d20*/  HMMA.16816.F32 R52, R4, R16.reuse, R52 ;  /* 0x000000100434723c */ /* 0x088fec0000001834 */
[C---:B------:R-:W-:Y:S06]  /*6d30*/  HMMA.16816.F32 R56, R12.reuse, R16, R56 ;  /* 0x000000100c38723c */ /* 0x040fec0000001838 */
[-C--:B------:R-:W-:Y:S06]  /*6d40*/  HMMA.16816.F32 R60, R12, R18.reuse, R60 ;  /* 0x000000120c3c723c */ /* 0x080fec000000183c */
[C---:B------:R-:W-:Y:S01]  /*6d50*/  HMMA.16816.F32 R64, R4.reuse, R18, R64 ;  /* 0x000000120440723c */ /* 0x040fe20000001840 */
[----:B------:R-:W-:Y:S05]  /*6d60*/  LDSM.16.MT88.4 R16, [R0+0x7800] ;  /* 0x007800000010783b */ /* 0x000fea0000004200 */
[-C--:B----4-:R-:W-:Y:S06]  /*6d70*/  HMMA.16816.F32 R68, R4, R20.reuse, R68 ;  /* 0x000000140444723c */ /* 0x090fec0000001844 */
        /* <DEDUP_REMOVED lines=54> */
[----:B------:R-:W-:Y:S09]  /*70e0*/  ISETP.GE.AND P1, PT, R162, UR38, PT ;  /* 0x00000026a2007c0c */ /* 0x000ff2000bf26270 */
[----:B------:R2:W-:Y:S04]  /*70f0*/  @P3 STS [R234+0x6000], RZ ;  /* 0x006000ffea003388 */ /* 0x0005e80000000800 */
[----:B------:R2:W-:Y:S04]  /*7100*/  @P3 STS [R234+0x6004], RZ ;  /* 0x006004ffea003388 */ /* 0x0005e80000000800 */
[----:B------:R2:W-:Y:S01]  /*7110*/  @P3 STS.64 [R234+0x6008], RZ ;  /* 0x006008ffea003388 */ /* 0x0005e20000000a00 */
[----:B-1----:R-:W-:Y:S05]  /*7120*/  IMAD.U32 R4, R4, -0x40, RZ ;  /* 0xffffffc004047824 */ /* 0x002fea00078e00ff */
[C---:B------:R-:W-:Y:S02]  /*7130*/  LEA R242, P4, R4.reuse, R242, 0x1 ;  /* 0x000000f204f27211 */ /* 0x040fe400078808ff */
[----:B------:R-:W-:Y:S02]  /*7140*/  SHF.R.S32.HI R5, RZ, 0x1f, R4 ;  /* 0x0000001fff057819 */ /* 0x000fe40000011404 */
[----:B------:R-:W-:Y:S01]  /*7150*/  @!P2 MOV R6, R242 ;  /* 0x000000f20006a202 */ /* 0x000fe20000000f00 */
[--C-:B------:R-:W-:Y:S01]  /*7160*/  @!P3 IMAD.MOV.U32 R8, RZ, RZ, R242.reuse ;  /* 0x000000ffff08b224 */ /* 0x100fe200078e00f2 */
[----:B------:R-:W-:Y:S01]  /*7170*/  LEA.HI.X R240, R4, R240, R5, 0x1, P4 ;  /* 0x000000f004f07211 */ /* 0x000fe200020f0c05 */
[----:B------:R-:W-:Y:S03]  /*7180*/  @!P1 IMAD.MOV.U32 R4, RZ, RZ, R242 ;  /* 0x000000ffff049224 */ /* 0x000fe600078e00f2 */
[----:B------:R-:W-:Y:S01]  /*7190*/  @!P1 MOV R5, R240 ;  /* 0x000000f000059202 */ /* 0x000fe20000000f00 */
[--C-:B------:R-:W-:Y:S02]  /*71a0*/  @!P3 IMAD.MOV.U32 R9, RZ, RZ, R240.reuse ;  /* 0x000000ffff09b224 */ /* 0x100fe400078e00f0 */
[----:B------:R-:W-:Y:S03]  /*71b0*/  @!P2 IMAD.MOV.U32 R7, RZ, RZ, R240 ;  /* 0x000000ffff07a224 */ /* 0x000fe600078e00f0 */
        /* <DEDUP_REMOVED lines=15> */
.L_x_113:
[----:B------:R-:W3:Y:S01]  /*72b0*/  LDL R160, [R1+0x40] ;  /* 0x0000400001a07983 */ /* 0x000ee20000100800 */
[----:B------:R-:W-:Y:S02]  /*72c0*/  ULOP3.LUT UR9, UR8, 0x1, URZ, 0xc0, !UPT ;  /* 0x0000000108097892 */ /* 0x000fe4000f8ec03f */
[----:B------:R-:W-:Y:S01]  /*72d0*/  UISETP.GT.AND UP2, UPT, UR8, UR18, UPT ;  /* 0x000000120800728c */ /* 0x000fe2000bf44270 */
[----:B------:R-:W4:Y:S01]  /*72e0*/  LDL R158, [R1+0x44] ;  /* 0x00004400019e7983 */ /* 0x000f220000100800 */
[----:B------:R-:W-:Y:S02]  /*72f0*/  UISETP.NE.U32.AND UP0, UPT, UR9, 0x1, UPT ;  /* 0x000000010900788c */ /* 0x000fe4000bf05070 */
[----:B------:R-:W-:Y:S01]  /*7300*/  UIADD3 UR8, UR8, -0x1, URZ ;  /* 0xffffffff08087890 */ /* 0x000fe2000fffe03f */
[----:B------:R-:W-:Y:S04]  /*7310*/  LDSM.16.M88.4 R24, [R225] ;  /* 0x00000000e118783b */ /* 0x000fe80000000200 */
[----:B--2---:R-:W1:Y:S04]  /*7320*/  LDSM.16.MT88.4 R8, [R0+0x9000] ;  /* 0x009000000008783b */ /* 0x004e680000004200 */
[----:B------:R-:W2:Y:S04]  /*7330*/  LDL R154, [R1+0x14] ;  /* 0x00001400019a7983 */ /* 0x000ea80000100800 */
[----:B------:R-:W5:Y:S04]  /*7340*/  LDL R155, [R1+0x10] ;  /* 0x00001000019b7983 */ /* 0x000f680000100800 */
[----:B------:R-:W5:Y:S04]  /*7350*/  LDL R156, [R1+0x1c] ;  /* 0x00001c00019c7983 */ /* 0x000f680000100800 */
[----:B------:R-:W1:Y:S04]  /*7360*/  LDSM.16.MT88.4 R16, [R0+0xb000] ;  /* 0x00b000000010783b */ /* 0x000e680000004200 */
[----:B------:R-:W5:Y:S04]  /*7370*/  LDL R157, [R1+0x18] ;  /* 0x00001800019d7983 */ /* 0x000f680000100800 */
[----:B------:R-:W1:Y:S04]  /*7380*/  LDSM.16.MT88.4 R28, [R0+0xd000] ;  /* 0x00d00000001c783b */ /* 0x000e680000004200 */
[----:B------:R-:W-:Y:S04]  /*7390*/  LDSM.16.M88.4 R32, [R226] ;  /* 0x00000000e220783b */ /* 0x000fe80000000200 */
[----:B------:R-:W1:Y:S04]  /*73a0*/  LDSM.16.MT88.4 R132, [R0+0x9400] ;  /* 0x009400000084783b */ /* 0x000e680000004200 */
[----:B------:R-:W1:Y:S02]  /*73b0*/  LDSM.16.MT88.4 R136, [R0+0xb400] ;  /* 0x00b400000088783b */ /* 0x000e640000004200 */
[C---:B-1----:R-:W-:Y:S02]  /*73c0*/  HMMA.16816.F32 R4, R24.reuse, R8, RZ ;  /* 0x000000081804723c */ /* 0x042fe400000018ff */
[----:B------:R-:W1:Y:S04]  /*73d0*/  LDSM.16.MT88.4 R140, [R0+0xd400] ;  /* 0x00d40000008c783b */ /* 0x000e680000004200 */
[----:B------:R-:W-:Y:S01]  /*73e0*/  LDSM.16.MT88.4 R144, [R0+0x9800] ;  /* 0x009800000090783b */ /* 0x000fe20000004200 */
[C---:B------:R-:W-:Y:S03]  /*73f0*/  HMMA.16816.F32 R8, R24.reuse, R10, RZ ;  /* 0x0000000a1808723c */ /* 0x040fe600000018ff */
[----:B------:R-:W-:Y:S04]  /*7400*/  LDSM.16.MT88.4 R148, [R0+0xb800] ;  /* 0x00b800000094783b */ /* 0x000fe80000004200 */
[----:B------:R-:W5:Y:S01]  /*7410*/  LDL R159, [R1+0x28] ;  /* 0x00002800019f7983 */ /* 0x000f620000100800 */
[C---:B------:R-:W-:Y:S06]  /*7420*/  HMMA.16816.F32 R12, R24.reuse, R16, RZ ;  /* 0x00000010180c723c */ /* 0x040fec00000018ff */
[C---:B------:R-:W-:Y:S06]  /*7430*/  HMMA.16816.F32 R16, R24.reuse, R18, RZ ;  /* 0x000000121810723c */ /* 0x040fec00000018ff */
[C---:B------:R-:W-:Y:S06]  /*7440*/  HMMA.16816.F32 R20, R24.reuse, R28, RZ ;  /* 0x0000001c1814723c */ /* 0x040fec00000018ff */
[----:B------:R-:W-:Y:S01]  /*7450*/  HMMA.16816.F32 R24, R24, R30, RZ ;  /* 0x0000001e1818723c */ /* 0x000fe200000018ff */
[----:B------:R-:W1:Y:S05]  /*7460*/  LDSM.16.M88.4 R28, [R228] ;  /* 0x00000000e41c783b */ /* 0x000e6a0000000200 */
[C---:B------:R-:W-:Y:S06]  /*7470*/  HMMA.16816.F32 R4, R32.reuse, R132, R4 ;  /* 0x000000842004723c */ /* 0x040fec0000001804 */
[C---:B------:R-:W-:Y:S01]  /*7480*/  HMMA.16816.F32 R8, R32.reuse, R134, R8 ;  /* 0x000000862008723c */ /* 0x040fe20000001808 */
[----:B------:R-:W1:Y:S05]  /*7490*/  LDSM.16.MT88.4 R132, [R0+0xd800] ;  /* 0x00d800000084783b */ /* 0x000e6a0000004200 */
[C---:B------:R-:W-:Y:S06]  /*74a0*/  HMMA.16816.F32 R12, R32.reuse, R136, R12 ;  /* 0x00000088200c723c */ /* 0x040fec000000180c */
[C---:B------:R-:W-:Y:S01]  /*74b0*/  HMMA.16816.F32 R16, R32.reuse, R138, R16 ;  /* 0x0000008a2010723c */ /* 0x040fe20000001810 */
[----:B------:R-:W-:Y:S05]  /*74c0*/  LDSM.16.MT88.4 R136, [R0+0x9c00] ;  /* 0x009c00000088783b */ /* 0x000fea0000004200 */
[C---:B-1----:R-:W-:Y:S06]  /*74d0*/  HMMA.16816.F32 R20, R32.reuse, R140, R20 ;  /* 0x0000008c2014723c */ /* 0x042fec0000001814 */
[----:B------:R-:W-:Y:S01]  /*74e0*/  HMMA.16816.F32 R24, R32, R142, R24 ;  /* 0x0000008e2018723c */ /* 0x000fe20000001818 */
[----:B------:R-:W1:Y:S04]  /*74f0*/  LDSM.16.M88.4 R32, [R227] ;  /* 0x00000000e320783b */ /* 0x000e680000000200 */
[----:B------:R-:W1:Y:S01]  /*7500*/  LDSM.16.MT88.4 R140, [R0+0xbc00] ;  /* 0x00bc0000008c783b */ /* 0x000e620000004200 */
[C---:B------:R-:W-:Y:S06]  /*7510*/  HMMA.16816.F32 R4, R28.reuse, R144, R4 ;  /* 0x000000901c04723c */ /* 0x040fec0000001804 */
[C---:B------:R-:W-:Y:S01]  /*7520*/  HMMA.16816.F32 R8, R28.reuse, R146, R8 ;  /* 0x000000921c08723c */ /* 0x040fe20000001808 */
[----:B------:R-:W1:Y:S05]  /*7530*/  LDSM.16.MT88.4 R144, [R0+0xdc00] ;  /* 0x00dc00000090783b */ /* 0x000e6a0000004200 */
[C---:B------:R-:W-:Y:S06]  /*7540*/  HMMA.16816.F32 R12, R28.reuse, R148, R12 ;  /* 0x000000941c0c723c */ /* 0x040fec000000180c */
[C---:B------:R-:W-:Y:S01]  /*7550*/  HMMA.16816.F32 R16, R28.reuse, R150, R16 ;  /* 0x000000961c10723c */ /* 0x040fe20000001810 */
[----:B------:R-:W-:Y:S05]  /*7560*/  LDSM.16.MT88.4 R148, [R0+0xe000] ;  /* 0x00e000000094783b */ /* 0x000fea0000004200 */
[C---:B------:R-:W-:Y:S06]  /*7570*/  HMMA.16816.F32 R20, R28.reuse, R132, R20 ;  /* 0x000000841c14723c */ /* 0x040fec0000001814 */
[----:B------:R-:W-:Y:S01]  /*7580*/  HMMA.16816.F32 R24, R28, R134, R24 ;  /* 0x000000861c18723c */ /* 0x000fe20000001818 */
[----:B------:R-:W-:Y:S04]  /*7590*/  LDSM.16.M88.4 R28, [R225+0x2000] ;  /* 0x00200000e11c783b */ /* 0x000fe80000000200 */
[----:B------:R-:W1:Y:S02]  /*75a0*/  LDSM.16.MT88.4 R132, [R0+0xa000] ;  /* 0x00a000000084783b */ /* 0x000e640000004200 */
[C---:B-1----:R-:W-:Y:S06]  /*75b0*/  HMMA.16816.F32 R4, R32.reuse, R136, R4 ;  /* 0x000000882004723c */ /* 0x042fec0000001804 */
[C---:B------:R-:W-:Y:S01]  /*75c0*/  HMMA.16816.F32 R8, R32.reuse, R138, R8 ;  /* 0x0000008a2008723c */ /* 0x040fe20000001808 */
[----:B------:R-:W1:Y:S05]  /*75d0*/  LDSM.16.MT88.4 R136, [R0+0xc000] ;  /* 0x00c000000088783b */ /* 0x000e6a0000004200 */
[C---:B------:R-:W-:Y:S06]  /*75e0*/  HMMA.16816.F32 R12, R32.reuse, R140, R12 ;  /* 0x0000008c200c723c */ /* 0x040fec000000180c */
[C---:B------:R-:W-:Y:S01]  /*75f0*/  HMMA.16816.F32 R16, R32.reuse, R142, R16 ;  /* 0x0000008e2010723c */ /* 0x040fe20000001810 */
[----:B------:R-:W-:Y:S05]  /*7600*/  LDSM.16.MT88.4 R140, [R0+0xa400] ;  /* 0x00a40000008c783b */ /* 0x000fea0000004200 */
[C---:B------:R-:W-:Y:S06]  /*7610*/  HMMA.16816.F32 R20, R32.reuse, R144, R20 ;  /* 0x000000902014723c */ /* 0x040fec0000001814 */
[----:B------:R-:W-:Y:S01]  /*7620*/  HMMA.16816.F32 R24, R32, R146, R24 ;  /* 0x000000922018723c */ /* 0x000fe20000001818 */
[----:B------:R-:W1:Y:S04]  /*7630*/  LDSM.16.M88.4 R32, [R226+0x2000] ;  /* 0x00200000e220783b */ /* 0x000e680000000200 */
[----:B------:R-:W-:Y:S01]  /*7640*/  LDSM.16.MT88.4 R144, [R0+0xa800] ;  /* 0x00a800000090783b */ /* 0x000fe20000004200 */
[C---:B------:R-:W-:Y:S06]  /*7650*/  HMMA.16816.F32 R4, R28.reuse, R132, R4 ;  /* 0x000000841c04723c */ /* 0x040fec0000001804 */
[C---:B------:R-:W-:Y:S01]  /*7660*/  HMMA.16816.F32 R8, R28.reuse, R134, R8 ;  /* 0x000000861c08723c */ /* 0x040fe20000001808 */
[----:B------:R-:W1:Y:S05]  /*7670*/  LDSM.16.MT88.4 R132, [R0+0xc400] ;  /* 0x00c400000084783b */ /* 0x000e6a0000004200 */
[C---:B-1----:R-:W-:Y:S06]  /*7680*/  HMMA.16816.F32 R12, R28.reuse, R136, R12 ;  /* 0x000000881c0c723c */ /* 0x042fec000000180c */
[C---:B------:R-:W-:Y:S01]  /*7690*/  HMMA.16816.F32 R16, R28.reuse, R138, R16 ;  /* 0x0000008a1c10723c */ /* 0x040fe20000001810 */
[----:B------:R-:W1:Y:S05]  /*76a0*/  LDSM.16.MT88.4 R136, [R0+0xe400] ;  /* 0x00e400000088783b */ /* 0x000e6a0000004200 */
[C---:B------:R-:W-:Y:S06]  /*76b0*/  HMMA.16816.F32 R20, R28.reuse, R148, R20 ;  /* 0x000000941c14723c */ /* 0x040fec0000001814 */
[----:B------:R-:W-:Y:S01]  /*76c0*/  HMMA.16816.F32 R24, R28, R150, R24 ;  /* 0x000000961c18723c */ /* 0x000fe20000001818 */
[----:B------:R-:W1:Y:S04]  /*76d0*/  LDSM.16.M88.4 R28, [R228+0x2000] ;  /* 0x00200000e41c783b */ /* 0x000e680000000200 */
[----:B------:R-:W3:Y:S01]  /*76e0*/  LDSM.16.MT88.4 R148, [R0+0xc800] ;  /* 0x00c800000094783b */ /* 0x000ee20000004200 */
[C---:B------:R-:W-:Y:S06]  /*76f0*/  HMMA.16816.F32 R4, R32.reuse, R140, R4 ;  /* 0x0000008c2004723c */ /* 0x040fec0000001804 */
[C---:B------:R-:W-:Y:S01]  /*7700*/  HMMA.16816.F32 R8, R32.reuse, R142, R8 ;  /* 0x0000008e2008723c */ /* 0x040fe20000001808 */
[----:B------:R-:W3:Y:S05]  /*7710*/  LDSM.16.MT88.4 R140, [R0+0xe800] ;  /* 0x00e80000008c783b */ /* 0x000eea0000004200 */
[C---:B------:R-:W-:Y:S06]  /*7720*/  HMMA.16816.F32 R12, R32.reuse, R132, R12 ;  /* 0x00000084200c723c */ /* 0x040fec000000180c */
[C---:B------:R-:W-:Y:S01]  /*7730*/  HMMA.16816.F32 R16, R32.reuse, R134, R16 ;  /* 0x000000862010723c */ /* 0x040fe20000001810 */
[----:B------:R-:W-:Y:S05]  /*7740*/  LDSM.16.MT88.4 R132, [R0+0xac00] ;  /* 0x00ac00000084783b */ /* 0x000fea0000004200 */
[C---:B-1----:R-:W-:Y:S06]  /*7750*/  HMMA.16816.F32 R20, R32.reuse, R136, R20 ;  /* 0x000000882014723c */ /* 0x042fec0000001814 */
[----:B------:R-:W-:Y:S01]  /*7760*/  HMMA.16816.F32 R24, R32, R138, R24 ;  /* 0x0000008a2018723c */ /* 0x000fe20000001818 */
[----:B------:R-:W1:Y:S04]  /*7770*/  LDSM.16.M88.4 R32, [R227+0x2000] ;  /* 0x00200000e320783b */ /* 0x000e680000000200 */
[----:B------:R-:W4:Y:S01]  /*7780*/  LDSM.16.MT88.4 R136, [R0+0xcc00] ;  /* 0x00cc00000088783b */ /* 0x000f220000004200 */
[C---:B------:R-:W-:Y:S06]  /*7790*/  HMMA.16816.F32 R4, R28.reuse, R144, R4 ;  /* 0x000000901c04723c */ /* 0x040fec0000001804 */
[C---:B------:R-:W-:Y:S01]  /*77a0*/  HMMA.16816.F32 R8, R28.reuse, R146, R8 ;  /* 0x000000921c08723c */ /* 0x040fe20000001808 */
[----:B------:R1:W5:Y:S05]  /*77b0*/  LDSM.16.MT88.4 R144, [R0+0xec00] ;  /* 0x00ec00000090783b */ /* 0x00036a0000004200 */
[C---:B---3--:R-:W-:Y:S06]  /*77c0*/  HMMA.16816.F32 R12, R28.reuse, R148, R12 ;  /* 0x000000941c0c723c */ /* 0x048fec000000180c */
[C---:B------:R-:W-:Y:S06]  /*77d0*/  HMMA.16816.F32 R16, R28.reuse, R150, R16 ;  /* 0x000000961c10723c */ /* 0x040fec0000001810 */
[C---:B------:R-:W-:Y:S06]  /*77e0*/  HMMA.16816.F32 R20, R28.reuse, R140, R20 ;  /* 0x0000008c1c14723c */ /* 0x040fec0000001814 */
[----:B------:R-:W-:Y:S01]  /*77f0*/  HMMA.16816.F32 R24, R28, R142, R24 ;  /* 0x0000008e1c18723c */ /* 0x000fe20000001818 */
[----:B------:R-:W-:Y:S01]  /*7800*/  LDSM.16.MT88.4 R140, [R3+0x1800] ;  /* 0x00180000038c783b */ /* 0x000fe20000004200 */
[----:B-1----:R-:W-:Y:S04]  /*7810*/  IMAD.U32 R0, RZ, RZ, UR16 ;  /* 0x00000010ff007e24 */ /* 0x002fe8000f8e00ff */
[C---:B------:R-:W-:Y:S05]  /*7820*/  HMMA.16816.F32 R4, R32.reuse, R132, R4 ;  /* 0x000000842004723c */ /* 0x040fea0000001804 */
[----:B------:R-:W-:Y:S01]  /*7830*/  @P0 IADD3 R30, P2, R160, UR13, RZ ;  /* 0x0000000da01e0c10 */ /* 0x000fe2000ff5e0ff */
[C---:B------:R-:W-:Y:S01]  /*7840*/  HMMA.16816.F32 R8, R32.reuse, R134, R8 ;  /* 0x000000862008723c */ /* 0x040fe20000001808 */
[----:B------:R-:W-:Y:S01]  /*7850*/  IMAD.U32 R132, RZ, RZ, UR16 ;  /* 0x00000010ff847e24 */ /* 0x000fe2000f8e00ff */
[----:B------:R-:W-:Y:S03]  /*7860*/  @UP3 UIADD3 UR13, UP1, UR13, -0x100, URZ ;  /* 0xffffff000d0d3890 */ /* 0x000fe6000ff3e03f */
[----:B----4-:R-:W-:Y:S01]  /*7870*/  @P0 IADD3.X R31, R158, UR12, RZ, P2, !PT ;  /* 0x0000000c9e1f0c10 */ /* 0x010fe200097fe4ff */
[C---:B------:R-:W-:Y:S01]  /*7880*/  HMMA.16816.F32 R12, R32.reuse, R136, R12 ;  /* 0x00000088200c723c */ /* 0x040fe2000000180c */
[----:B------:R-:W-:Y:S01]  /*7890*/  IMAD.U32 R134, RZ, RZ, UR17 ;  /* 0x00000011ff867e24 */ /* 0x000fe2000f8e00ff */
[----:B------:R-:W-:Y:S02]  /*78a0*/  @UP3 UIADD3.X UR12, UR12, -0x1, URZ, UP1, !UPT ;  /* 0xffffffff0c0c3890 */ /* 0x000fe40008ffe43f */
[----:B--2---:R-:W2:Y:S02]  /*78b0*/  @P0 LDG.E R154, desc[UR6][R30.64+0xa0] ;  /* 0x0000a0061e9a0981 */ /* 0x004ea4000c1e1900 */
[C---:B------:R-:W-:Y:S02]  /*78c0*/  HMMA.16816.F32 R16, R32.reuse, R138, R16 ;  /* 0x0000008a2010723c */ /* 0x040fe40000001810 */
[----:B-----5:R-:W3:Y:S04]  /*78d0*/  @P0 LDG.E R155, desc[UR6][R30.64+0x80] ;  /* 0x000080061e9b0981 */ /* 0x020ee8000c1e1900 */
[C---:B------:R-:W-:Y:S01]  /*78e0*/  HMMA.16816.F32 R20, R32.reuse, R144, R20 ;  /* 0x000000902014723c */ /* 0x040fe20000001814 */
[----:B------:R-:W4:Y:S04]  /*78f0*/  @P0 LDG.E R156, desc[UR6][R30.64+0x20] ;  /* 0x000020061e9c0981 */ /* 0x000f28000c1e1900 */
[----:B------:R1:W5:Y:S01]  /*7900*/  @P0 LDG.E R157, desc[UR6][R30.64] ;  /* 0x000000061e9d0981 */ /* 0x000362000c1e1900 */
[----:B------:R-:W-:Y:S03]  /*7910*/  HMMA.16816.F32 R24, R32, R146, R24 ;  /* 0x000000922018723c */ /* 0x000fe60000001818 */
[----:B------:R-:W-:Y:S04]  /*7920*/  LDSM.16.MT88.4 R136, [R3+0x2400] ;  /* 0x002400000388783b */ /* 0x000fe80000004200 */
[----:B------:R-:W-:Y:S01]  /*7930*/  IMAD.U32 R32, RZ, RZ, UR35 ;  /* 0x00000023ff207e24 */ /* 0x000fe2000f8e00ff */
[----:B------:R-:W-:Y:S03]  /*7940*/  LDSM.16.MT88.4 R144, [R3+0x1c00] ;  /* 0x001c00000390783b */ /* 0x000fe60000004200 */
[C---:B------:R-:W-:Y:S01]  /*7950*/  LEA R244, P1, R159.reuse, R152, 0x2 ;  /* 0x000000989ff47211 */ /* 0x040fe200078210ff */
[----:B-1----:R-:W-:Y:S02]  /*7960*/  IMAD.U32 R30, RZ, RZ, UR34 ;  /* 0x00000022ff1e7e24 */ /* 0x002fe4000f8e00ff */
[----:B------:R-:W-:Y:S01]  /*7970*/  IMAD.U32 R31, RZ, RZ, UR35 ;  /* 0x00000023ff1f7e24 */ /* 0x000fe2000f8e00ff */
        /* <DEDUP_REMOVED lines=10> */
[-C--:B------:R-:W-:Y:S01]  /*7a20*/  LEA.HI.X.SX32 R33, R31, R29.reuse, 0x2, P2 ;  /* 0x0000001d1f217211 */ /* 0x080fe200010f16ff */
[----:B-1----:R-:W-:Y:S02]  /*7a30*/  IMAD.U32 R4, RZ, RZ, UR33 ;  /* 0x00000021ff047e24 */ /* 0x002fe4000f8e00ff */
[----:B------:R-:W-:Y:S05]  /*7a40*/  IMAD.U32 R5, RZ, RZ, UR34 ;  /* 0x00000022ff057e24 */ /* 0x000fea000f8e00ff */
[-C--:B------:R-:W-:Y:S01]  /*7a50*/  LEA.HI.X.SX32 R31, R5, R29.reuse, 0x2, P1 ;  /* 0x0000001d051f7211 */ /* 0x080fe200008f16ff */
[----:B--2---:R-:W-:Y:S04]  /*7a60*/  @P0 STL [R1+0x14], R154 ;  /* 0x0000149a01000387 */ /* 0x004fe80000100800 */
[----:B---3--:R-:W-:Y:S04]  /*7a70*/  @P0 STL [R1+0x10], R155 ;  /* 0x0000109b01000387 */ /* 0x008fe80000100800 */
[----:B----4-:R-:W-:Y:S04]  /*7a80*/  @P0 STL [R1+0x1c], R156 ;  /* 0x00001c9c01000387 */ /* 0x010fe80000100800 */
[----:B-----5:R-:W-:Y:S01]  /*7a90*/  @P0 STL [R1+0x18], R157 ;  /* 0x0000189d01000387 */ /* 0x020fe20000100800 */
[-C--:B------:R-:W-:Y:S04]  /*7aa0*/  LEA R34, P0, R134, R28.reuse, 0x2 ;  /* 0x0000001c86227211 */ /* 0x080fe800078010ff */
[-C--:B------:R-:W-:Y:S01]  /*7ab0*/  LEA.HI.X.SX32 R35, R0, R29.reuse, 0x2, P0 ;  /* 0x0000001d00237211 */ /* 0x080fe200000f16ff */
[----:B------:R-:W-:Y:S01]  /*7ac0*/  IMAD.U32 R0, RZ, RZ, UR33 ;  /* 0x00000021ff007e24 */ /* 0x000fe2000f8e00ff */
[-C--:B------:R-:W-:Y:S03]  /*7ad0*/  LEA R4, P0, R4, R28.reuse, 0x2 ;  /* 0x0000001c04047211 */ /* 0x080fe600078010ff */
        /* <DEDUP_REMOVED lines=92> */
[----:B------:R-:W5:Y:S04]  /*80a0*/  LDSM.16.MT88.4 R132, [R2+0x11800] ;  /* 0x011800000284783b */ /* 0x000f680000004200 */
[----:B------:R-:W5:Y:S01]  /*80b0*/  LDSM.16.MT88.4 R24, [R3+0x1400] ;  /* 0x001400000318783b */ /* 0x000f620000004200 */
        /* <DEDUP_REMOVED lines=18> */
[C---:B-----5:R-:W-:Y:S06]  /*81e0*/  HMMA.16816.F32 R88, R132.reuse, R20, R88 ;  /* 0x000000148458723c */ /* 0x060fec0000001858 */
        /* <DEDUP_REMOVED lines=11> */
[----:B------:R4:W5:Y:S05]  /*82a0*/  LDSM.16.MT88.4 R132, [R3+0x2c00] ;  /* 0x002c00000384783b */ /* 0x00096a0000004200 */
        /* <DEDUP_REMOVED lines=22> */
[-C--:B-----5:R-:W-:Y:S06]  /*8410*/  HMMA.16816.F32 R116, R20, R132.reuse, R116 ;  /* 0x000000841474723c */ /* 0x0a0fec0000001874 */
        /* <DEDUP_REMOVED lines=177> */
.L_x_115:
[----:B------:R-:W-:Y:S01]  /*8f30*/  @UP0 UIADD3 UR11, UR39, UR40, URZ ;  /* 0x00000028270b0290 */ /* 0x000fe2000fffe03f */
        /* <DEDUP_REMOVED lines=18> */
.L_x_116:
[----:B------:R-:W-:Y:S01]  /*9060*/  BAR.SYNC.DEFER_BLOCKING 0x0 ;  /* 0x0000000000007b1d */ /* 0x000fe20000010000 */
[----:B------:R-:W-:Y:S01]  /*9070*/  USHF.R.S32.HI UR11, URZ, 0x1f, UR5 ;  /* 0x0000001f3f0b7899 */ /* 0x000fe20008011405 */
[----:B-1----:R-:W-:Y:S01]  /*9080*/  SHF.R.S32.HI R4, RZ, 0x1f, R3 ;  /* 0x0000001fff047819 */ /* 0x002fe20000011403 */
[----:B--2---:R-:W-:Y:S01]  /*9090*/  IMAD.U32 R0, RZ, RZ, UR8 ;  /* 0x00000008ff007e24 */ /* 0x004fe2000f8e00ff */
        /* <DEDUP_REMOVED lines=33> */
[----:B------:R-:W-:Y:S01]  /*92b0*/  IMAD R3, R25, UR8, RZ ;  /* 0x0000000819037c24 */ /* 0x000fe2000f8e02ff */
[----:B------:R-:W-:Y:S01]  /*92c0*/  MOV R5, R24 ;  /* 0x0000001800057202 */ /* 0x000fe20000000f00 */
[----:B------:R-:W2:Y:S01]  /*92d0*/  LDS.128 R16, [R234+0xd000] ;  /* 0x00d00000ea107984 */ /* 0x000ea20000000c00 */
[----:B------:R-:W-:Y:S01]  /*92e0*/  IMAD.MOV.U32 R4, RZ, RZ, R8 ;  /* 0x000000ffff047224 */ /* 0x000fe200078e0008 */
[----:B------:R-:W-:Y:S01]  /*92f0*/  ISETP.GE.AND P1, PT, R164, UR15, PT ;  /* 0x0000000fa4007c0c */ /* 0x000fe2000bf26270 */
[----:B------:R-:W-:Y:S01]  /*9300*/  IMAD R3, R0, UR9, R3 ;  /* 0x0000000900037c24 */ /* 0x000fe2000f8e0203 */
[----:B------:R-:W-:Y:S01]  /*9310*/  ISETP.GE.AND P0, PT, R162, UR15, PT ;  /* 0x0000000fa2007c0c */ /* 0x000fe2000bf06270 */
[----:B------:R-:W-:Y:S01]  /*9320*/  IMAD.WIDE.U32 R10, R0, UR8, R4 ;  /* 0x00000008000a7c25 */ /* 0x000fe2000f8e0004 */
[----:B------:R-:W-:-:S03]  /*9330*/  ULDC.64 UR16, c[0x0][0x3f0] ;  /* 0x0000fc0000107ab9 */ /* 0x000fc60000000a00 */
[----:B------:R-:W-:Y:S01]  /*9340*/  IMAD.IADD R3, R3, 0x1, R11 ;  /* 0x0000000103037824 */ /* 0x000fe200078e020b */
[----:B------:R-:W3:Y:S01]  /*9350*/  @!P2 LDS.128 R12, [R234+0x9000] ;  /* 0x00900000ea0ca984 */ /* 0x000ee20000000c00 */
[----:B------:R-:W-:-:S04]  /*9360*/  LEA R4, P5, R10, UR16, 0x1 ;  /* 0x000000100a047c11 */ /* 0x000fc8000f8a08ff */
[----:B------:R-:W-:-:S05]  /*9370*/  LEA.HI.X R5, R10, UR17, R3, 0x1, P5 ;  /* 0x000000110a057c11 */ /* 0x000fca000a8f0c03 */
[----:B-----5:R1:W-:Y:S04]  /*9380*/  @!P1 STG.E.128 desc[UR6][R4.64+0x40], R20 ;  /* 0x0000401404009986 */ /* 0x0203e8000c101d06 */
[----:B--2---:R2:W-:Y:S04]  /*9390*/  @!P0 STG.E.128 desc[UR6][R4.64+0x80], R16 ;  /* 0x0000801004008986 */ /* 0x0045e8000c101d06 */
[----:B---3--:R2:W-:Y:S02]  /*93a0*/  @!P2 STG.E.128 desc[UR6][R4.64], R12 ;  /* 0x0000000c0400a986 */ /* 0x0085e4000c101d06 */
.L_x_118:
[----:B------:R-:W-:Y:S05]  /*93b0*/  BSYNC B0 ;  /* 0x0000000000007941 */ /* 0x000fea0003800000 */
.L_x_117:
[----:B------:R-:W-:Y:S04]  /*93c0*/  BSSY B0, `(.L_x_119) ;  /* 0x0000014000007945 */ /* 0x000fe80003800000 */
[----:B------:R-:W-:Y:S05]  /*93d0*/  @P3 BRA `(.L_x_120) ;  /* 0x0000000000483947 */ /* 0x000fea0003800000 */
[----:B------:R-:W-:Y:S01]  /*93e0*/  IADD3 R3, P0, R0, 0x40, RZ ;  /* 0x0000004000037810 */ /* 0x000fe20007f1e0ff */
[----:B------:R-:W-:Y:S01]  /*93f0*/  ULDC UR10, c[0x0][0x2d0] ;  /* 0x0000b400000a7ab9 */ /* 0x000fe20000000800 */
[----:B-12---:R-:W-:Y:S01]  /*9400*/  MOV R5, R24 ;  /* 0x0000001800057202 */ /* 0x006fe20000000f00 */
[----:B------:R-:W-:Y:S01]  /*9410*/  ULDC.64 UR16, c[0x0][0x3f0] ;  /* 0x0000fc0000107ab9 */ /* 0x000fe20000000a00 */
[----:B------:R-:W-:Y:S01]  /*9420*/  ISETP.GE.AND P2, PT, R166, UR10, PT ;  /* 0x0000000aa6007c0c */ /* 0x000fe2000bf46270 */
[----:B------:R-:W-:Y:S01]  /*9430*/  IMAD.X R4, RZ, RZ, R25, P0 ;  /* 0x000000ffff047224 */ /* 0x000fe200000e0619 */
[----:B------:R-:W-:Y:S02]  /*9440*/  ISETP.GE.AND P1, PT, R164, UR10, PT ;  /* 0x0000000aa4007c0c */ /* 0x000fe4000bf26270 */
[----:B------:R-:W-:Y:S01]  /*9450*/  ISETP.GE.AND P0, PT, R162, UR10, PT ;  /* 0x0000000aa2007c0c */ /* 0x000fe2000bf06270 */
[----:B------:R-:W-:Y:S02]  /*9460*/  IMAD R10, R4, UR8, RZ ;  /* 0x00000008040a7c24 */ /* 0x000fe4000f8e02ff */
[----:B------:R-:W-:-:S04]  /*9470*/  IMAD.MOV.U32 R4, RZ, RZ, R8 ;  /* 0x000000ffff047224 */ /* 0x000fc800078e0008 */
[----:B------:R-:W-:-:S04]  /*9480*/  IMAD.WIDE.U32 R8, R3, UR8, R4 ;  /* 0x0000000803087c25 */ /* 0x000fc8000f8e0004 */
[----:B------:R-:W-:Y:S01]  /*9490*/  IMAD R3, R3, UR9, R10 ;  /* 0x0000000903037c24 */ /* 0x000fe2000f8e020a */
[----:B------:R-:W-:-:S03]  /*94a0*/  LEA R4, P5, R8, UR16, 0x1 ;  /* 0x0000001008047c11 */ /* 0x000fc6000f8a08ff */
[----:B------:R-:W-:-:S05]  /*94b0*/  IMAD.IADD R3, R3, 0x1, R9 ;  /* 0x0000000103037824 */ /* 0x000fca00078e0209 */
[----:B------:R-:W-:-:S05]  /*94c0*/  LEA.HI.X R5, R8, UR17, R3, 0x1, P5 ;  /* 0x0000001108057c11 */ /* 0x000fca000a8f0c03 */
[----:B------:R1:W-:Y:S04]  /*94d0*/  @!P2 STG.E.128 desc[UR6][R4.64], R36 ;  /* 0x000000240400a986 */ /* 0x0003e8000c101d06 */
[----:B---3--:R1:W-:Y:S04]  /*94e0*/  @!P1 STG.E.128 desc[UR6][R4.64+0x40], R32 ;  /* 0x0000402004009986 */ /* 0x0083e8000c101d06 */
[----:B----4-:R1:W-:Y:S02]  /*94f0*/  @!P0 STG.E.128 desc[UR6][R4.64+0x80], R28 ;  /* 0x0000801c04008986 */ /* 0x0103e4000c101d06 */
.L_x_120:
[----:B------:R-:W-:Y:S05]  /*9500*/  BSYNC B0 ;  /* 0x0000000000007941 */ /* 0x000fea0003800000 */
.L_x_119:
[----:B-1----:R1:W1:Y:S01]  /*9510*/  LDS.128 R20, [R234+0xf000] ;  /* 0x00f00000ea147984 */ /* 0x0022620000000c00 */
[----:B------:R-:W-:Y:S01]  /*9520*/  IMAD.U32 R3, RZ, RZ, UR12 ;  /* 0x0000000cff037e24 */ /* 0x000fe2000f8e00ff */
[----:B------:R-:W-:Y:S01]  /*9530*/  UIMAD UR11, UR11, UR12, URZ ;  /* 0x0000000c0b0b72a4 */ /* 0x000fe2000f8e023f */
[----:B------:R-:W-:Y:S01]  /*9540*/  BSSY B0, `(.L_x_121) ;  /* 0x0000020000007945 */ /* 0x000fe20003800000 */
[----:B--2---:R2:W1:Y:S01]  /*9550*/  LDS.128 R16, [R234+0x11000] ;  /* 0x01100000ea107984 */ /* 0x0044620000000c00 */
[----:B------:R-:W-:Y:S01]  /*9560*/  IMAD.WIDE.U32 R6, R3, UR5, R6 ;  /* 0x0000000503067c25 */ /* 0x000fe2000f8e0006 */
[----:B------:R-:W-:Y:S02]  /*9570*/  UIMAD UR5, UR5, UR13, UR11 ;  /* 0x0000000d050572a4 */ /* 0x000fe4000f8e020b */
[----:B------:R2:W1:Y:S01]  /*9580*/  LDS.128 R12, [R234+0x13000] ;  /* 0x01300000ea0c7984 */ /* 0x0004620000000c00 */
[----:B------:R-:W-:Y:S01]  /*9590*/  USHF.R.S32.HI UR10, URZ, 0x1f, UR59 ;  /* 0x0000001f3f0a7899 */ /* 0x000fe2000801143b */
[----:B------:R-:W-:Y:S01]  /*95a0*/  IADD3 R6, P0, R6, UR14, RZ ;  /* 0x0000000e06067c10 */ /* 0x000fe2000ff1e0ff */
[----:B------:R-:W-:Y:S01]  /*95b0*/  ULDC.64 UR8, c[0x0][0x470] ;  /* 0x00011c0000087ab9 */ /* 0x000fe20000000a00 */
[----:B------:R-:W-:Y:S01]  /*95c0*/  IMAD.U32 R3, RZ, RZ, UR5 ;  /* 0x00000005ff037e24 */ /* 0x000fe2000f8e00ff */
[----:B------:R-:W-:-:S04]  /*95d0*/  UIMAD UR5, UR10, UR8, URZ ;  /* 0x000000080a0572a4 */ /* 0x000fc8000f8e023f */
        /* <DEDUP_REMOVED lines=12> */
[----:B------:R-:W-:Y:S01]  /*96a0*/  ISETP.GE.AND P1, PT, R164, UR5, PT ;  /* 0x00000005a4007c0c */ /* 0x000fe2000bf26270 */
[----:B------:R-:W-:Y:S01]  /*96b0*/  ULDC.64 UR8, c[0x0][0x3f8] ;  /* 0x0000fe0000087ab9 */ /* 0x000fe20000000a00 */
[----:B------:R-:W-:Y:S01]  /*96c0*/  ISETP.GE.AND P0, PT, R162, UR5, PT ;  /* 0x00000005a2007c0c */ /* 0x000fe2000bf06270 */
[----:B------:R-:W-:-:S04]  /*96d0*/  IMAD R4, R0, UR13, R10 ;  /* 0x0000000d00047c24 */ /* 0x000fc8000f8e020a */
[----:B------:R-:W-:Y:S01]  /*96e0*/  IMAD.IADD R5, R4, 0x1, R9 ;  /* 0x0000000104057824 */ /* 0x000fe200078e0209 */
[----:B------:R-:W-:-:S04]  /*96f0*/  LEA R4, P4, R8, UR8, 0x1 ;  /* 0x0000000808047c11 */ /* 0x000fc8000f8808ff */
[----:B------:R-:W-:-:S05]  /*9700*/  LEA.HI.X R5, R8, UR9, R5, 0x1, P4 ;  /* 0x0000000908057c11 */ /* 0x000fca000a0f0c05 */
[----:B-1----:R1:W-:Y:S04]  /*9710*/  @!P2 STG.E.128 desc[UR6][R4.64], R20 ;  /* 0x000000140400a986 */ /* 0x0023e8000c101d06 */
[----:B------:R1:W-:Y:S04]  /*9720*/  @!P1 STG.E.128 desc[UR6][R4.64+0x40], R16 ;  /* 0x0000401004009986 */ /* 0x0003e8000c101d06 */
[----:B------:R1:W-:Y:S02]  /*9730*/  @!P0 STG.E.128 desc[UR6][R4.64+0x80], R12 ;  /* 0x0000800c04008986 */ /* 0x0003e4000c101d06 */
.L_x_122:
[----:B------:R-:W-:Y:S05]  /*9740*/  BSYNC B0 ;  /* 0x0000000000007941 */ /* 0x000fea0003800000 */
.L_x_121:
        /* <DEDUP_REMOVED lines=18> */
.L_x_98:
[----:B------:R-:W-:Y:S05]  /*9870*/  BSYNC B1 ;  /* 0x0000000000017941 */ /* 0x000fea0003800000 */
.L_x_84:
        /* <DEDUP_REMOVED lines=8> */
.L_x_123:
[----:B------:R-:W-:Y:S05]  /*9900*/  EXIT ;  /* 0x000000000000794d */ /* 0x000fea0003800000 */
.L_x_125:
        /* <DEDUP_REMOVED lines=15> */
.L_x_671:


//--------------------- .text._ZN5flash27flash_bwd_convert_dq_kernelI23Flash_bwd_kernel_traitsILi96ELi64ELi128ELi8ELi2ELi4ELi4ELb1ELb0EN7cutlass6half_tE19Flash_kernel_traitsILi96ELi64ELi128ELi8ES3_EEEEvNS_16Flash_bwd_paramsEi --------------------------
	.section	.text._ZN5flash27flash_bwd_convert_dq_kernelI23Flash_bwd_kernel_traitsILi96ELi64ELi128ELi8ELi2ELi4ELi4ELb1ELb0EN7cutlass6half_tE19Flash_kernel_traitsILi96ELi64ELi128ELi8ES3_EEEEvNS_16Flash_bwd_paramsEi,"ax",@progbits
	.align	128
        .global         _ZN5flash27flash_bwd_convert_dq_kernelI23Flash_bwd_kernel_traitsILi96ELi64ELi128ELi8ELi2ELi4ELi4ELb1ELb0EN7cutlass6half_tE19Flash_kernel_traitsILi96ELi64ELi128ELi8ES3_EEEEvNS_16Flash_bwd_paramsEi
        .type           _ZN5flash27flash_bwd_convert_dq_kernelI23Flash_bwd_kernel_traitsILi96ELi64ELi128ELi8ELi2ELi4ELi4ELb1ELb0EN7cutlass6half_tE19Flash_kernel_traitsILi96ELi64ELi128ELi8ES3_EEEEvNS_16Flash_bwd_paramsEi,@function
        .size           _ZN5flash27flash_bwd_convert_dq_kernelI23Flash_bwd_kernel_traitsILi96ELi64ELi128ELi8ELi2ELi4ELi4ELb1ELb0EN7cutlass6half_tE19Flash_kernel_traitsILi96ELi64ELi128ELi8ES3_EEEEvNS_16Flash_bwd_paramsEi,(.L_x_672 - _ZN5flash27flash_bwd_convert_dq_kernelI23Flash_bwd_kernel_traitsILi96ELi64ELi128ELi8ELi2ELi4ELi4ELb1ELb0EN7cutlass6half_tE19Flash_kernel_traitsILi96ELi64ELi128ELi8ES3_EEEEvNS_16Flash_bwd_paramsEi)
        .other          _ZN5flash27flash_bwd_convert_dq_kernelI23Flash_bwd_kernel_traitsILi96ELi64ELi128ELi8ELi2ELi4ELi4ELb1ELb0EN7cutlass6half_tE19Flash_kernel_traitsILi96ELi64ELi128ELi8ES3_EEEEvNS_16Flash_bwd_paramsEi,@"STO_CUDA_ENTRY STV_DEFAULT"
_ZN5flash27flash_bwd_convert_dq_kernelI23Flash_bwd_kernel_traitsILi96ELi64ELi128ELi8ELi2ELi4ELi4ELb1ELb0EN7cutlass6half_tE19Flash_kernel_traitsILi96ELi64ELi128ELi8ES3_EEEEvNS_16Flash_bwd_paramsEi:
.text._ZN5flash27flash_bwd_convert_dq_kernelI23Flash_bwd_kernel_traitsILi96ELi64ELi128ELi8ELi2ELi4ELi4ELb1ELb0EN7cutlass6half_tE19Flash_kernel_traitsILi96ELi64ELi128ELi8ES3_EEEEvNS_16Flash_bwd_paramsEi:
[----:B------:R-:W-:Y:S08]  /*0000*/  LDC R1, c[0x0][0x28] ;  /* 0x00000a00ff017b82 */ /* 0x000ff00000000800 */
[----:B------:R-:W0:Y:S01]  /*0010*/  S2UR UR16, SR_CTAID.Y ;  /* 0x00000000001079c3 */ /* 0x000e220000002600 */
[----:B------:R-:W-:Y:S01]  /*0020*/  ULDC.64 UR4, c[0x0][0x2f0] ;  /* 0x0000bc0000047ab9 */ /* 0x000fe20000000a00 */
[----:B------:R-:W-:Y:S01]  /*0030*/  ULDC.64 UR22, c[0x0][0x208] ;  /* 0x0000820000167ab9 */ /* 0x000fe20000000a00 */
[----:B------:R-:W-:-:S04]  /*0040*/  UISETP.NE.U32.AND UP0, UPT, UR4, URZ, UPT ;  /* 0x0000003f0400728c */ /* 0x000fc8000bf05070 */
[----:B------:R-:W-:-:S03]  /*0050*/  UISETP.NE.AND.EX UP0, UPT, UR5, URZ, UPT, UP0 ;  /* 0x0000003f0500728c */ /* 0x000fc6000bf05300 */
[----:B------:R-:W-:-:S03]  /*0060*/  ULDC.64 UR4, c[0x0][0x2f0] ;  /* 0x0000bc0000047ab9 */ /* 0x000fc60000000a00 */
[----:B------:R-:W-:Y:S01]  /*0070*/  PLOP3.LUT P0, PT, PT, PT, UP0, 0x80, 0x0 ;  /* 0x000000000000781c */ /* 0x000fe20003f0f008 */
[----:B0-----:R-:W-:-:S06]  /*0080*/  UIMAD.WIDE UR4, UR16, 0x4, UR4 ;  /* 0x00000004100478a5 */ /* 0x001fcc000f8e0204 */
[----:B------:R-:W-:Y:S02]  /*0090*/  IMAD.U32 R2, RZ, RZ, UR4 ;  /* 0x00000004ff027e24 */ /* 0x000fe4000f8e00ff */
[----:B------:R-:W-:-:S05]  /*00a0*/  IMAD.U32 R3, RZ, RZ, UR5 ;  /* 0x00000005ff037e24 */ /* 0x000fca000f8e00ff */
[----:B------:R-:W2:Y:S04]  /*00b0*/  @P0 LDG.E R4, desc[UR22][R2.64] ;  /* 0x0000001602040981 */ /* 0x000ea8000c1e1900 */
[----:B------:R-:W3:Y:S01]  /*00c0*/  @P0 LDG.E R0, desc[UR22][R2.64+0x4] ;  /* 0x0000041602000981 */ /* 0x000ee2000c1e1900 */
[----:B------:R-:W0:Y:S01]  /*00d0*/  S2UR UR5, SR_CTAID.X ;  /* 0x00000000000579c3 */ /* 0x000e220000002500 */
[----:B------:R-:W-:Y:S01]  /*00e0*/  UMOV UR8, 0xffffffff ;  /* 0xffffffff00087882 */ /* 0x000fe20000000000 */
[----:B0-----:R-:W-:Y:S01]  /*00f0*/  USHF.L.U32 UR5, UR5, 0x6, URZ ;  /* 0x0000000605057899 */ /* 0x001fe2000800063f */
[----:B--2---:R-:W-:Y:S02]  /*0100*/  @P0 R2UR UR8, R4 ;  /* 0x00000000040802ca */ /* 0x004fe400000e0000 */
[----:B---3--:R-:W-:-:S13]  /*0110*/  @P0 R2UR UR6, R0 ;  /* 0x00000000000602ca */ /* 0x008fda00000e0000 */
[----:B------:R-:W-:-:S07]  /*0120*/  @UP0 UIADD3 UR6, UR6, -UR8, URZ ;  /* 0x8000000806060290 */ /* 0x000fce000fffe03f */
[----:B------:R-:W-:Y:S02]  /*0130*/  @!UP0 ULDC UR6, c[0x0][0x2c4] ;  /* 0x0000b10000068ab9 */ /* 0x000fe40000000800 */
[----:B------:R-:W-:-:S06]  /*0140*/  UISETP.GT.AND UP1, UPT, UR6, UR5, UPT ;  /* 0x000000050600728c */ /* 0x000fcc000bf24270 */
[----:B------:R-:W-:-:S13]  /*0150*/  PLOP3.LUT P0, PT, PT, PT, UP1, 0x80, 0x0 ;  /* 0x000000000000781c */ /* 0x000fda0003f0f018 */
[----:B------:R-:W-:Y:S05]  /*0160*/  @!P0 EXIT ;  /* 0x000000000000894d */ /* 0x000fea0003800000 */
[----:B------:R-:W-:Y:S01]  /*0170*/  UISETP.NE.AND UP1, UPT, UR8, -0x1, UPT ;  /* 0xffffffff0800788c */ /* 0x000fe2000bf25270 */
[----:B------:R-:W0:Y:S01]  /*0180*/  S2R R19, SR_TID.X ;  /* 0x0000000000137919 */ /* 0x000e220000002100 */
[----:B------:R-:W1:Y:S01]  /*0190*/  S2UR UR25, SR_CTAID.Z ;  /* 0x00000000001979c3 */ /* 0x000e620000002700 */
[----:B------:R-:W-:Y:S01]  /*01a0*/  UMOV UR4, URZ ;  /* 0x0000003f00047c82 */ /* 0x000fe20008000000 */
[----:B------:R-:W-:Y:S01]  /*01b0*/  HFMA2.MMA R16, -RZ, RZ, 0, 0 ;  /* 0x00000000ff107435 */ /* 0x000fe200000001ff */
[----:B------:R-:W-:Y:S02]  /*01c0*/  CS2R R8, SRZ ;  /* 0x0000000000087805 */ /* 0x000fe4000001ff00 */
[----:B------:R-:W-:Y:S02]  /*01d0*/  PLOP3.LUT P0, PT, PT, PT, UP1, 0x80, 0x0 ;  /* 0x000000000000781c */ /* 0x000fe40003f0f018 */
[----:B------:R-:W-:Y:S01]  /*01e0*/  CS2R R48, SRZ ;  /* 0x0000000000307805 */ /* 0x000fe2000001ff00 */
[----:B------:R-:W-:Y:S01]  /*01f0*/  IMAD.MOV.U32 R50, RZ, RZ, RZ ;  /* 0x000000ffff327224 */ /* 0x000fe200078e00ff */
[----:B------:R-:W-:Y:S01]  /*0200*/  CS2R R12, SRZ ;  /* 0x00000000000c7805 */ /* 0x000fe2000001ff00 */
[----:B------:R-:W-:Y:S01]  /*0210*/  IMAD.MOV.U32 R14, RZ, RZ, RZ ;  /* 0x000000ffff0e7224 */ /* 0x000fe200078e00ff */
[----:B------:R-:W-:Y:S01]  /*0220*/  @UP1 ULDC.64 UR12, c[0x0][0x448] ;  /* 0x00011200000c1ab9 */ /* 0x000fe20000000a00 */
[----:B------:R-:W-:Y:S01]  /*0230*/  @UP1 UMOV UR14, UR8 ;  /* 0x00000008000e1c82 */ /* 0x000fe20008000000 */
[----:B------:R-:W-:Y:S01]  /*0240*/  @UP1 UIMAD.WIDE.U32 UR10, UR8, UR12, URZ ;  /* 0x0000000c080a12a5 */ /* 0x000fe2000f8e003f */
[----:B------:R-:W-:-:S02]  /*0250*/  CS2R R2, SRZ ;  /* 0x0000000000027805 */ /* 0x000fc4000001ff00 */
[----:B------:R-:W-:Y:S01]  /*0260*/  CS2R R4, SRZ ;  /* 0x0000000000047805 */ /* 0x000fe2000001ff00 */
[----:B------:R-:W-:Y:S01]  /*0270*/  IMAD.MOV.U32 R7, RZ, RZ, RZ ;  /* 0x000000ffff077224 */ /* 0x000fe200078e00ff */
[----:B------:R-:W-:Y:S01]  /*0280*/  @UP1 UIMAD UR7, UR8, UR13, UR11 ;  /* 0x0000000d080712a4 */ /* 0x000fe2000f8e020b */
[----:B------:R-:W-:Y:S11]  /*0290*/  @P0 BRA `(.L_x_126) ;  /* 0x00000000001c0947 */ /* 0x000ff60003800000 */
[----:B------:R-:W-:Y:S01]  /*02a0*/  USHF.R.S32.HI UR7, URZ, 0x1f, UR16 ;  /* 0x0000001f3f077899 */ /* 0x000fe20008011410 */
[----:B------:R-:W-:Y:S01]  /*02b0*/  ULDC.64 UR8, c[0x0][0x430] ;  /* 0x00010c0000087ab9 */ /* 0x000fe20000000a00 */
[----:B------:R-:W-:Y:S02]  /*02c0*/  UMOV UR14, 0xffffffff ;  /* 0xffffffff000e7882 */ /* 0x000fe40000000000 */
[----:B------:R-:W-:Y:S02]  /*02d0*/  UIMAD UR7, UR7, UR8, URZ ;  /* 0x00000008070772a4 */ /* 0x000fe4000f8e023f */
[----:B------:R-:W-:Y:S02]  /*02e0*/  UIMAD.WIDE.U32 UR10, UR16, UR8, URZ ;  /* 0x00000008100a72a5 */ /* 0x000fe4000f8e003f */
[----:B------:R-:W-:-:S04]  /*02f0*/  UIMAD UR7, UR16, UR9, UR7 ;  /* 0x00000009100772a4 */ /* 0x000fc8000f8e0207 */
[----:B------:R-:W-:-:S12]  /*0300*/  UIADD3 UR7, UR11, UR7, URZ ;  /* 0x000000070b077290 */ /* 0x000fd8000fffe03f */
.L_x_126:
[----:B------:R-:W-:Y:S01]  /*0310*/  ULDC UR28, c[0x0][0x490] ;  /* 0x00012400001c7ab9 */ /* 0x000fe20000000800 */
[----:B0-----:R-:W-:Y:S01]  /*0320*/  SHF.R.S32.HI R6, RZ, 0x1f, R19 ;  /* 0x0000001fff067819 */ /* 0x001fe20000011413 */
[----:B------:R-:W-:Y:S01]  /*0330*/  UISETP.GE.AND UP2, UPT, UR28, 0x1, UPT ;  /* 0x000000011c00788c */ /* 0x000fe2000bf46270 */
[----:B------:R-:W-:Y:S01]  /*0340*/  CS2R R42, SRZ ;  /* 0x00000000002a7805 */ /* 0x000fe2000001ff00 */
[----:B------:R-:W-:Y:S01]  /*0350*/  USHF.R.S32.HI UR20, URZ, 0x1f, UR5 ;  /* 0x0000001f3f147899 */ /* 0x000fe20008011405 */
[----:B------:R-:W-:Y:S02]  /*0360*/  LEA.HI R6, R6, R19, RZ, 0x5 ;  /* 0x0000001306067211 */ /* 0x000fe400078f28ff */
[----:B------:R-:W-:Y:S01]  /*0370*/  CS2R R10, SRZ ;  /* 0x00000000000a7805 */ /* 0x000fe2000001ff00 */
[----:B------:R-:W-:Y:S01]  /*0380*/  IMAD.MOV.U32 R17, RZ, RZ, RZ ;  /* 0x000000ffff117224 */ /* 0x000fe200078e00ff */
[----:B------:R-:W-:Y:S01]  /*0390*/  PLOP3.LUT P0, PT, PT, PT, UP2, 0x80, 0x0 ;  /* 0x000000000000781c */ /* 0x000fe20003f0f028 */
[----:B------:R-:W-:Y:S01]  /*03a0*/  IMAD.MOV.U32 R44, RZ, RZ, RZ ;  /* 0x000000ffff2c7224 */ /* 0x000fe200078e00ff */
[----:B------:R-:W-:Y:S01]  /*03b0*/  MOV R36, RZ ;  /* 0x000000ff00247202 */ /* 0x000fe20000000f00 */
[----:B------:R-:W-:Y:S01]  /*03c0*/  IMAD.MOV.U32 R0, RZ, RZ, RZ ;  /* 0x000000ffff007224 */ /* 0x000fe200078e00ff */
[----:B------:R-:W-:Y:S01]  /*03d0*/  MOV R15, RZ ;  /* 0x000000ff000f7202 */ /* 0x000fe20000000f00 */
[----:B------:R-:W-:Y:S01]  /*03e0*/  IMAD.MOV.U32 R51, RZ, RZ, RZ ;  /* 0x000000ffff337224 */ /* 0x000fe200078e00ff */
[----:B------:R-:W-:-:S07]  /*03f0*/  SHF.R.S32.HI R18, RZ, 0x5, R6 ;  /* 0x00000005ff127819 */ /* 0x000fce0000011406 */
[----:B------:R-:W-:Y:S05]  /*0400*/  @!P0 BRA `(.L_x_127) ;  /* 0x0000000800bc8947 */ /* 0x000fea0003800000 */
[----:B------:R-:W-:Y:S01]  /*0410*/  UIMAD.WIDE UR12, UR16, 0x80, URZ ;  /* 0x00000080100c78a5 */ /* 0x000fe2000f8e023f */
[----:B------:R-:W-:Y:S01]  /*0420*/  LOP3.LUT R6, R6, 0xffffffe0, RZ, 0xc0, !PT ;  /* 0xffffffe006067812 */ /* 0x000fe200078ec0ff */
[----:B------:R-:W-:Y:S01]  /*0430*/  ULDC UR17, c[0x0][0x2d4] ;  /* 0x0000b50000117ab9 */ /* 0x000fe20000000800 */
[----:B------:R-:W-:Y:S01]  /*0440*/  ULDC UR32, c[0x0][0x270] ;  /* 0x00009c0000207ab9 */ /* 0x000fe20000000800 */
[----:B------:R-:W-:Y:S01]  /*0450*/  ULDC UR33, c[0x0][0x2dc] ;  /* 0x0000b70000217ab9 */ /* 0x000fe20000000800 */
[----:B------:R-:W-:Y:S01]  /*0460*/  USEL UR19, UR12, URZ, UP0 ;  /* 0x0000003f0c137287 */ /* 0x000fe20008000000 */
[----:B------:R-:W-:Y:S01]  /*0470*/  IMAD.IADD R9, R19, 0x1, -R6 ;  /* 0x0000000113097824 */ /* 0x000fe200078e0a06 */
[----:B------:R-:W-:Y:S02]  /*0480*/  UIMAD.WIDE UR16, UR16, UR17, URZ ;  /* 0x00000011101072a5 */ /* 0x000fe4000f8e023f */
[----:B------:R-:W-:Y:S02]  /*0490*/  UIMAD.WIDE UR8, UR32, UR33, URZ ;  /* 0x00000021200872a5 */ /* 0x000fe4000f8e023f */
[----:B------:R-:W-:-:S02]  /*04a0*/  USEL UR26, UR13, URZ, UP0 ;  /* 0x0000003f0d1a7287 */ /* 0x000fc40008000000 */
[----:B------:R-:W-:Y:S02]  /*04b0*/  UIADD3 UR19, UP0, UR5, UR19, URZ ;  /* 0x0000001305137290 */ /* 0x000fe4000ff1e03f */
[----:B------:R-:W-:Y:S02]  /*04c0*/  UIMAD UR27, UR17, UR32, URZ ;  /* 0x00000020111b72a4 */ /* 0x000fe4000f8e023f */
[----:B------:R-:W-:Y:S02]  /*04d0*/  USHF.R.S32.HI UR21, URZ, 0x1f, UR32 ;  /* 0x0000001f3f157899 */ /* 0x000fe40008011420 */
[----:B------:R-:W-:Y:S02]  /*04e0*/  UIMAD UR17, UR9, UR14, URZ ;  /* 0x0000000e091172a4 */ /* 0x000fe4000f8e023f */
[----:B------:R-:W-:Y:S02]  /*04f0*/  UIADD3.X UR20, UR20, UR26, URZ, UP0, !UPT ;  /* 0x0000001a14147290 */ /* 0x000fe400087fe43f */
[----:B------:R-:W-:-:S02]  /*0500*/  UIMAD.WIDE.U32 UR12, UR16, UR32, URZ ;  /* 0x00000020100c72a5 */ /* 0x000fc4000f8e003f */
[----:B------:R-:W-:Y:S02]  /*0510*/  UIMAD UR27, UR16, UR21, UR27 ;  /* 0x00000015101b72a4 */ /* 0x000fe4000f8e021b */
[----:B------:R-:W-:Y:S02]  /*0520*/  UIMAD UR4, UR8, UR4, UR17 ;  /* 0x00000004080472a4 */ /* 0x000fe4000f8e0211 */
[----:B------:R-:W-:Y:S02]  /*0530*/  UIMAD UR29, UR32, UR33, URZ ;  /* 0x00000021201d72a4 */ /* 0x000fe4000f8e023f */
[----:B------:R-:W-:Y:S02]  /*0540*/  UIMAD.WIDE.U32 UR16, UR19, UR32, URZ ;  /* 0x00000020131072a5 */ /* 0x000fe4000f8e003f */
[----:B------:R-:W-:Y:S02]  /*0550*/  UIMAD UR32, UR20, UR32, URZ ;  /* 0x00000020142072a4 */ /* 0x000fe4000f8e023f */
[----:B------:R-:W-:Y:S01]  /*0560*/  UIMAD.WIDE.U32 UR14, UR8, UR14, URZ ;  /* 0x0000000e080e72a5 */ /* 0x000fe2000f8e003f */
[----:B------:R-:W-:Y:S01]  /*0570*/  IMAD R9, R18, UR29, R9 ;  /* 0x0000001d12097c24 */ /* 0x000fe2000f8e0209 */
[----:B------:R-:W-:Y:S01]  /*0580*/  UIMAD.WIDE.U32 UR30, UR12, UR33, URZ ;  /* 0x000000210c1e72a5 */ /* 0x000fe2000f8e003f */
[----:B------:R-:W-:Y:S01]  /*0590*/  IMAD.U32 R31, RZ, RZ, UR29 ;  /* 0x0000001dff1f7e24 */ /* 0x000fe2000f8e00ff */
[----:B------:R-:W-:-:S02]  /*05a0*/  UIMAD UR32, UR21, UR19, UR32 ;  /* 0x00000013152072a4 */ /* 0x000fc4000f8e0220 */
[----:B------:R-:W-:Y:S01]  /*05b0*/  UIADD3 UR26, UR13, UR27, URZ ;  /* 0x0000001b0d1a7290 */ /* 0x000fe2000fffe03f */
[----:B------:R-:W-:Y:S01]  /*05c0*/  SHF.R.S32.HI R6, RZ, 0x1f, R9 ;  /* 0x0000001fff067819 */ /* 0x000fe20000011409 */
[----:B------:R-:W-:Y:S02]  /*05d0*/  USEL UR13, UR30, UR14, !UP1 ;  /* 0x0000000e1e0d7287 */ /* 0x000fe4000c800000 */
[----:B------:R-:W-:Y:S02]  /*05e0*/  UIADD3 UR14, UR17, UR32, URZ ;  /* 0x00000020110e7290 */ /* 0x000fe4000fffe03f */
[----:B------:R-:W-:Y:S02]  /*05f0*/  UIADD3 UR4, UR15, UR4, URZ ;  /* 0x000000040f047290 */ /* 0x000fe4000fffe03f */
[----:B------:R-:W-:Y:S02]  /*0600*/  USHF.R.S32.HI UR24, URZ, 0x1f, UR33 ;  /* 0x0000001f3f187899 */ /* 0x000fe40008011421 */
[----:B------:R-:W-:-:S02]  /*0610*/  UIMAD UR26, UR26, UR33, URZ ;  /* 0x000000211a1a72a4 */ /* 0x000fc4000f8e023f */
[----:B------:R-:W-:Y:S02]  /*0620*/  UIMAD UR15, UR14, UR33, URZ ;  /* 0x000000210e0f72a4 */ /* 0x000fe4000f8e023f */
[----:B-1----:R-:W-:Y:S02]  /*0630*/  UIMAD UR18, UR25, UR33, URZ ;  /* 0x00000021191272a4 */ /* 0x002fe4000f8e023f */
[----:B------:R-:W-:Y:S02]  /*0640*/  UIMAD.WIDE.U32 UR34, UR16, UR33, URZ ;  /* 0x00000021102272a5 */ /* 0x000fe4000f8e003f */
[----:B------:R-:W-:Y:S02]  /*0650*/  UIMAD UR15, UR24, UR16, UR15 ;  /* 0x00000010180f72a4 */ /* 0x000fe4000f8e020f */
[----:B------:R-:W-:Y:S02]  /*0660*/  UIMAD UR26, UR24, UR12, UR26 ;  /* 0x0000000c181a72a4 */ /* 0x000fe4000f8e021a */
[----:B------:R-:W-:-:S02]  /*0670*/  UIMAD UR17, UR20, UR8, URZ ;  /* 0x00000008141172a4 */ /* 0x000fc4000f8e023f */
[----:B------:R-:W-:Y:S02]  /*0680*/  UIADD3 UR20, UP0, UR18, UR13, URZ ;  /* 0x0000000d12147290 */ /* 0x000fe4000ff1e03f */
[----:B------:R-:W-:Y:S02]  /*0690*/  UIADD3 UR12, UR35, UR15, URZ ;  /* 0x0000000f230c7290 */ /* 0x000fe4000fffe03f */
[----:B------:R-:W-:Y:S02]  /*06a0*/  @!UP1 UIADD3 UR4, UR31, UR26, URZ ;  /* 0x0000001a1f049290 */ /* 0x000fe4000fffe03f */
[----:B------:R-:W-:Y:S02]  /*06b0*/  USHF.L.U32 UR11, UR29, 0x3, URZ ;  /* 0x000000031d0b7899 */ /* 0x000fe4000800063f */
[----:B------:R-:W-:Y:S02]  /*06c0*/  USHF.L.U32 UR14, UR34, 0x2, URZ ;  /* 0x00000002220e7899 */ /* 0x000fe4000800063f */
[----:B------:R-:W-:-:S02]  /*06d0*/  USHF.L.U64.HI UR15, UR34, 0x2, UR12 ;  /* 0x00000002220f7899 */ /* 0x000fc4000801020c */
[----:B------:R-:W-:Y:S02]  /*06e0*/  ULEA.HI.X.SX32 UR21, UR18, UR4, 0x1, UP0 ;  /* 0x0000000412157291 */ /* 0x000fe400080f0e3f */
[----:B------:R-:W-:Y:S02]  /*06f0*/  UIADD3 UR36, UR11, 0x20, UR11 ;  /* 0x000000200b247890 */ /* 0x000fe4000fffe00b */
[----:B------:R-:W-:Y:S02]  /*0700*/  UIMAD UR9, UR9, UR19, UR17 ;  /* 0x00000013090972a4 */ /* 0x000fe4000f8e0211 */
[----:B------:R-:W-:Y:S02]  /*0710*/  UIMAD.WIDE UR16, UR11, 0x4, UR14 ;  /* 0x000000040b1078a5 */ /* 0x000fe4000f8e020e */
[----:B------:R-:W-:Y:S01]  /*0720*/  UIMAD.WIDE.U32 UR20, UR8, UR19, UR20 ;  /* 0x00000013081472a5 */ /* 0x000fe2000f8e0014 */
[----:B------:R-:W-:Y:S01]  /*0730*/  IMAD.U32 R37, RZ, RZ, UR36 ;  /* 0x00000024ff257e24 */ /* 0x000fe2000f8e00ff */
[----:B------:R-:W-:Y:S01]  /*0740*/  UIADD3 UR12, UR11, UR36, URZ ;  /* 0x000000240b0c7290 */ /* 0x000fe2000fffe03f */
[----:B------:R-:W-:Y:S01]  /*0750*/  IMAD.U32 R29, RZ, RZ, UR9 ;  /* 0x00000009ff1d7e24 */ /* 0x000fe2000f8e00ff */
[----:B------:R-:W-:-:S02]  /*0760*/  UIMAD.WIDE UR14, UR18, 0x4, UR14 ;  /* 0x00000004120e78a5 */ /* 0x000fc4000f8e020e */
[----:B------:R-:W-:Y:S01]  /*0770*/  UIMAD.WIDE UR16, UR18, 0x4, UR16 ;  /* 0x00000004121078a5 */ /* 0x000fe2000f8e0210 */
[C---:B------:R-:W-:Y:S01]  /*0780*/  IADD3 R18, P0, R9.reuse, UR20, RZ ;  /* 0x0000001409127c10 */ /* 0x040fe2000ff1e0ff */
[----:B------:R-:W-:Y:S02]  /*0790*/  UIADD3 UR18, UR11, UR12, URZ ;  /* 0x0000000c0b127290 */ /* 0x000fe4000fffe03f */
[----:B------:R-:W-:Y:S01]  /*07a0*/  IMAD.U32 R27, RZ, RZ, UR12 ;  /* 0x0000000cff1b7e24 */ /* 0x000fe2000f8e00ff */
[----:B------:R-:W-:Y:S01]  /*07b0*/  MOV R35, UR15 ;  /* 0x0000000f00237c02 */ /* 0x000fe20008000f00 */
[----:B------:R-:W-:Y:S01]  /*07c0*/  IMAD.U32 R34, RZ, RZ, UR14 ;  /* 0x0000000eff227e24 */ /* 0x000fe2000f8e00ff */
[----:B------:R-:W-:Y:S01]  /*07d0*/  UIADD3 UR9, UR11, UR18, URZ ;  /* 0x000000120b097290 */ /* 0x000fe2000fffe03f */
[----:B------:R-:W-:Y:S01]  /*07e0*/  IADD3.X R29, R6, UR21, R29, P0, !PT ;  /* 0x00000015061d7c10 */ /* 0x000fe200087fe41d */
[----:B------:R-:W-:Y:S01]  /*07f0*/  IMAD.U32 R32, RZ, RZ, UR16 ;  /* 0x00000010ff207e24 */ /* 0x000fe2000f8e00ff */
[C---:B------:R-:W-:Y:S01]  /*0800*/  SHF.L.U32 R28, R18.reuse, 0x2, RZ ;  /* 0x00000002121c7819 */ /* 0x040fe200000006ff */
[----:B------:R-:W-:Y:S01]  /*0810*/  IMAD.U32 R33, RZ, RZ, UR17 ;  /* 0x00000011ff217e24 */ /* 0x000fe2000f8e00ff */
[----:B------:R-:W-:Y:S01]  /*0820*/  UIADD3 UR14, UR11, UR9, URZ ;  /* 0x000000090b0e7290 */ /* 0x000fe2000fffe03f */
[----:B------:R-:W-:Y:S01]  /*0830*/  SHF.L.U64.HI R29, R18, 0x2, R29 ;  /* 0x00000002121d7819 */ /* 0x000fe2000001021d */
[----:B------:R-:W-:Y:S01]  /*0840*/  IMAD.WIDE R34, R9, 0x4, R34 ;  /* 0x0000000409227825 */ /* 0x000fe200078e0222 */
[----:B------:R-:W-:-:S02]  /*0850*/  USHF.L.U32 UR15, UR13, 0x2, URZ ;  /* 0x000000020d0f7899 */ /* 0x000fc4000800063f */
[----:B------:R-:W-:Y:S01]  /*0860*/  USHF.L.U64.HI UR4, UR13, 0x2, UR4 ;  /* 0x000000020d047899 */ /* 0x000fe20008010204 */
[----:B------:R-:W-:Y:S01]  /*0870*/  IMAD.WIDE R32, R9, 0x4, R32 ;  /* 0x0000000409207825 */ /* 0x000fe200078e0220 */
[----:B------:R-:W-:Y:S01]  /*0880*/  MOV R9, UR11 ;  /* 0x0000000b00097c02 */ /* 0x000fe20008000f00 */
[----:B------:R-:W-:Y:S01]  /*0890*/  UIADD3 UR11, UR11, UR14, URZ ;  /* 0x0000000e0b0b7290 */ /* 0x000fe2000fffe03f */
[----:B------:R-:W-:Y:S01]  /*08a0*/  IADD3 R45, P0, R34, UR15, RZ ;  /* 0x0000000f222d7c10 */ /* 0x000fe2000ff1e0ff */
[----:B------:R-:W-:Y:S01]  /*08b0*/  IMAD.WIDE R30, R31, 0x20, R28 ;  /* 0x000000201f1e7825 */ /* 0x000fe200078e021c */
[----:B------:R-:W-:Y:S01]  /*08c0*/  IADD3 R46, P1, R32, UR15, RZ ;  /* 0x0000000f202e7c10 */ /* 0x000fe2000ff3e0ff */
[----:B------:R-:W-:Y:S01]  /*08d0*/  ULDC.64 UR16, c[0x0][0x488] ;  /* 0x0001220000107ab9 */ /* 0x000fe20000000a00 */
[----:B------:R-:W-:Y:S01]  /*08e0*/  IADD3.X R47, R35, UR4, RZ, P0, !PT ;  /* 0x00000004232f7c10 */ /* 0x000fe200087fe4ff */
[----:B------:R-:W-:Y:S01]  /*08f0*/  IMAD.U32 R25, RZ, RZ, UR18 ;  /* 0x00000012ff197e24 */ /* 0x000fe2000f8e00ff */
[----:B------:R-:W-:Y:S01]  /*0900*/  IADD3.X R6, R33, UR4, RZ, P1, !PT ;  /* 0x0000000421067c10 */ /* 0x000fe20008ffe4ff */
[----:B------:R-:W-:Y:S01]  /*0910*/  IMAD.U32 R23, RZ, RZ, UR9 ;  /* 0x00000009ff177e24 */ /* 0x000fe2000f8e00ff */
[----:B------:R-:W-:Y:S01]  /*0920*/  USHF.L.U64.HI UR8, UR16, 0x2, UR17 ;  /* 0x0000000210087899 */ /* 0x000fe20008010211 */
[----:B------:R-:W-:Y:S01]  /*0930*/  IMAD.U32 R19, RZ, RZ, UR11 ;  /* 0x0000000bff137e24 */ /* 0x000fe2000f8e00ff */
[----:B------:R-:W-:Y:S01]  /*0940*/  UMOV UR4, URZ ;  /* 0x0000003f00047c82 */ /* 0x000fe20008000000 */
[----:B------:R-:W-:Y:S01]  /*0950*/  IMAD.U32 R21, RZ, RZ, UR14 ;  /* 0x0000000eff157e24 */ /* 0x000fe2000f8e00ff */
[----:B------:R-:W-:Y:S01]  /*0960*/  ULDC.64 UR12, c[0x0][0x400] ;  /* 0x00010000000c7ab9 */ /* 0x000fe20000000a00 */
[----:B------:R-:W-:Y:S01]  /*0970*/  IMAD.WIDE R30, R9, 0x4, R30 ;  /* 0x00000004091e7825 */ /* 0x000fe200078e021e */
[----:B------:R-:W-:-:S03]  /*0980*/  HFMA2.MMA R9, -RZ, RZ, 0, 0 ;  /* 0x00000000ff097435 */ /* 0x000fc600000001ff */
[----:B------:R-:W-:-:S04]  /*0990*/  IMAD.WIDE R18, R19, 0x4, R28 ;  /* 0x0000000413127825 */ /* 0x000fc800078e021c */
[----:B------:R-:W-:-:S04]  /*09a0*/  IMAD.WIDE R20, R21, 0x4, R28 ;  /* 0x0000000415147825 */ /* 0x000fc800078e021c */
[----:B------:R-:W-:-:S04]  /*09b0*/  IMAD.WIDE R22, R23, 0x4, R28 ;  /* 0x0000000417167825 */ /* 0x000fc800078e021c */
[----:B------:R-:W-:-:S04]  /*09c0*/  IMAD.WIDE R24, R25, 0x4, R28 ;  /* 0x0000000419187825 */ /* 0x000fc800078e021c */
[----:B------:R-:W-:-:S04]  /*09d0*/  IMAD.WIDE R26, R27, 0x4, R28 ;  /* 0x000000041b1a7825 */ /* 0x000fc800078e021c */
[----:B------:R-:W-:-:S07]  /*09e0*/  IMAD.WIDE R28, R37, 0x4, R28 ;  /* 0x00000004251c7825 */ /* 0x000fce00078e021c */
.L_x_128:
[----:B------:R-:W-:Y:S01]  /*09f0*/  IADD3 R40, P0, R30, UR12, RZ ;  /* 0x0000000c1e287c10 */ /* 0x000fe2000ff1e0ff */
[----:B------:R-:W-:-:S03]  /*0a00*/  IMAD.U32 R39, RZ, RZ, UR29 ;  /* 0x0000001dff277e24 */ /* 0x000fc6000f8e00ff */
[----:B------:R-:W-:Y:S01]  /*0a10*/  IADD3.X R41, R31, UR13, RZ, P0, !PT ;  /* 0x0000000d1f297c10 */ /* 0x000fe200087fe4ff */
[----:B------:R-:W-:Y:S02]  /*0a20*/  IMAD.U32 R33, RZ, RZ, UR29 ;  /* 0x0000001dff217e24 */ /* 0x000fe4000f8e00ff */
[----:B------:R-:W-:Y:S02]  /*0a30*/  IMAD.WIDE R38, R39, 0x20, R40 ;  /* 0x0000002027267825 */ /* 0x000fe400078e0228 */
[----:B------:R-:W2:Y:S04]  /*0a40*/  LDG.E R52, desc[UR22][R40.64] ;  /* 0x0000001628347981 */ /* 0x000ea8000c1e1900 */
[----:B------:R0:W3:Y:S02]  /*0a50*/  LDG.E R53, desc[UR22][R38.64] ;  /* 0x0000001626357981 */ /* 0x0000e4000c1e1900 */
[----:B0-----:R-:W-:-:S05]  /*0a60*/  IMAD.WIDE R38, R33, 0x20, R38 ;  /* 0x0000002021267825 */ /* 0x001fca00078e0226 */
[----:B------:R0:W4:Y:S01]  /*0a70*/  LDG.E R37, desc[UR22][R38.64] ;  /* 0x0000001626257981 */ /* 0x000122000c1e1900 */
[----:B------:R-:W-:-:S04]  /*0a80*/  IMAD.WIDE R32, R33, 0x20, R38 ;  /* 0x0000002021207825 */ /* 0x000fc800078e0226 */
[----:B------:R-:W-:Y:S01]  /*0a90*/  IMAD.U32 R35, RZ, RZ, UR29 ;  /* 0x0000001dff237e24 */ /* 0x000fe2000f8e00ff */
[----:B------:R-:W-:-:S03]  /*0aa0*/  MOV R41, UR29 ;  /* 0x0000001d00297c02 */ /* 0x000fc60008000f00 */
[----:B------:R-:W-:Y:S02]  /*0ab0*/  IMAD.WIDE R34, R35, 0x20, R32 ;  /* 0x0000002023227825 */ /* 0x000fe400078e0220 */
[----:B------:R-:W5:Y:S01]  /*0ac0*/  LDG.E R33, desc[UR22][R32.64] ;  /* 0x0000001620217981 */ /* 0x000f62000c1e1900 */
[----:B0-----:R-:W-:Y:S01]  /*0ad0*/  IADD3 R38, P0, R45, UR12, RZ ;  /* 0x0000000c2d267c10 */ /* 0x001fe2000ff1e0ff */
[----:B------:R-:W-:Y:S02]  /*0ae0*/  IMAD.WIDE R40, R41, 0x20, R34 ;  /* 0x0000002029287825 */ /* 0x000fe400078e0222 */
[----:B------:R0:W5:Y:S01]  /*0af0*/  LDG.E R32, desc[UR22][R34.64] ;  /* 0x0000001622207981 */ /* 0x000162000c1e1900 */
[----:B------:R-:W-:-:S03]  /*0b00*/  IADD3.X R39, R47, UR13, RZ, P0, !PT ;  /* 0x0000000d2f277c10 */ /* 0x000fc600087fe4ff */
[----:B------:R-:W5:Y:S01]  /*0b10*/  LDG.E R40, desc[UR22][R40.64] ;  /* 0x0000001628287981 */ /* 0x000f62000c1e1900 */
[----:B0-----:R-:W-:-:S03]  /*0b20*/  IADD3 R34, P0, R46, UR12, RZ ;  /* 0x0000000c2e227c10 */ /* 0x001fc6000ff1e0ff */
[----:B------:R-:W5:Y:S01]  /*0b30*/  LDG.E R41, desc[UR22][R38.64+0x100] ;  /* 0x0001001626297981 */ /* 0x000f62000c1e1900 */
[----:B------:R-:W-:Y:S01]  /*0b40*/  IADD3.X R35, R6, UR13, RZ, P0, !PT ;  /* 0x0000000d06237c10 */ /* 0x000fe200087fe4ff */
[----:B--2---:R-:W-:Y:S02]  /*0b50*/  FADD.FTZ R42, R52, R42 ;  /* 0x0000002a342a7221 */ /* 0x004fe40000010000 */
[----:B------:R-:W2:Y:S01]  /*0b60*/  LDG.E R52, desc[UR22][R38.64] ;  /* 0x0000001626347981 */ /* 0x000ea2000c1e1900 */
[----:B---3--:R-:W-:-:S03]  /*0b70*/  FADD.FTZ R0, R53, R0 ;  /* 0x0000000035007221 */ /* 0x008fc60000010000 */
[----:B------:R-:W3:Y:S04]  /*0b80*/  LDG.E R53, desc[UR22][R38.64+0x80] ;  /* 0x0000801626357981 */ /* 0x000ee8000c1e1900 */
[----:B------:R-:W3:Y:S01]  /*0b90*/  LDG.E R38, desc[UR22][R34.64] ;  /* 0x0000001622267981 */ /* 0x000ee2000c1e1900 */
[----:B----4-:R-:W-:-:S03]  /*0ba0*/  FADD.FTZ R44, R37, R44 ;  /* 0x0000002c252c7221 */ /* 0x010fc60000010000 */
[----:B------:R-:W4:Y:S01]  /*0bb0*/  LDG.E R37, desc[UR22][R34.64+0x80] ;  /* 0x0000801622257981 */ /* 0x000f22000c1e1900 */
[----:B-----5:R-:W-:-:S03]  /*0bc0*/  FADD.FTZ R36, R33, R36 ;  /* 0x0000002421247221 */ /* 0x020fc60000010000 */
[----:B------:R-:W5:Y:S01]  /*0bd0*/  LDG.E R34, desc[UR22][R34.64+0x100] ;  /* 0x0001001622227981 */ /* 0x000f62000c1e1900 */
[----:B------:R-:W-:Y:S01]  /*0be0*/  FADD.FTZ R17, R32, R17 ;  /* 0x0000001120117221 */ /* 0x000fe20000010000 */
[----:B------:R-:W-:-:S04]  /*0bf0*/  IADD3 R32, P0, R24, UR12, RZ ;  /* 0x0000000c18207c10 */ /* 0x000fc8000ff1e0ff */
[----:B------:R-:W-:Y:S01]  /*0c00*/  IADD3.X R33, R25, UR13, RZ, P0, !PT ;  /* 0x0000000d19217c10 */ /* 0x000fe200087fe4ff */
[----:B------:R-:W-:Y:S01]  /*0c10*/  FADD.FTZ R11, R40, R11 ;  /* 0x0000000b280b7221 */ /* 0x000fe20000010000 */
[----:B------:R-:W-:-:S03]  /*0c20*/  IADD3 R40, P0, R22, UR12, RZ ;  /* 0x0000000c16287c10 */ /* 0x000fc6000ff1e0ff */
[----:B------:R-:W5:Y:S01]  /*0c30*/  LDG.E R39, desc[UR22][R32.64] ;  /* 0x0000001620277981 */ /* 0x000f62000c1e1900 */
[----:B------:R-:W-:Y:S01]  /*0c40*/  FADD.FTZ R14, R41, R14 ;  /* 0x0000000e290e7221 */ /* 0x000fe20000010000 */
[----:B------:R-:W-:Y:S02]  /*0c50*/  IADD3.X R41, R23, UR13, RZ, P0, !PT ;  /* 0x0000000d17297c10 */ /* 0x000fe400087fe4ff */
[----:B------:R0:W5:Y:S04]  /*0c60*/  LDG.E R33, desc[UR22][R32.64+0x80] ;  /* 0x0000801620217981 */ /* 0x000168000c1e1900 */
[----:B------:R-:W5:Y:S04]  /*0c70*/  LDG.E R35, desc[UR22][R40.64] ;  /* 0x0000001628237981 */ /* 0x000f68000c1e1900 */
[----:B------:R1:W5:Y:S01]  /*0c80*/  LDG.E R41, desc[UR22][R40.64+0x80] ;  /* 0x0000801628297981 */ /* 0x000362000c1e1900 */
[----:B--2---:R-:W-:Y:S01]  /*0c90*/  FADD.FTZ R15, R52, R15 ;  /* 0x0000000f340f7221 */ /* 0x004fe20000010000 */
[----:B------:R-:W-:Y:S01]  /*0ca0*/  IADD3 R52, P0, R20, UR12, RZ ;  /* 0x0000000c14347c10 */ /* 0x000fe2000ff1e0ff */
[----:B---3--:R-:W-:-:S03]  /*0cb0*/  FADD.FTZ R10, R53, R10 ;  /* 0x0000000a350a7221 */ /* 0x008fc60000010000 */
[----:B------:R-:W-:Y:S01]  /*0cc0*/  IADD3.X R53, R21, UR13, RZ, P0, !PT ;  /* 0x0000000d15357c10 */ /* 0x000fe200087fe4ff */
[----:B----4-:R-:W-:-:S04]  /*0cd0*/  FADD.FTZ R43, R37, R43 ;  /* 0x0000002b252b7221 */ /* 0x010fc80000010000 */
[----:B------:R-:W2:Y:S01]  /*0ce0*/  LDG.E R37, desc[UR22][R52.64] ;  /* 0x0000001634257981 */ /* 0x000ea2000c1e1900 */
[----:B------:R-:W-:Y:S01]  /*0cf0*/  FADD.FTZ R51, R38, R51 ;  /* 0x0000003326337221 */ /* 0x000fe20000010000 */
[----:B------:R-:W-:Y:S01]  /*0d00*/  IADD3 R38, P0, R18, UR12, RZ ;  /* 0x0000000c12267c10 */ /* 0x000fe2000ff1e0ff */
[----:B-----5:R-:W-:Y:S01]  /*0d10*/  FADD.FTZ R49, R34, R49 ;  /* 0x0000003122317221 */ /* 0x020fe20000010000 */
[----:B------:R-:W3:Y:S01]  /*0d20*/  LDG.E R53, desc[UR22][R52.64+0x80] ;  /* 0x0000801634357981 */ /* 0x000ee2000c1e1900 */
[----:B------:R-:W-:Y:S01]  /*0d30*/  FADD.FTZ R8, R39, R8 ;  /* 0x0000000827087221 */ /* 0x000fe20000010000 */
[----:B------:R-:W-:Y:S02]  /*0d40*/  IADD3.X R39, R19, UR13, RZ, P0, !PT ;  /* 0x0000000d13277c10 */ /* 0x000fe400087fe4ff */
[----:B0-----:R-:W-:-:S03]  /*0d50*/  IADD3 R32, P0, R28, UR12, RZ ;  /* 0x0000000c1c207c10 */ /* 0x001fc6000ff1e0ff */
[----:B------:R-:W4:Y:S01]  /*0d60*/  LDG.E R34, desc[UR22][R38.64] ;  /* 0x0000001626227981 */ /* 0x000f22000c1e1900 */
[----:B------:R-:W-:Y:S01]  /*0d70*/  FADD.FTZ R16, R33, R16 ;  /* 0x0000001021107221 */ /* 0x000fe20000010000 */
[----:B------:R-:W-:Y:S02]  /*0d80*/  IADD3.X R33, R29, UR13, RZ, P0, !PT ;  /* 0x0000000d1d217c10 */ /* 0x000fe400087fe4ff */
[----:B-1----:R-:W-:Y:S01]  /*0d90*/  IADD3 R40, P0, R26, UR12, RZ ;  /* 0x0000000c1a287c10 */ /* 0x002fe2000ff1e0ff */
[----:B------:R-:W-:Y:S02]  /*0da0*/  FADD.FTZ R5, R35, R5 ;  /* 0x0000000523057221 */ /* 0x000fe40000010000 */
[----:B------:R-:W5:Y:S04]  /*0db0*/  LDG.E R35, desc[UR22][R32.64] ;  /* 0x0000001620237981 */ /* 0x000f68000c1e1900 */
[----:B------:R-:W5:Y:S01]  /*0dc0*/  LDG.E R38, desc[UR22][R38.64+0x80] ;  /* 0x0000801626267981 */ /* 0x000f62000c1e1900 */
[----:B------:R-:W-:Y:S01]  /*0dd0*/  FADD.FTZ R50, R41, R50 ;  /* 0x0000003229327221 */ /* 0x000fe20000010000 */
[----:B------:R-:W-:-:S02]  /*0de0*/  IADD3.X R41, R27, UR13, RZ, P0, !PT ;  /* 0x0000000d1b297c10 */ /* 0x000fc400087fe4ff */
[----:B------:R-:W5:Y:S04]  /*0df0*/  LDG.E R32, desc[UR22][R32.64+0x80] ;  /* 0x0000801620207981 */ /* 0x000f68000c1e1900 */
[----:B------:R-:W5:Y:S01]  /*0e00*/  LDG.E R52, desc[UR22][R40.64] ;  /* 0x0000001628347981 */ /* 0x000f62000c1e1900 */
[----:B--2---:R-:W-:-:S03]  /*0e10*/  FADD.FTZ R4, R37, R4 ;  /* 0x0000000425047221 */ /* 0x004fc60000010000 */
[----:B------:R-:W2:Y:S01]  /*0e20*/  LDG.E R37, desc[UR22][R40.64+0x80] ;  /* 0x0000801628257981 */ /* 0x000ea2000c1e1900 */
[----:B------:R-:W-:-:S04]  /*0e30*/  UIADD3 UR4, UR4, 0x1, URZ ;  /* 0x0000000104047890 */ /* 0x000fc8000fffe03f */
[----:B------:R-:W-:-:S06]  /*0e40*/  UISETP.GE.AND UP0, UPT, UR4, UR28, UPT ;  /* 0x0000001c0400728c */ /* 0x000fcc000bf06270 */
[----:B------:R-:W-:Y:S01]  /*0e50*/  PLOP3.LUT P0, PT, PT, PT, UP0, 0x80, 0x0 ;  /* 0x000000000000781c */ /* 0x000fe20003f0f008 */
[----:B------:R-:W-:Y:S01]  /*0e60*/  ULEA UR12, UP1, UR16, UR12, 0x2 ;  /* 0x0000000c100c7291 */ /* 0x000fe2000f82103f */
[----:B---3--:R-:W-:-:S03]  /*0e70*/  FADD.FTZ R48, R53, R48 ;  /* 0x0000003035307221 */ /* 0x008fc60000010000 */
[----:B------:R-:W-:Y:S01]  /*0e80*/  UIADD3.X UR13, UR13, UR8, URZ, UP1, !UPT ;  /* 0x000000080d0d7290 */ /* 0x000fe20008ffe43f */
[----:B----4-:R-:W-:Y:S01]  /*0e90*/  FADD.FTZ R3, R34, R3 ;  /* 0x0000000322037221 */ /* 0x010fe20000010000 */
[----:B-----5:R-:W-:Y:S01]  /*0ea0*/  FADD.FTZ R2, R35, R2 ;  /* 0x0000000223027221 */ /* 0x020fe20000010000 */
[----:B------:R-:W-:Y:S01]  /*0eb0*/  FADD.FTZ R9, R38, R9 ;  /* 0x0000000926097221 */ /* 0x000fe20000010000 */
[----:B------:R-:W-:Y:S01]  /*0ec0*/  FADD.FTZ R13, R32, R13 ;  /* 0x0000000d200d7221 */ /* 0x000fe20000010000 */
[----:B------:R-:W-:Y:S01]  /*0ed0*/  FADD.FTZ R7, R52, R7 ;  /* 0x0000000734077221 */ /* 0x000fe20000010000 */
[----:B--2---:R-:W-:Y:S02]  /*0ee0*/  FADD.FTZ R12, R37, R12 ;  /* 0x0000000c250c7221 */ /* 0x004fe40000010000 */
[----:B------:R-:W-:Y:S05]  /*0ef0*/  @!P0 BRA `(.L_x_128) ;  /* 0xfffffff800bc8947 */ /* 0x000fea000383ffff */
.L_x_127:
[----:B------:R-:W0:Y:S01]  /*0f00*/  S2R R26, SR_TID.X ;  /* 0x00000000001a7919 */ /* 0x000e220000002100 */
[----:B------:R-:W2:Y:S01]  /*0f10*/  S2UR UR8, SR_CgaCtaId ;  /* 0x00000000000879c3 */ /* 0x000ea20000008800 */
[----:B------:R-:W-:Y:S01]  /*0f20*/  UMOV UR4, 0x400 ;  /* 0x0000040000047882 */ /* 0x000fe20000000000 */
[----:B------:R-:W-:Y:S01]  /*0f30*/  ULDC UR9, c[0x0][0x390] ;  /* 0x0000e40000097ab9 */ /* 0x000fe20000000800 */
[----:B------:R-:W-:Y:S01]  /*0f40*/  UIADD3 UR6, -UR5, UR6, URZ ;  /* 0x0000000605067290 */ /* 0x000fe2000fffe13f */
        /* <DEDUP_REMOVED lines=20> */
[----:B--2---:R-:W-:Y:S01]  /*1090*/  ULEA UR4, UR8, UR4, 0x18 ;  /* 0x0000000408047291 */ /* 0x004fe2000f8ec03f */
[----:B------:R-:W-:-:S02]  /*10a0*/  F2FP.F16.F32.PACK_AB R12, R12, R13 ;  /* 0x0000000d0c0c723e */ /* 0x000fc400000000ff */
[----:B------:R-:W-:Y:S02]  /*10b0*/  F2FP.F16.F32.PACK_AB R3, R3, R16 ;  /* 0x000000100303723e */ /* 0x000fe400000000ff */
[----:B------:R-:W-:Y:S02]  /*10c0*/  F2FP.F16.F32.PACK_AB R9, R9, R48 ;  /* 0x000000300909723e */ /* 0x000fe400000000ff */
[----:B0-----:R-:W-:-:S04]  /*10d0*/  SHF.R.S32.HI R23, RZ, 0x1f, R26 ;  /* 0x0000001fff177819 */ /* 0x001fc8000001141a */
[CC--:B------:R-:W-:Y:S02]  /*10e0*/  LEA.HI R29, R23.reuse, R26.reuse, RZ, 0x2 ;  /* 0x0000001a171d7211 */ /* 0x0c0fe400078f10ff */
[CC--:B------:R-:W-:Y:S02]  /*10f0*/  LEA.HI R20, R23.reuse, R26.reuse, RZ, 0x5 ;  /* 0x0000001a17147211 */ /* 0x0c0fe400078f28ff */
[--C-:B------:R-:W-:Y:S02]  /*1100*/  SHF.R.S32.HI R18, RZ, 0x2, R29.reuse ;  /* 0x00000002ff127819 */ /* 0x100fe4000001141d */
[----:B------:R-:W-:Y:S02]  /*1110*/  SHF.R.S32.HI R19, RZ, 0x1f, R29 ;  /* 0x0000001fff137819 */ /* 0x000fe4000001141d */
[----:B------:R-:W-:Y:S02]  /*1120*/  LEA.HI R21, R23, R26, RZ, 0x3 ;  /* 0x0000001a17157211 */ /* 0x000fe400078f18ff */
[----:B------:R-:W-:-:S02]  /*1130*/  LEA.HI R19, R19, R18, RZ, 0x3 ;  /* 0x0000001213137211 */ /* 0x000fc400078f18ff */
[----:B------:R-:W-:Y:S02]  /*1140*/  LEA.HI R24, R23, R26, RZ, 0x7 ;  /* 0x0000001a17187211 */ /* 0x000fe400078f38ff */
[----:B------:R-:W-:Y:S02]  /*1150*/  LOP3.LUT R19, R19, 0xfffffff8, RZ, 0xc0, !PT ;  /* 0xfffffff813137812 */ /* 0x000fe400078ec0ff */
[----:B------:R-:W-:-:S03]  /*1160*/  LOP3.LUT R27, R29, 0xfffffffc, RZ, 0xc0, !PT ;  /* 0xfffffffc1d1b7812 */ /* 0x000fc600078ec0ff */
[----:B------:R-:W-:Y:S01]  /*1170*/  IMAD.IADD R6, R18, 0x1, -R19 ;  /* 0x0000000112067824 */ /* 0x000fe200078e0a13 */
[----:B------:R-:W-:Y:S01]  /*1180*/  SHF.R.S32.HI R19, RZ, 0x5, R20 ;  /* 0x00000005ff137819 */ /* 0x000fe20000011414 */
[----:B------:R-:W-:Y:S01]  /*1190*/  IMAD.IADD R31, R26, 0x1, -R27 ;  /* 0x000000011a1f7824 */ /* 0x000fe200078e0a1b */
[----:B------:R-:W-:Y:S02]  /*11a0*/  SHF.R.U32.HI R27, RZ, 0x4, R24 ;  /* 0x00000004ff1b7819 */ /* 0x000fe40000011618 */
[----:B------:R-:W-:Y:S02]  /*11b0*/  LEA.HI R20, R6, R6, RZ, 0x1 ;  /* 0x0000000606147211 */ /* 0x000fe400078f08ff */
[----:B------:R-:W-:Y:S02]  /*11c0*/  SHF.R.S32.HI R22, RZ, 0x1f, R19 ;  /* 0x0000001fff167819 */ /* 0x000fe40000011413 */
[----:B------:R-:W-:Y:S02]  /*11d0*/  LOP3.LUT R25, R20, 0x3fffffe, RZ, 0xc0, !PT ;  /* 0x03fffffe14197812 */ /* 0x000fe400078ec0ff */
[----:B------:R-:W-:-:S02]  /*11e0*/  LEA.HI R23, R22, R19, RZ, 0x2 ;  /* 0x0000001316177211 */ /* 0x000fc400078f10ff */
[----:B------:R-:W-:Y:S01]  /*11f0*/  SHF.R.S32.HI R22, RZ, 0x3, R21 ;  /* 0x00000003ff167819 */ /* 0x000fe20000011415 */
[----:B------:R-:W-:Y:S01]  /*1200*/  IMAD.IADD R25, R6, 0x1, -R25 ;  /* 0x0000000106197824 */ /* 0x000fe200078e0a19 */
[----:B------:R-:W-:Y:S02]  /*1210*/  LOP3.LUT R6, R23, 0x7ffffc, RZ, 0xc0, !PT ;  /* 0x007ffffc17067812 */ /* 0x000fe400078ec0ff */
[----:B------:R-:W-:Y:S01]  /*1220*/  SHF.R.S32.HI R21, RZ, 0x1, R20 ;  /* 0x00000001ff157819 */ /* 0x000fe20000011414 */
[----:B------:R-:W-:Y:S01]  /*1230*/  IMAD.SHL.U32 R22, R22, 0x40, RZ ;  /* 0x0000004016167824 */ /* 0x000fe200078e00ff */
[----:B------:R-:W-:Y:S02]  /*1240*/  IADD3 R20, R19, -R6, RZ ;  /* 0x8000000613147210 */ /* 0x000fe40007ffe0ff */
[----:B------:R-:W-:Y:S01]  /*1250*/  LEA.HI R23, R29, R18, RZ, 0x1 ;  /* 0x000000121d177211 */ /* 0x000fe200078f08ff */
[C---:B------:R-:W-:Y:S01]  /*1260*/  IMAD.SHL.U32 R6, R21.reuse, 0x40, RZ ;  /* 0x0000004015067824 */ /* 0x040fe200078e00ff */
[----:B------:R-:W-:Y:S01]  /*1270*/  LOP3.LUT P0, RZ, R21, 0x2, RZ, 0xc0, !PT ;  /* 0x0000000215ff7812 */ /* 0x000fe2000780c0ff */
[----:B------:R-:W-:Y:S01]  /*1280*/  IMAD R26, R20, 0x100, R31 ;  /* 0x00000100141a7824 */ /* 0x000fe200078e021f */
[----:B------:R-:W-:-:S02]  /*1290*/  LOP3.LUT R29, R23, 0x7fffffe, RZ, 0xc0, !PT ;  /* 0x07fffffe171d7812 */ /* 0x000fc400078ec0ff */
[----:B------:R-:W-:Y:S01]  /*12a0*/  LOP3.LUT R20, R6, 0xc0, RZ, 0xc0, !PT ;  /* 0x000000c006147812 */ /* 0x000fe200078ec0ff */
[----:B------:R-:W-:Y:S01]  /*12b0*/  IMAD R26, R25, 0x10, R26 ;  /* 0x00000010191a7824 */ /* 0x000fe200078e021a */
[----:B------:R-:W-:Y:S01]  /*12c0*/  LOP3.LUT R23, R22, 0xc0, RZ, 0xc0, !PT ;  /* 0x000000c016177812 */ /* 0x000fe200078ec0ff */
[----:B------:R-:W-:Y:S01]  /*12d0*/  IMAD.IADD R24, R18, 0x1, -R29 ;  /* 0x0000000112187824 */ /* 0x000fe200078e0a1d */
[----:B------:R-:W-:Y:S01]  /*12e0*/  LOP3.LUT R27, R20, 0x8, R27, 0xf8, !PT ;  /* 0x00000008141b7812 */ /* 0x000fe200078ef81b */
[----:B------:R-:W-:Y:S01]  /*12f0*/  FMUL.FTZ R25, R36, UR9 ;  /* 0x0000000924197c20 */ /* 0x000fe20008410000 */
[----:B------:R-:W-:Y:S01]  /*1300*/  SHF.R.U32.HI R20, RZ, 0x3, R20 ;  /* 0x00000003ff147819 */ /* 0x000fe20000011614 */
[----:B------:R-:W-:Y:S01]  /*1310*/  IMAD R19, R19, 0x8, R24 ;  /* 0x0000000813137824 */ /* 0x000fe200078e0218 */
[----:B------:R-:W-:Y:S01]  /*1320*/  SHF.L.U32 R6, R31, 0x3, RZ ;  /* 0x000000031f067819 */ /* 0x000fe200000006ff */
[----:B------:R-:W-:Y:S01]  /*1330*/  FMUL.FTZ R24, R11, UR9 ;  /* 0x000000090b187c20 */ /* 0x000fe20008410000 */
[----:B------:R-:W-:Y:S01]  /*1340*/  LOP3.LUT R27, R27, R20, RZ, 0x3c, !PT ;  /* 0x000000141b1b7212 */ /* 0x000fe200078e3cff */
[----:B------:R-:W-:Y:S01]  /*1350*/  FMUL.FTZ R11, R10, UR9 ;  /* 0x000000090a0b7c20 */ /* 0x000fe20008410000 */
[----:B------:R-:W-:-:S02]  /*1360*/  SHF.R.U32.HI R22, RZ, 0x3, R23 ;  /* 0x00000003ff167819 */ /* 0x000fc40000011617 */
[----:B------:R-:W-:Y:S02]  /*1370*/  LOP3.LUT R23, R23, 0x18, R6, 0xf8, !PT ;  /* 0x0000001817177812 */ /* 0x000fe400078ef806 */
[----:B------:R-:W-:Y:S01]  /*1380*/  LEA R21, R26, R27, 0x1 ;  /* 0x0000001b1a157211 */ /* 0x000fe200078e08ff */
[----:B------:R-:W-:Y:S01]  /*1390*/  FMUL.FTZ R26, R43, UR9 ;  /* 0x000000092b1a7c20 */ /* 0x000fe20008410000 */
[----:B------:R-:W-:Y:S01]  /*13a0*/  LOP3.LUT R20, R23, R22, RZ, 0x3c, !PT ;  /* 0x0000001617147212 */ /* 0x000fe200078e3cff */
[----:B------:R-:W-:Y:S01]  /*13b0*/  FMUL.FTZ R22, R51, UR9 ;  /* 0x0000000933167c20 */ /* 0x000fe20008410000 */
[----:B------:R-:W-:Y:S01]  /*13c0*/  FMUL.FTZ R23, R0, UR9 ;  /* 0x0000000900177c20 */ /* 0x000fe20008410000 */
[----:B------:R-:W-:Y:S02]  /*13d0*/  LEA R21, R21, UR4, 0x1 ;  /* 0x0000000415157c11 */ /* 0x000fe4000f8e08ff */
[----:B------:R-:W-:Y:S01]  /*13e0*/  F2FP.F16.F32.PACK_AB R26, R26, R11 ;  /* 0x0000000b1a1a723e */ /* 0x000fe200000000ff */
[----:B------:R-:W-:Y:S01]  /*13f0*/  FMUL.FTZ R11, R7, UR9 ;  /* 0x00000009070b7c20 */ /* 0x000fe20008410000 */
[----:B------:R-:W-:Y:S01]  /*1400*/  F2FP.F16.F32.PACK_AB R0, R22, R15 ;  /* 0x0000000f1600723e */ /* 0x000fe200000000ff */
[----:B------:R-:W-:Y:S01]  /*1410*/  VIADD R8, R21, 0x20 ;  /* 0x0000002015087836 */ /* 0x000fe20000000000 */
[----:B------:R-:W-:Y:S01]  /*1420*/  F2FP.F16.F32.PACK_AB R10, R23, R42 ;  /* 0x0000002a170a723e */ /* 0x000fe200000000ff */
[----:B------:R-:W-:Y:S01]  /*1430*/  @P0 VIADD R8, R21, 0xffffffe0 ;  /* 0xffffffe015080836 */ /* 0x000fe20000000000 */
[----:B------:R-:W-:Y:S01]  /*1440*/  F2FP.F16.F32.PACK_AB R25, R25, R44 ;  /* 0x0000002c1919723e */ /* 0x000fe200000000ff */
[----:B------:R0:W-:Y:S01]  /*1450*/  STS [R21], R0 ;  /* 0x0000000015007388 */ /* 0x0001e20000000800 */
[----:B------:R-:W-:-:S02]  /*1460*/  F2FP.F16.F32.PACK_AB R17, R24, R17 ;  /* 0x000000111811723e */ /* 0x000fc400000000ff */
[----:B------:R-:W-:Y:S01]  /*1470*/  F2FP.F16.F32.PACK_AB R2, R11, R2 ;  /* 0x000000020b02723e */ /* 0x000fe200000000ff */
[----:B------:R0:W-:Y:S01]  /*1480*/  STS [R21+0x200], R10 ;  /* 0x0002000a15007388 */ /* 0x0001e20000000800 */
[----:B------:R-:W-:-:S03]  /*1490*/  ISETP.GE.AND P0, PT, R18, UR6, PT ;  /* 0x0000000612007c0c */ /* 0x000fc6000bf06270 */
[----:B------:R0:W-:Y:S04]  /*14a0*/  STS [R8], R25 ;  /* 0x0000001908007388 */ /* 0x0001e80000000800 */
        /* <DEDUP_REMOVED lines=9> */
[----:B------:R-:W-:Y:S06]  /*1540*/  BAR.SYNC.DEFER_BLOCKING 0x0 ;  /* 0x0000000000007b1d */ /* 0x000fec0000010000 */
[----:B-1----:R-:W-:Y:S05]  /*1550*/  @P0 EXIT ;  /* 0x000000000000094d */ /* 0x002fea0003800000 */
[----:B------:R-:W-:Y:S01]  /*1560*/  USHF.R.S32.HI UR6, URZ, 0x1f, UR5 ;  /* 0x0000001f3f067899 */ /* 0x000fe20008011405 */
[----:B------:R-:W-:Y:S01]  /*1570*/  SHF.R.S32.HI R7, RZ, 0x1f, R6 ;  /* 0x0000001fff077819 */ /* 0x000fe20000011406 */
[----:B------:R-:W-:Y:S01]  /*1580*/  ULDC UR9, c[0x0][0x2d0] ;  /* 0x0000b40000097ab9 */ /* 0x000fe20000000800 */
[----:B------:R-:W-:Y:S01]  /*1590*/  ULDC.64 UR14, c[0x0][0x448] ;  /* 0x00011200000e7ab9 */ /* 0x000fe20000000a00 */
[----:B------:R-:W-:Y:S01]  /*15a0*/  ISETP.GE.AND P0, PT, R6, UR9, PT ;  /* 0x0000000906007c0c */ /* 0x000fe2000bf06270 */
[----:B------:R-:W-:Y:S02]  /*15b0*/  UIMAD UR6, UR6, UR14, URZ ;  /* 0x0000000e060672a4 */ /* 0x000fe4000f8e023f */
[----:B0-----:R-:W-:Y:S01]  /*15c0*/  MOV R3, UR14 ;  /* 0x0000000e00037c02 */ /* 0x001fe20008000f00 */
[----:B------:R-:W-:Y:S01]  /*15d0*/  IMAD.U32 R19, R19, 0x20, R20 ;  /* 0x0000002013137824 */ /* 0x000fe200078e0014 */
[----:B------:R-:W-:Y:S01]  /*15e0*/  ULDC.64 UR12, c[0x0][0x460] ;  /* 0x00011800000c7ab9 */ /* 0x000fe20000000a00 */
[----:B------:R-:W-:Y:S01]  /*15f0*/  UIMAD UR8, UR5, UR15, UR6 ;  /* 0x0000000f050872a4 */ /* 0x000fe2000f8e0206 */
[----:B------:R-:W-:Y:S01]  /*1600*/  SHF.R.S32.HI R0, RZ, 0x1f, R18 ;  /* 0x0000001fff007819 */ /* 0x000fe20000011412 */
[----:B------:R-:W-:Y:S01]  /*1610*/  IMAD.WIDE.U32 R2, R3, UR5, R6 ;  /* 0x0000000503027c25 */ /* 0x000fe2000f8e0006 */
[----:B------:R-:W-:Y:S01]  /*1620*/  LEA R4, R19, UR4, 0x1 ;  /* 0x0000000413047c11 */ /* 0x000fe2000f8e08ff */
[----:B------:R-:W-:-:S02]  /*1630*/  USHF.R.S32.HI UR6, URZ, 0x1f, UR25 ;  /* 0x0000001f3f067899 */ /* 0x000fc40008011419 */
[----:B------:R-:W-:Y:S01]  /*1640*/  IMAD.U32 R5, RZ, RZ, UR8 ;  /* 0x00000008ff057e24 */ /* 0x000fe2000f8e00ff */
[----:B------:R-:W-:Y:S01]  /*1650*/  IADD3 R2, P1, R2, UR10, RZ ;  /* 0x0000000a02027c10 */ /* 0x000fe2000ff3e0ff */
[----:B------:R-:W0:Y:S01]  /*1660*/  LDS.128 R12, [R4+0x1000] ;  /* 0x00100000040c7984 */ /* 0x000e220000000c00 */
[----:B------:R-:W-:Y:S02]  /*1670*/  UIMAD UR6, UR6, UR12, URZ ;  /* 0x0000000c060672a4 */ /* 0x000fe4000f8e023f */
[----:B------:R-:W-:Y:S01]  /*1680*/  IADD3.X R3, R3, UR7, R5, P1, !PT ;  /* 0x0000000703037c10 */ /* 0x000fe20008ffe405 */
[----:B------:R-:W1:Y:S01]  /*1690*/  @!P0 LDS.128 R8, [R4] ;  /* 0x0000000004088984 */ /* 0x000e620000000c00 */
[----:B------:R-:W-:Y:S01]  /*16a0*/  MOV R5, UR12 ;  /* 0x0000000c00057c02 */ /* 0x000fe20008000f00 */
[----:B------:R-:W-:-:S03]  /*16b0*/  UIMAD UR6, UR25, UR13, UR6 ;  /* 0x0000000d190672a4 */ /* 0x000fc6000f8e0206 */
[----:B------:R-:W-:Y:S01]  /*16c0*/  ULDC.64 UR12, c[0x0][0x3e8] ;  /* 0x0000fa00000c7ab9 */ /* 0x000fe20000000a00 */
[----:B------:R-:W-:-:S04]  /*16d0*/  IMAD.WIDE.U32 R2, R5, UR25, R2 ;  /* 0x0000001905027c25 */ /* 0x000fc8000f8e0002 */
[----:B------:R-:W-:Y:S02]  /*16e0*/  IMAD R5, R0, UR14, RZ ;  /* 0x0000000e00057c24 */ /* 0x000fe4000f8e02ff */
[----:B------:R-:W-:Y:S02]  /*16f0*/  VIADD R3, R3, UR6 ;  /* 0x0000000603037c36 */ /* 0x000fe40008000000 */
[C---:B------:R-:W-:Y:S02]  /*1700*/  IMAD R5, R18.reuse, UR15, R5 ;  /* 0x0000000f12057c24 */ /* 0x040fe4000f8e0205 */
[----:B------:R-:W-:-:S04]  /*1710*/  IMAD.WIDE.U32 R18, R18, UR14, R2 ;  /* 0x0000000e12127c25 */ /* 0x000fc8000f8e0002 */
[C---:B------:R-:W-:Y:S01]  /*1720*/  VIADD R0, R6.reuse, 0x20 ;  /* 0x0000002006007836 */ /* 0x040fe20000000000 */
[----:B------:R-:W-:Y:S01]  /*1730*/  IADD3 R3, R19, R5, RZ ;  /* 0x0000000513037210 */ /* 0x000fe20007ffe0ff */
[----:B------:R-:W-:Y:S01]  /*1740*/  VIADD R6, R6, 0x40 ;  /* 0x0000004006067836 */ /* 0x000fe20000000000 */
[----:B------:R-:W-:Y:S02]  /*1750*/  LEA R2, P2, R18, UR12, 0x1 ;  /* 0x0000000c12027c11 */ /* 0x000fe4000f8408ff */
[----:B------:R-:W-:Y:S02]  /*1760*/  ISETP.GE.AND P1, PT, R0, UR9, PT ;  /* 0x0000000900007c0c */ /* 0x000fe4000bf26270 */
[----:B------:R-:W-:Y:S02]  /*1770*/  LEA.HI.X R3, R18, UR13, R3, 0x1, P2 ;  /* 0x0000000d12037c11 */ /* 0x000fe400090f0c03 */
[----:B------:R-:W-:-:S09]  /*1780*/  ISETP.GE.AND P2, PT, R6, UR9, PT ;  /* 0x0000000906007c0c */ /* 0x000fd2000bf46270 */
[----:B0-----:R0:W-:Y:S04]  /*1790*/  @!P1 STG.E.128 desc[UR22][R2.64+0x40], R12 ;  /* 0x0000400c02009986 */ /* 0x0011e8000c101d16 */
[----:B-1----:R0:W-:Y:S01]  /*17a0*/  @!P0 STG.E.128 desc[UR22][R2.64], R8 ;  /* 0x0000000802008986 */ /* 0x0021e2000c101d16 */
[----:B------:R-:W-:Y:S05]  /*17b0*/  @P2 EXIT ;  /* 0x000000000000294d */ /* 0x000fea0003800000 */
[----:B------:R-:W1:Y:S04]  /*17c0*/  LDS.128 R4, [R4+0x2000] ;  /* 0x0020000004047984 */ /* 0x000e680000000c00 */
[----:B-1----:R-:W-:Y:S01]  /*17d0*/  STG.E.128 desc[UR22][R2.64+0x80], R4 ;  /* 0x0000800402007986 */ /* 0x002fe2000c101d16 */
[----:B------:R-:W-:Y:S05]  /*17e0*/  EXIT ;  /* 0x000000000000794d */ /* 0x000fea0003800000 */
.L_x_129:
        /* <DEDUP_REMOVED lines=9> */
.L_x_672:


//--------------------- .text._ZN5flash44flash_bwd_dq_dk_dv_loop_seqk_parallel_kernelI23Flash_bwd_kernel_traitsILi96ELi64ELi128ELi8ELi2ELi4ELi4ELb1ELb0EN7cutlass6half_tE19Flash_kernel_traitsILi96ELi64ELi128ELi8ES3_EELb1ELb1ELb0ELb0ELb0ELb0ELb0EEEvNS_16Flash_bwd_paramsE --------------------------
	.section	.text._ZN5flash44flash_bwd_dq_dk_dv_loop_seqk_parallel_kernelI23Flash_bwd_kernel_traitsILi96ELi64ELi128ELi8ELi2ELi4ELi4ELb1ELb0EN7cutlass6half_tE19Flash_kernel_traitsILi96ELi64ELi128ELi8ES3_EELb1ELb1ELb0ELb0ELb0ELb0ELb0EEEvNS_16Flash_bwd_paramsE,"ax",@progbits
	.align	128
        .global         _ZN5flash44flash_bwd_dq_dk_dv_loop_seqk_parallel_kernelI23Flash_bwd_kernel_traitsILi96ELi64ELi128ELi8ELi2ELi4ELi4ELb1ELb0EN7cutlass6half_tE19Flash_kernel_traitsILi96ELi64ELi128ELi8ES3_EELb1ELb1ELb0ELb0ELb0ELb0ELb0EEEvNS_16Flash_bwd_paramsE
        .type           _ZN5flash44flash_bwd_dq_dk_dv_loop_seqk_parallel_kernelI23Flash_bwd_kernel_traitsILi96ELi64ELi128ELi8ELi2ELi4ELi4ELb1ELb0EN7cutlass6half_tE19Flash_kernel_traitsILi96ELi64ELi128ELi8ES3_EELb1ELb1ELb0ELb0ELb0ELb0ELb0EEEvNS_16Flash_bwd_paramsE,@function
        .size           _ZN5flash44flash_bwd_dq_dk_dv_loop_seqk_parallel_kernelI23Flash_bwd_kernel_traitsILi96ELi64ELi128ELi8ELi2ELi4ELi4ELb1ELb0EN7cutlass6half_tE19Flash_kernel_traitsILi96ELi64ELi128ELi8ES3_EELb1ELb1ELb0ELb0ELb0ELb0ELb0EEEvNS_16Flash_bwd_paramsE,(.L_x_673 - _ZN5flash44flash_bwd_dq_dk_dv_loop_seqk_parallel_kernelI23Flash_bwd_kernel_traitsILi96ELi64ELi128ELi8ELi2ELi4ELi4ELb1ELb0EN7cutlass6half_tE19Flash_kernel_traitsILi96ELi64ELi128ELi8ES3_EELb1ELb1ELb0ELb0ELb0ELb0ELb0EEEvNS_16Flash_bwd_paramsE)
        .other          _ZN5flash44flash_bwd_dq_dk_dv_loop_seqk_parallel_kernelI23Flash_bwd_kernel_traitsILi96ELi64ELi128ELi8ELi2ELi4ELi4ELb1ELb0EN7cutlass6half_tE19Flash_kernel_traitsILi96ELi64ELi128ELi8ES3_EELb1ELb1ELb0ELb0ELb0ELb0ELb0EEEvNS_16Flash_bwd_paramsE,@"STO_CUDA_ENTRY STV_DEFAULT"
_ZN5flash44flash_bwd_dq_dk_dv_loop_seqk_parallel_kernelI23Flash_bwd_kernel_traitsILi96ELi64ELi128ELi8ELi2ELi4ELi4ELb1ELb0EN7cutlass6half_tE19Flash_kernel_traitsILi96ELi64ELi128ELi8ES3_EELb1ELb1ELb0ELb0ELb0ELb0ELb0EEEvNS_16Flash_bwd_paramsE:
.text._ZN5flash44flash_bwd_dq_dk_dv_loop_seqk_parallel_kernelI23Flash_bwd_kernel_traitsILi96ELi64ELi128ELi8ELi2ELi4ELi4ELb1ELb0EN7cutlass6half_tE19Flash_kernel_traitsILi96ELi64ELi128ELi8ES3_EELb1ELb1ELb0ELb0ELb0ELb0ELb0EEEvNS_16Flash_bwd_paramsE:
        /* <DEDUP_REMOVED lines=16> */
[----:B------:R-:W-:Y:S01]  /*0100*/  IMAD.MOV.U32 R228, RZ, RZ, 0x20 ;  /* 0x00000020ffe47424 */ /* 0x000fe200078e00ff */
[----:B------:R-:W-:Y:S01]  /*0110*/  UMOV UR61, 0xffffd000 ;  /* 0xffffd000003d7882 */ /* 0x000fe20000000000 */
[----:B------:R-:W-:-:S04]  /*0120*/  IMAD.MOV.U32 R237, RZ, RZ, -0x10 ;  /* 0xfffffff0ffed7424 */ /* 0x000fc800078e00ff */
[----:B------:R-:W3:Y:S08]  /*0130*/  S2UR UR58, SR_CTAID.Z ;  /* 0x00000000003a79c3 */ /* 0x000ef00000002700 */
[----:B------:R-:W4:Y:S01]  /*0140*/  S2UR UR47, SR_CTAID.Y ;  /* 0x00000000002f79c3 */ /* 0x000f220000002600 */
[----:B--2---:R-:W-:-:S04]  /*0150*/  ULEA UR4, UR4, UR5, 0x18 ;  /* 0x0000000504047291 */ /* 0x004fc8000f8ec03f */
[----:B------:R-:W-:Y:S01]  /*0160*/  UIADD3 UR5, UR4, 0xf000, URZ ;  /* 0x0000f00004057890 */ /* 0x000fe2000fffe03f */
        /* <DEDUP_REMOVED lines=10> */
[----:B------:R-:W-:Y:S01]  /*0210*/  IMAD.IADD R10, R4, 0x1, -R6 ;  /* 0x00000001040a7824 */ /* 0x000fe200078e0a06 */
        /* <DEDUP_REMOVED lines=10> */
[----:B------:R-:W-:Y:S02]  /*02c0*/  LEA.HI R6, R5, R9, RZ, 0x1 ;  /* 0x0000000905067211 */ /* 0x000fe400078f08ff */
[-C--:B------:R-:W-:Y:S02]  /*02d0*/  LEA.HI R4, R2, R0.reuse, RZ, 0x1 ;  /* 0x0000000002047211 */ /* 0x080fe400078f08ff */
[----:B------:R-:W-:Y:S02]  /*02e0*/  LEA.HI R2, R3, R0, RZ, 0x2 ;  /* 0x0000000003027211 */ /* 0x000fe400078f10ff */
[----:B------:R-:W-:Y:S02]  /*02f0*/  LOP3.LUT R3, R6, 0x7fffffe, RZ, 0xc0, !PT ;  /* 0x07fffffe06037812 */ /* 0x000fe400078ec0ff */
[----:B------:R-:W-:-:S02]  /*0300*/  SHF.R.S32.HI R11, RZ, 0x3, R17 ;  /* 0x00000003ff0b7819 */ /* 0x000fc40000011411 */
[----:B------:R-:W-:Y:S01]  /*0310*/  LOP3.LUT R2, R2, 0xfffffffc, RZ, 0xc0, !PT ;  /* 0xfffffffc02027812 */ /* 0x000fe200078ec0ff */
[----:B------:R-:W-:Y:S01]  /*0320*/  IMAD.IADD R3, R9, 0x1, -R3 ;  /* 0x0000000109037824 */ /* 0x000fe200078e0a03 */
[----:B------:R-:W-:Y:S01]  /*0330*/  LOP3.LUT R6, R4, 0xfffffffe, RZ, 0xc0, !PT ;  /* 0xfffffffe04067812 */ /* 0x000fe200078ec0ff */
[----:B------:R-:W-:Y:S01]  /*0340*/  IMAD.SHL.U32 R4, R11, 0x40, RZ ;  /* 0x000000400b047824 */ /* 0x000fe200078e00ff */
[----:B------:R-:W-:Y:S01]  /*0350*/  SHF.R.S32.HI R22, RZ, 0x6, R13 ;  /* 0x00000006ff167819 */ /* 0x000fe2000001140d */
[C---:B------:R-:W-:Y:S01]  /*0360*/  IMAD.IADD R15, R0.reuse, 0x1, -R2 ;  /* 0x00000001000f7824 */ /* 0x040fe200078e0a02 */
[----:B------:R-:W-:Y:S01]  /*0370*/  SHF.R.S32.HI R2, RZ, 0x1f, R5 ;  /* 0x0000001fff027819 */ /* 0x000fe20000011405 */
[C---:B------:R-:W-:Y:S01]  /*0380*/  IMAD.IADD R21, R0.reuse, 0x1, -R6 ;  /* 0x0000000100157824 */ /* 0x040fe200078e0a06 */
[----:B------:R-:W-:Y:S01]  /*0390*/  SHF.R.S32.HI R5, RZ, 0x4, R8 ;  /* 0x00000004ff057819 */ /* 0x000fe20000011408 */
[----:B------:R-:W-:Y:S01]  /*03a0*/  IMAD R11, R0, 0x8, R3 ;  /* 0x00000008000b7824 */ /* 0x000fe200078e0203 */
[----:B------:R-:W-:-:S02]  /*03b0*/  LOP3.LUT R0, R4, 0xc0, RZ, 0xc0, !PT ;  /* 0x000000c004007812 */ /* 0x000fc400078ec0ff */
[----:B------:R-:W-:Y:S01]  /*03c0*/  LEA.HI R3, R8, R5, RZ, 0x1 ;  /* 0x0000000508037211 */ /* 0x000fe200078f08ff */
[----:B------:R-:W-:Y:S01]  /*03d0*/  STL [R1+0x30], R21 ;  /* 0x0000301501007387 */ /* 0x000fe20000100800 */
[----:B------:R-:W-:Y:S02]  /*03e0*/  SHF.R.U32.HI R6, RZ, 0x3, R0 ;  /* 0x00000003ff067819 */ /* 0x000fe40000011600 */
[----:B------:R-:W-:Y:S02]  /*03f0*/  LOP3.LUT R4, R0, 0x18, R250, 0xf8, !PT ;  /* 0x0000001800047812 */ /* 0x000fe400078ef8fa */
[----:B------:R-:W-:Y:S02]  /*0400*/  LEA.HI R2, R2, R9, RZ, 0x3 ;  /* 0x0000000902027211 */ /* 0x000fe400078f18ff */
[----:B------:R-:W-:Y:S02]  /*0410*/  LOP3.LUT R0, R3, 0xfffffffe, RZ, 0xc0, !PT ;  /* 0xfffffffe03007812 */ /* 0x000fe400078ec0ff */
[----:B------:R-:W-:-:S02]  /*0420*/  LOP3.LUT R3, R4, R6, RZ, 0x3c, !PT ;  /* 0x0000000604037212 */ /* 0x000fc400078e3cff */
[----:B------:R-:W-:Y:S01]  /*0430*/  LOP3.LUT R2, R2, 0xfffffff8, RZ, 0xc0, !PT ;  /* 0xfffffff802027812 */ /* 0x000fe200078ec0ff */
[----:B------:R-:W-:Y:S01]  /*0440*/  IMAD.IADD R12, R5, 0x1, -R0 ;  /* 0x00000001050c7824 */ /* 0x000fe200078e0a00 */
[----:B------:R-:W-:Y:S01]  /*0450*/  LEA.HI R0, R7, R7, RZ, 0x1 ;  /* 0x0000000707007211 */ /* 0x000fe200078f08ff */
[----:B------:R-:W-:Y:S01]  /*0460*/  IMAD.U32 R3, R11, 0x20, R3 ;  /* 0x000000200b037824 */ /* 0x000fe200078e0003 */
[----:B------:R-:W-:Y:S01]  /*0470*/  LEA.HI R6, R14, R14, RZ, 0x1 ;  /* 0x0000000e0e067211 */ /* 0x000fe200078f08ff */
[----:B------:R-:W-:Y:S01]  /*0480*/  IMAD.IADD R2, R9, 0x1, -R2 ;  /* 0x0000000109027824 */ /* 0x000fe200078e0a02 */
[----:B------:R-:W-:Y:S02]  /*0490*/  SHF.R.S32.HI R9, RZ, 0x1f, R7 ;  /* 0x0000001fff097819 */ /* 0x000fe40000011407 */
[----:B------:R1:W-:Y:S01]  /*04a0*/  STL [R1+0x1c], R3 ;  /* 0x00001c0301007387 */ /* 0x0003e20000100800 */
[--C-:B------:R-:W-:Y:S02]  /*04b0*/  SHF.R.S32.HI R5, RZ, 0x1, R0.reuse ;  /* 0x00000001ff057819 */ /* 0x100fe40000011400 */
[----:B------:R-:W-:Y:S01]  /*04c0*/  SHF.R.S32.HI R4, RZ, 0x1f, R0 ;  /* 0x0000001fff047819 */ /* 0x000fe20000011400 */
[----:B------:R-:W-:Y:S01]  /*04d0*/  STL [R1+0x2c], R22 ;  /* 0x00002c1601007387 */ /* 0x000fe20000100800 */
[----:B------:R-:W-:-:S02]  /*04e0*/  SHF.R.S32.HI R8, RZ, 0x1f, R10 ;  /* 0x0000001fff087819 */ /* 0x000fc4000001140a */
[----:B------:R-:W-:Y:S02]  /*04f0*/  LEA.HI R9, R9, R7, RZ, 0x3 ;  /* 0x0000000709097211 */ /* 0x000fe400078f18ff */
[----:B------:R-:W-:Y:S02]  /*0500*/  LEA.HI R4, R4, R5, RZ, 0x2 ;  /* 0x0000000504047211 */ /* 0x000fe400078f10ff */
[----:B------:R-:W-:Y:S02]  /*0510*/  LEA.HI R248, R8, R10, RZ, 0x2 ;  /* 0x0000000a08f87211 */ /* 0x000fe400078f10ff */
[----:B------:R-:W-:Y:S02]  /*0520*/  LOP3.LUT R4, R4, 0xfffffffc, RZ, 0xc0, !PT ;  /* 0xfffffffc04047812 */ /* 0x000fe400078ec0ff */
[----:B------:R-:W-:Y:S02]  /*0530*/  LOP3.LUT R0, R0, 0x7fffffe, RZ, 0xc0, !PT ;  /* 0x07fffffe00007812 */ /* 0x000fe400078ec0ff */
[C---:B------:R-:W-:Y:S01]  /*0540*/  LOP3.LUT R8, R2.reuse, 0x1, RZ, 0xc0, !PT ;  /* 0x0000000102087812 */ /* 0x040fe200078ec0ff */
[----:B------:R-:W-:Y:S01]  /*0550*/  IMAD.IADD R18, R5, 0x1, -R4 ;  /* 0x0000000105127824 */ /* 0x000fe200078e0a04 */
[----:B------:R-:W-:Y:S01]  /*0560*/  LOP3.LUT P2, RZ, R2, 0x2, RZ, 0xc0, !PT ;  /* 0x0000000202ff7812 */ /* 0x000fe2000784c0ff */
[----:B------:R-:W-:Y:S01]  /*0570*/  IMAD.SHL.U32 R4, R14, 0x40, RZ ;  /* 0x000000400e047824 */ /* 0x000fe200078e00ff */
[----:B------:R-:W-:Y:S01]  /*0580*/  ISETP.NE.U32.AND P3, PT, R8, 0x1, PT ;  /* 0x000000010800780c */ /* 0x000fe20003f65070 */
[----:B------:R-:W-:Y:S01]  /*0590*/  IMAD.IADD R20, R7, 0x1, -R0 ;  /* 0x0000000107147824 */ /* 0x000fe200078e0a00 */
[----:B------:R-:W-:Y:S01]  /*05a0*/  SHF.R.S32.HI R13, RZ, 0x7, R16 ;  /* 0x00000007ff0d7819 */ /* 0x000fe20000011410 */
[----:B------:R-:W-:Y:S01]  /*05b0*/  IMAD.SHL.U32 R8, R19, 0x2, RZ ;  /* 0x0000000213087824 */ /* 0x000fe200078e00ff */
[----:B-1----:R-:W-:Y:S01]  /*05c0*/  LOP3.LUT R3, R6, 0x7fffffe, RZ, 0xc0, !PT ;  /* 0x07fffffe06037812 */ /* 0x002fe200078ec0ff */
[C---:B------:R-:W-:Y:S01]  /*05d0*/  IMAD R0, R22.reuse, 0x4, R12 ;  /* 0x0000000416007824 */ /* 0x040fe200078e020c */
[----:B------:R-:W-:Y:S01]  /*05e0*/  SEL R237, R237, 0x10, !P3 ;  /* 0x00000010eded7807 */ /* 0x000fe20005800000 */
[----:B------:R-:W-:Y:S01]  /*05f0*/  IMAD.SHL.U32 R16, R22, 0x20, RZ ;  /* 0x0000002016107824 */ /* 0x000fe200078e00ff */
[----:B------:R-:W-:Y:S01]  /*0600*/  SHF.R.S32.HI R248, RZ, 0x2, R248 ;  /* 0x00000002fff87819 */ /* 0x000fe200000114f8 */
[----:B------:R-:W-:Y:S01]  /*0610*/  IMAD.IADD R10, R14, 0x1, -R3 ;  /* 0x000000010e0a7824 */ /* 0x000fe200078e0a03 */
[----:B------:R-:W-:-:S02]  /*0620*/  LOP3.LUT R3, R9, 0xfffffff8, RZ, 0xc0, !PT ;  /* 0xfffffff809037812 */ /* 0x000fc400078ec0ff */
[----:B------:R-:W-:Y:S01]  /*0630*/  LEA.HI R14, R2, R2, RZ, 0x1 ;  /* 0x00000002020e7211 */ /* 0x000fe200078f08ff */
[----:B------:R-:W-:Y:S01]  /*0640*/  IMAD R0, R0, 0x8, R10 ;  /* 0x0000000800007824 */ /* 0x000fe200078e020a */
[----:B------:R-:W-:Y:S01]  /*0650*/  LOP3.LUT P0, RZ, R18, 0x2, RZ, 0xc0, !PT ;  /* 0x0000000212ff7812 */ /* 0x000fe2000780c0ff */
[----:B------:R-:W-:Y:S01]  /*0660*/  IMAD.IADD R11, R7, 0x1, -R3 ;  /* 0x00000001070b7824 */ /* 0x000fe200078e0a03 */
[----:B------:R-:W-:Y:S01]  /*0670*/  SHF.R.S32.HI R3, RZ, 0x1, R6 ;  /* 0x00000001ff037819 */ /* 0x000fe20000011406 */
[----:B------:R-:W-:Y:S01]  /*0680*/  IMAD.SHL.U32 R6, R15, 0x10, RZ ;  /* 0x000000100f067824 */ /* 0x000fe200078e00ff */
[----:B------:R-:W-:Y:S01]  /*0690*/  LOP3.LUT R7, R4, 0x1c0, RZ, 0xc0, !PT ;  /* 0x000001c004077812 */ /* 0x000fe200078ec0ff */
[----:B------:R-:W-:Y:S01]  /*06a0*/  IMAD R248, R21, 0x10, R248 ;  /* 0x0000001015f87824 */ /* 0x000fe200078e02f8 */
[C---:B------:R-:W-:Y:S01]  /*06b0*/  LOP3.LUT P4, RZ, R3.reuse, 0x2, RZ, 0xc0, !PT ;  /* 0x0000000203ff7812 */ /* 0x040fe2000788c0ff */
[----:B------:R-:W-:Y:S01]  /*06c0*/  IMAD.SHL.U32 R5, R3, 0x40, RZ ;  /* 0x0000004003057824 */ /* 0x000fe200078e00ff */
[----:B------:R-:W-:-:S02]  /*06d0*/  LOP3.LUT R3, R14, 0x3fffffe, RZ, 0xc0, !PT ;  /* 0x03fffffe0e037812 */ /* 0x000fc400078ec0ff */
[----:B------:R-:W-:Y:S02]  /*06e0*/  SHF.R.S32.HI R4, RZ, 0x3, R9 ;  /* 0x00000003ff047819 */ /* 0x000fe40000011409 */
[----:B------:R-:W-:Y:S01]  /*06f0*/  LOP3.LUT P5, RZ, R11, 0x2, RZ, 0xc0, !PT ;  /* 0x000000020bff7812 */ /* 0x000fe200078ac0ff */
[C---:B------:R-:W-:Y:S01]  /*0700*/  IMAD.IADD R19, R2.reuse, 0x1, -R3 ;  /* 0x0000000102137824 */ /* 0x040fe200078e0a03 */
[----:B------:R-:W-:Y:S01]  /*0710*/  LOP3.LUT R3, R5, 0xc0, RZ, 0xc0, !PT ;  /* 0x000000c005037812 */ /* 0x000fe200078ec0ff */
[----:B------:R-:W-:Y:S01]  /*0720*/  IMAD.SHL.U32 R2, R2, 0x40, RZ ;  /* 0x0000004002027824 */ /* 0x000fe200078e00ff */
[----:B------:R-:W-:Y:S01]  /*0730*/  LOP3.LUT R5, R7, 0x30, R6, 0xf8, !PT ;  /* 0x0000003007057812 */ /* 0x000fe200078ef806 */
[----:B------:R-:W-:Y:S01]  /*0740*/  IMAD R20, R4, 0x8, R20 ;  /* 0x0000000804147824 */ /* 0x000fe200078e0214 */
[--C-:B------:R-:W-:Y:S01]  /*0750*/  LOP3.LUT R9, R3, 0x8, R17.reuse, 0xf8, !PT ;  /* 0x0000000803097812 */ /* 0x100fe200078ef811 */
[C---:B------:R-:W-:Y:S01]  /*0760*/  IMAD R224, R15.reuse, 0x2, R4 ;  /* 0x000000020fe07824 */ /* 0x040fe200078e0204 */
[----:B------:R-:W-:Y:S01]  /*0770*/  LOP3.LUT R2, R2, 0x1c0, RZ, 0xc0, !PT ;  /* 0x000001c002027812 */ /* 0x000fe200078ec0ff */
[----:B------:R-:W-:Y:S01]  /*0780*/  IMAD R15, R15, 0x200, R8 ;  /* 0x000002000f0f7824 */ /* 0x000fe200078e0208 */
[----:B------:R-:W-:-:S02]  /*0790*/  LOP3.LUT R10, R5, 0x8, R17, 0xf8, !PT ;  /* 0x00000008050a7812 */ /* 0x000fc400078ef811 */
[----:B------:R-:W-:Y:S01]  /*07a0*/  SHF.R.U32.HI R5, RZ, 0x3, R3 ;  /* 0x00000003ff057819 */ /* 0x000fe20000011603 */
[----:B------:R-:W-:Y:S01]  /*07b0*/  IMAD R3, R13, 0x1000, R8 ;  /* 0x000010000d037824 */ /* 0x000fe200078e0208 */
[----:B------:R-:W-:Y:S01]  /*07c0*/  LOP3.LUT R6, R2, 0x20, R16, 0xf8, !PT ;  /* 0x0000002002067812 */ /* 0x000fe200078ef810 */
[----:B------:R-:W-:Y:S01]  /*07d0*/  IMAD R15, R19, 0x20, R15 ;  /* 0x00000020130f7824 */ /* 0x000fe200078e020f */
[----:B------:R-:W-:Y:S01]  /*07e0*/  SHF.R.U32.HI R4, RZ, 0x3, R2 ;  /* 0x00000003ff047819 */ /* 0x000fe20000011602 */
[----:B------:R-:W-:Y:S01]  /*07f0*/  IMAD R3, R21, 0x400, R3 ;  /* 0x0000040015037824 */ /* 0x000fe200078e0203 */
[----:B------:R-:W-:Y:S01]  /*0800*/  LOP3.LUT R2, R9, R5, RZ, 0x3c, !PT ;  /* 0x0000000509027212 */ /* 0x000fe200078e3cff */
[----:B------:R-:W-:Y:S01]  /*0810*/  IMAD.SHL.U32 R9, R12, 0x10, RZ ;  /* 0x000000100c097824 */ /* 0x000fe200078e00ff */
[----:B------:R-:W-:Y:S02]  /*0820*/  SHF.R.U32.HI R7, RZ, 0x3, R7 ;  /* 0x00000003ff077819 */ /* 0x000fe40000011607 */
[----:B------:R-:W-:Y:S01]  /*0830*/  LOP3.LUT R4, R6, R4, RZ, 0x3c, !PT ;  /* 0x0000000406047212 */ /* 0x000fe200078e3cff */
[----:B------:R-:W-:Y:S01]  /*0840*/  IMAD.U32 R230, R0, 0x20, R2 ;  /* 0x0000002000e67824 */ /* 0x000fe200078e0002 */
[----:B------:R-:W-:Y:S01]  /*0850*/  LOP3.LUT R7, R10, R7, RZ, 0x3c, !PT ;  /* 0x000000070a077212 */ /* 0x000fe200078e3cff */
[----:B------:R-:W-:Y:S01]  /*0860*/  IMAD.SHL.U32 R0, R13, 0x8, RZ ;  /* 0x000000080d007824 */ /* 0x000fe200078e00ff */
[C---:B------:R-:W-:Y:S01]  /*0870*/  LOP3.LUT P6, RZ, R11.reuse, 0x4, RZ, 0xc0, !PT ;  /* 0x000000040bff7812 */ /* 0x040fe200078cc0ff */
[----:B------:R-:W-:Y:S01]  /*0880*/  IMAD.IADD R238, R4, 0x1, R3 ;  /* 0x0000000104ee7824 */ /* 0x000fe200078e0203 */
[----:B------:R-:W-:Y:S01]  /*0890*/  LEA R223, R230, UR5, 0x1 ;  /* 0x00000005e6df7c11 */ /* 0x000fe2000f8e08ff */
[----:B------:R-:W-:Y:S01]  /*08a0*/  IMAD.SHL.U32 R2, R11, 0x40, RZ ;  /* 0x000000400b027824 */ /* 0x000fe200078e00ff */
[----:B------:R-:W-:Y:S01]  /*08b0*/  LOP3.LUT R5, R0, 0x8, RZ, 0xc0, !PT ;  /* 0x0000000800057812 */ /* 0x000fe200078ec0ff */
[----:B------:R-:W-:Y:S01]  /*08c0*/  IMAD.SHL.U32 R3, R18, 0x40, RZ ;  /* 0x0000004012037824 */ /* 0x000fe200078e00ff */
[----:B------:R-:W-:Y:S01]  /*08d0*/  SHF.R.S32.HI R0, RZ, 0x1, R14 ;  /* 0x00000001ff007819 */ /* 0x000fe2000001140e */
[----:B------:R-:W-:Y:S01]  /*08e0*/  IMAD.SHL.U32 R6, R12, 0x8, RZ ;  /* 0x000000080c067824 */ /* 0x000fe200078e00ff */
[----:B------:R-:W-:Y:S01]  /*08f0*/  LOP3.LUT R2, R2, 0x1c0, RZ, 0xc0, !PT ;  /* 0x000001c002027812 */ /* 0x000fe200078ec0ff */
[----:B------:R-:W-:Y:S01]  /*0900*/  IMAD R4, R12, 0x200, R7 ;  /* 0x000002000c047824 */ /* 0x000fe200078e0207 */
[C---:B------:R-:W-:Y:S01]  /*0910*/  LOP3.LUT P1, RZ, R0.reuse, 0x2, RZ, 0xc0, !PT ;  /* 0x0000000200ff7812 */ /* 0x040fe2000782c0ff */
[----:B------:R-:W-:Y:S01]  /*0920*/  IMAD.SHL.U32 R0, R0, 0x40, RZ ;  /* 0x0000004000007824 */ /* 0x000fe200078e00ff */
[----:B------:R-:W-:-:S02]  /*0930*/  LOP3.LUT R3, R3, 0xc0, RZ, 0xc0, !PT ;  /* 0x000000c003037812 */ /* 0x000fc400078ec0ff */
[----:B------:R-:W-:Y:S02]  /*0940*/  LOP3.LUT R6, R6, 0x8, RZ, 0xc0, !PT ;  /* 0x0000000806067812 */ /* 0x000fe400078ec0ff */
[----:B------:R-:W-:Y:S02]  /*0950*/  LOP3.LUT R0, R0, 0xc0, RZ, 0xc0, !PT ;  /* 0x000000c000007812 */ /* 0x000fe400078ec0ff */
[----:B------:R-:W-:Y:S02]  /*0960*/  SHF.R.U32.HI R8, RZ, 0x3, R2 ;  /* 0x00000003ff087819 */ /* 0x000fe40000011602 */
[----:B------:R-:W-:Y:S02]  /*0970*/  SHF.R.U32.HI R7, RZ, 0x3, R0 ;  /* 0x00000003ff077819 */ /* 0x000fe40000011600 */
[----:B------:R-:W-:Y:S02]  /*0980*/  LOP3.LUT R9, R5, 0x10, R9, 0xf8, !PT ;  /* 0x0000001005097812 */ /* 0x000fe400078ef809 */
[----:B------:R-:W-:-:S02]  /*0990*/  LOP3.LUT R7, R7, R0, R5, 0x1e, !PT ;  /* 0x0000000007077212 */ /* 0x000fc400078e1e05 */
[----:B------:R-:W-:Y:S02]  /*09a0*/  SHF.R.U32.HI R0, RZ, 0x3, R3 ;  /* 0x00000003ff007819 */ /* 0x000fe40000011603 */
[--C-:B------:R-:W-:Y:S01]  /*09b0*/  LOP3.LUT R8, R8, R2, R6.reuse, 0x1e, !PT ;  /* 0x0000000208087212 */ /* 0x100fe200078e1e06 */
[----:B------:R-:W-:Y:S01]  /*09c0*/  IMAD.SHL.U32 R2, R20, 0x20, RZ ;  /* 0x0000002014027824 */ /* 0x000fe200078e00ff */
[C---:B------:R-:W-:Y:S01]  /*09d0*/  LOP3.LUT R6, R0.reuse, R3, R6, 0x1e, !PT ;  /* 0x0000000300067212 */ /* 0x040fe200078e1e06 */
[----:B------:R-:W-:Y:S01]  /*09e0*/  IMAD.IADD R7, R7, 0x1, R15 ;  /* 0x0000000107077824 */ /* 0x000fe200078e020f */
[----:B------:R-:W-:Y:S01]  /*09f0*/  LOP3.LUT R3, R0, R9, R3, 0x1e, !PT ;  /* 0x0000000900037212 */ /* 0x000fe200078e1e03 */
[----:B------:R-:W-:Y:S01]  /*0a00*/  IMAD R231, R21, 0x200, R2 ;  /* 0x0000020015e77824 */ /* 0x000fe200078e0202 */
[----:B------:R-:W-:Y:S01]  /*0a10*/  SEL R0, R228, 0xffffffe0, !P4 ;  /* 0xffffffe0e4007807 */ /* 0x000fe20006000000 */
[----:B------:R-:W-:Y:S01]  /*0a20*/  IMAD.U32 R224, R224, 0x200, R8 ;  /* 0x00000200e0e07824 */ /* 0x000fe200078e0008 */
[----:B------:R-:W-:Y:S01]  /*0a30*/  LEA R238, R238, UR4, 0x1 ;  /* 0x00000004eeee7c11 */ /* 0x000fe2000f8e08ff */
[----:B------:R-:W-:Y:S01]  /*0a40*/  IMAD.IADD R229, R2, 0x1, R3 ;  /* 0x0000000102e57824 */ /* 0x000fe200078e0203 */
[----:B------:R-:W-:Y:S01]  /*0a50*/  SEL R225, R228, 0xffffffe0, !P5 ;  /* 0xffffffe0e4e17807 */ /* 0x000fe20006800000 */
[----:B------:R-:W-:Y:S01]  /*0a60*/  IMAD.IADD R223, R223, 0x1, R0 ;  /* 0x00000001dfdf7824 */ /* 0x000fe200078e0200 */
[----:B------:R-:W-:Y:S01]  /*0a70*/  LEA R224, R224, UR5, 0x1 ;  /* 0x00000005e0e07c11 */ /* 0x000fe2000f8e08ff */
[----:B------:R-:W-:Y:S01]  /*0a80*/  IMAD.U32 R0, RZ, RZ, UR6 ;  /* 0x00000006ff007e24 */ /* 0x000fe2000f8e00ff */
[----:B------:R-:W-:Y:S01]  /*0a90*/  USHF.R.S32.HI UR6, URZ, 0x1f, UR47 ;  /* 0x0000001f3f067899 */ /* 0x000fe2000801142f */
[----:B------:R-:W-:Y:S01]  /*0aa0*/  IMAD.U32 R2, RZ, RZ, UR7 ;  /* 0x00000007ff027e24 */ /* 0x000fe2000f8e00ff */
[----:B------:R-:W-:Y:S01]  /*0ab0*/  USHF.R.S32.HI UR7, URZ, 0x1f, UR58 ;  /* 0x0000001f3f077899 */ /* 0x000fe2000801143a */
[----:B------:R-:W-:Y:S01]  /*0ac0*/  VIADD R3, R250, 0x20 ;  /* 0x00000020fa037836 */ /* 0x000fe20000000000 */
[----:B------:R-:W-:Y:S01]  /*0ad0*/  SEL R228, R228, 0xffffffe0, !P0 ;  /* 0xffffffe0e4e47807 */ /* 0x000fe20004000000 */
[----:B------:R-:W-:-:S02]  /*0ae0*/  IMAD.MOV.U32 R0, RZ, RZ, 0x40 ;  /* 0x00000040ff007424 */ /* 0x000fc400078e00ff */
[----:B------:R-:W-:Y:S01]  /*0af0*/  IMAD.U32 R2, RZ, RZ, UR6 ;  /* 0x00000006ff027e24 */ /* 0x000fe2000f8e00ff */
[----:B------:R-:W-:Y:S01]  /*0b00*/  UIADD3 UR6, UR4, 0x9000, URZ ;  /* 0x0000900004067890 */ /* 0x000fe2000fffe03f */
[----:B------:R-:W-:Y:S01]  /*0b10*/  IMAD.U32 R5, RZ, RZ, UR7 ;  /* 0x00000007ff057e24 */ /* 0x000fe2000f8e00ff */
[----:B------:R1:W-:Y:S01]  /*0b20*/  STL [R1+0x8], R3 ;  /* 0x0000080301007387 */ /* 0x0003e20000100800 */
[----:B------:R-:W-:Y:S01]  /*0b30*/  VIADD R2, R250, 0x40 ;  /* 0x00000040fa027836 */ /* 0x000fe20000000000 */
[----:B------:R-:W-:Y:S01]  /*0b40*/  SEL R0, R0, 0xffffffc0, !P6 ;  /* 0xffffffc000007807 */ /* 0x000fe20007000000 */
[C---:B------:R-:W-:Y:S01]  /*0b50*/  VIADD R239, R238.reuse, 0x20 ;  /* 0x00000020eeef7836 */ /* 0x040fe20000000000 */
[----:B------:R-:W-:Y:S01]  /*0b60*/  LEA R5, R7, UR6, 0x1 ;  /* 0x0000000607057c11 */ /* 0x000fe2000f8e08ff */
[----:B------:R-:W-:Y:S01]  /*0b70*/  @P2 VIADD R239, R238, 0xffffffe0 ;  /* 0xffffffe0eeef2836 */ /* 0x000fe20000000000 */
[----:B------:R2:W-:Y:S01]  /*0b80*/  STL [R1+0xc], R2 ;  /* 0x00000c0201007387 */ /* 0x0005e20000100800 */
[----:B------:R-:W-:Y:S01]  /*0b90*/  IMAD.IADD R225, R224, 0x1, R225 ;  /* 0x00000001e0e17824 */ /* 0x000fe200078e02e1 */
[----:B------:R-:W-:Y:S01]  /*0ba0*/  ULDC.64 UR6, c[0x0][0x208] ;  /* 0x0000820000067ab9 */ /* 0x000fe20000000a00 */
[----:B------:R-:W-:Y:S01]  /*0bb0*/  IMAD.IADD R240, R238, 0x1, R237 ;  /* 0x00000001eef07824 */ /* 0x000fe200078e02ed */
[----:B------:R3:W-:Y:S01]  /*0bc0*/  STL [R1+0x20], R5 ;  /* 0x0000200501007387 */ /* 0x0007e20000100800 */
[----:B------:R-:W-:-:S02]  /*0bd0*/  IMAD.IADD R231, R231, 0x1, R6 ;  /* 0x00000001e7e77824 */ /* 0x000fc400078e0206 */
[----:B------:R-:W-:Y:S02]  /*0be0*/  IMAD.IADD R237, R237, 0x1, R239 ;  /* 0x00000001eded7824 */ /* 0x000fe400078e02ef */
[--C-:B------:R-:W-:Y:S02]  /*0bf0*/  IMAD.IADD R227, R224, 0x1, R0.reuse ;  /* 0x00000001e0e37824 */ /* 0x100fe400078e0200 */
[----:B------:R-:W-:Y:S01]  /*0c00*/  IMAD.IADD R226, R225, 0x1, R0 ;  /* 0x00000001e1e27824 */ /* 0x000fe200078e0200 */
[----:B-1----:R-:W-:Y:S01]  /*0c10*/  LEA R3, R4, UR4, 0x1 ;  /* 0x0000000404037c11 */ /* 0x002fe2000f8e08ff */
[C---:B--2---:R-:W-:Y:S02]  /*0c20*/  VIADD R2, R5.reuse, 0x20 ;  /* 0x0000002005027836 */ /* 0x044fe40000000000 */
[----:B------:R-:W-:-:S05]  /*0c30*/  @P1 VIADD R2, R5, 0xffffffe0 ;  /* 0xffffffe005021836 */ /* 0x000fca0000000000 */
[----:B------:R3:W-:Y:S02]  /*0c40*/  STL [R1+0x24], R2 ;  /* 0x0000240201007387 */ /* 0x0007e40000100800 */
.L_x_171:
        /* <DEDUP_REMOVED lines=16> */
[----:B-12---:R-:W-:Y:S01]  /*0d50*/  IMAD.U32 R4, RZ, RZ, UR10 ;  /* 0x0000000aff047e24 */ /* 0x006fe2000f8e00ff */
[----:B------:R-:W-:Y:S01]  /*0d60*/  UISETP.NE.U32.AND UP0, UPT, UR14, URZ, UPT ;  /* 0x0000003f0e00728c */ /* 0x000fe2000bf05070 */
[----:B------:R-:W-:Y:S01]  /*0d70*/  IMAD.U32 R6, RZ, RZ, UR12 ;  /* 0x0000000cff067e24 */ /* 0x000fe2000f8e00ff */
[----:B------:R-:W-:-:S02]  /*0d80*/  @UP4 UIADD3.X UR13, UR5, UR9, URZ, UP1, !UPT ;  /* 0x00000009050d4290 */ /* 0x000fc40008ffe43f */
[----:B------:R-:W-:Y:S01]  /*0d90*/  UIADD3.X UR14, UR5, UR15, URZ, UP2, !UPT ;  /* 0x0000000f050e7290 */ /* 0x000fe200097fe43f */
[----:B---3--:R-:W-:Y:S01]  /*0da0*/  IMAD.U32 R5, RZ, RZ, UR11 ;  /* 0x0000000bff057e24 */ /* 0x008fe2000f8e00ff */
[----:B------:R-:W-:Y:S01]  /*0db0*/  UISETP.NE.AND.EX UP2, UPT, UR15, URZ, UPT, UP0 ;  /* 0x0000003f0f00728c */ /* 0x000fe2000bf45300 */
[----:B------:R-:W-:Y:S02]  /*0dc0*/  ULDC.64 UR8, c[0x0][0x2f8] ;  /* 0x0000be0000087ab9 */ /* 0x000fe40000000a00 */
[----:B------:R-:W-:Y:S01]  /*0dd0*/  ULDC.U8 UR15, c[0x0][0x3c2] ;  /* 0x0000f080000f7ab9 */ /* 0x000fe20000000000 */
[----:B------:R-:W-:Y:S01]  /*0de0*/  IMAD.U32 R7, RZ, RZ, UR13 ;  /* 0x0000000dff077e24 */ /* 0x000fe2000f8e00ff */
[----:B------:R-:W-:Y:S01]  /*0df0*/  UISETP.NE.AND UP1, UPT, UR15, URZ, UPT ;  /* 0x0000003f0f00728c */ /* 0x000fe2000bf25270 */
[----:B------:R-:W-:Y:S01]  /*0e00*/  PLOP3.LUT P3, PT, PT, PT, UP2, 0x80, 0x0 ;  /* 0x000000000000781c */ /* 0x000fe20003f6f028 */
[----:B------:R-:W-:Y:S02]  /*0e10*/  UISETP.EQ.U32.AND UP4, UPT, UR8, URZ, UPT ;  /* 0x0000003f0800728c */ /* 0x000fe4000bf82070 */
[----:B------:R-:W2:Y:S02]  /*0e20*/  @P1 LDG.E R8, desc[UR6][R6.64] ;  /* 0x0000000606081981 */ /* 0x000ea4000c1e1900 */
[----:B------:R-:W-:-:S02]  /*0e30*/  UISETP.EQ.OR.EX UP4, UPT, UR9, URZ, !UP1, UP4 ;  /* 0x0000003f0900728c */ /* 0x000fc4000cf82740 */
        /* <DEDUP_REMOVED lines=11> */
[----:B------:R-:W-:-:S04]  /*0ef0*/  @!UP3 ULDC.64 UR10, c[0x0][0x318] ;  /* 0x0000c600000abab9 */ /* 0x000fc80000000a00 */
[----:B------:R-:W5:Y:S01]  /*0f00*/  @!P2 LDG.E R2, desc[UR6][R4.64] ;  /* 0x000000060402a981 */ /* 0x000f62000c1e1900 */
[----:B------:R-:W-:Y:S01]  /*0f10*/  @!UP3 UISETP.NE.U32.AND UP0, UPT, UR10, URZ, UPT ;  /* 0x0000003f0a00b28c */ /* 0x000fe2000bf05070 */
[----:B------:R-:W-:Y:S01]  /*0f20*/  UMOV UR5, 0xffffffff ;  /* 0xffffffff00057882 */ /* 0x000fe20000000000 */
[----:B------:R-:W-:Y:S02]  /*0f30*/  UMOV UR45, 0xffffffff ;  /* 0xffffffff002d7882 */ /* 0x000fe40000000000 */
[----:B------:R-:W-:Y:S02]  /*0f40*/  @!UP3 UISETP.NE.AND.EX UP0, UPT, UR11, URZ, UPT, UP0 ;  /* 0x0000003f0b00b28c */ /* 0x000fe4000bf05300 */
[----:B------:R-:W-:Y:S01]  /*0f50*/  USHF.L.U32 UR23, UR18, 0x7, URZ ;  /* 0x0000000712177899 */ /* 0x000fe2000800063f */
[----:B--2---:R-:W-:Y:S02]  /*0f60*/  @P1 R2UR UR44, R8 ;  /* 0x00000000082c12ca */ /* 0x004fe400000e0000 */
[----:B---3--:R-:W-:-:S02]  /*0f70*/  @P0 R2UR UR12, R6 ;  /* 0x00000000060c02ca */ /* 0x008fc400000e0000 */
[----:B------:R-:W-:Y:S01]  /*0f80*/  ISETP.NE.U32.AND P0, PT, RZ, UR8, PT ;  /* 0x00000008ff007c0c */ /* 0x000fe2000bf05070 */
[----:B------:R-:W-:Y:S02]  /*0f90*/  @!UP3 ULDC UR8, c[0x0][0x2cc] ;  /* 0x0000b3000008bab9 */ /* 0x000fe40000000800 */
[----:B------:R-:W-:Y:S01]  /*0fa0*/  @!UP3 USEL UR10, UR8, URZ, UP0 ;  /* 0x0000003f080ab287 */ /* 0x000fe20008000000 */
[----:B------:R-:W-:Y:S01]  /*0fb0*/  ISETP.NE.AND.EX P0, PT, RZ, UR9, PT, P0 ;  /* 0x00000009ff007c0c */ /* 0x000fe2000bf05300 */
[----:B------:R-:W-:-:S06]  /*0fc0*/  ULDC UR9, c[0x0][0x2c8] ;  /* 0x0000b20000097ab9 */ /* 0x000fcc0000000800 */
        /* <DEDUP_REMOVED lines=11> */
.L_x_130:
        /* <DEDUP_REMOVED lines=22> */
[----:B------:R-:W-:Y:S02]  /*11e0*/  USEL UR33, UR14, URZ, UP2 ;  /* 0x0000003f0e217287 */ /* 0x000fe40009000000 */
[----:B------:R-:W-:Y:S01]  /*11f0*/  @!UP0 UIMAD.WIDE.U32 UR36, UR47, UR10, URZ ;  /* 0x0000000a2f2482a5 */ /* 0x000fe2000f8e003f */
[----:B-1----:R-:W-:Y:S01]  /*1200*/  IABS R6, R7 ;  /* 0x0000000700067213 */ /* 0x002fe20000000000 */
[----:B------:R-:W-:Y:S01]  /*1210*/  UIMAD.WIDE.U32 UR14, UR5, UR42, URZ ;  /* 0x0000002a050e72a5 */ /* 0x000fe2000f8e003f */
[----:B------:R-:W-:Y:S01]  /*1220*/  ISETP.NE.AND P3, PT, R7, RZ, PT ;  /* 0x000000ff0700720c */ /* 0x000fe20003f65270 */
[----:B------:R-:W-:Y:S01]  /*1230*/  UIMAD UR28, UR5, UR43, URZ ;  /* 0x0000002b051c72a4 */ /* 0x000fe2000f8e023f */
[----:B------:R-:W1:Y:S01]  /*1240*/  I2F.RP R4, R6 ;  /* 0x0000000600047306 */ /* 0x000e620000209400 */
[----:B------:R-:W-:-:S02]  /*1250*/  UIADD3 UR51, UR17, UR32, URZ ;  /* 0x0000002011337290 */ /* 0x000fc4000fffe03f */
[----:B------:R-:W-:Y:S02]  /*1260*/  USEL UR57, UR16, UR14, !UP0 ;  /* 0x0000000e10397287 */ /* 0x000fe4000c000000 */
[----:B--2---:R-:W-:Y:S02]  /*1270*/  UIMAD.WIDE.U32 UR30, UR9, UR12, URZ ;  /* 0x0000000c091e72a5 */ /* 0x004fe4000f8e003f */
[----:B------:R-:W-:Y:S02]  /*1280*/  @UP0 UIADD3 UR51, UR15, UR28, URZ ;  /* 0x0000001c0f330290 */ /* 0x000fe4000fffe03f */
[----:B------:R-:W-:Y:S02]  /*1290*/  UIMAD UR48, UR9, UR13, UR31 ;  /* 0x0000000d093072a4 */ /* 0x000fe4000f8e021f */
[----:B------:R-:W-:Y:S01]  /*12a0*/  @!UP0 UIMAD UR9, UR59, UR10, URZ ;  /* 0x0000000a3b0982a4 */ /* 0x000fe2000f8e023f */
[----:B------:R-:W-:Y:S01]  /*12b0*/  @UP0 ULDC.64 UR12, c[0x0][0x420] ;  /* 0x00010800000c0ab9 */ /* 0x000fe20000000a00 */
[----:B------:R-:W-:Y:S01]  /*12c0*/  ULDC.U8 UR24, c[0x0][0x3d8] ;  /* 0x0000f60000187ab9 */ /* 0x000fe20000000000 */
        /* <DEDUP_REMOVED lines=8> */
[----:B------:R-:W-:Y:S01]  /*1350*/  UIMAD.WIDE UR10, UR26, UR41, URZ ;  /* 0x000000291a0a72a5 */ /* 0x000fe2000f8e023f */
[----:B-1----:R-:W-:Y:S01]  /*1360*/  VIADD R4, R4, 0xffffffe ;  /* 0x0ffffffe04047836 */ /* 0x002fe20000000000 */
[----:B------:R-:W-:Y:S02]  /*1370*/  UIMAD.WIDE.U32 UR12, UR47, UR60, URZ ;  /* 0x0000003c2f0c72a5 */ /* 0x000fe4000f8e003f */
[----:B------:R-:W-:Y:S01]  /*1380*/  UIMAD UR9, UR59, UR60, UR9 ;  /* 0x0000003c3b0972a4 */ /* 0x000fe2000f8e0209 */
[----:B------:R-:W1:Y:S01]  /*1390*/  F2I.FTZ.U32.TRUNC.NTZ R5, R4 ;  /* 0x0000000400057305 */ /* 0x000e62000021f000 */
[----:B------:R-:W-:Y:S02]  /*13a0*/  UIMAD.WIDE.U32 UR16, UR10, UR12, URZ ;  /* 0x0000000c0a1072a5 */ /* 0x000fe4000f8e003f */
[----:B------:R-:W-:Y:S02]  /*13b0*/  UIMAD UR15, UR11, UR12, URZ ;  /* 0x0000000c0b0f72a4 */ /* 0x000fe4000f8e023f */
[----:B------:R-:W-:-:S02]  /*13c0*/  UIADD3 UR9, UR13, UR9, URZ ;  /* 0x000000090d097290 */ /* 0x000fc4000fffe03f */
[----:B------:R-:W-:Y:S02]  /*13d0*/  UIMAD.WIDE.U32 UR12, UR10, UR5, URZ ;  /* 0x000000050a0c72a5 */ /* 0x000fe4000f8e003f */
[----:B------:R-:W-:Y:S02]  /*13e0*/  ULOP3.LUT UR14, UR20, 0xffffffc0, URZ, 0xc0, !UPT ;  /* 0xffffffc0140e7892 */ /* 0x000fe4000f8ec03f */
[----:B------:R-:W-:Y:S02]  /*13f0*/  UISETP.NE.AND UP3, UPT, UR24, URZ, UPT ;  /* 0x0000003f1800728c */ /* 0x000fe4000bf65270 */
[----:B------:R-:W-:Y:S01]  /*1400*/  USHF.L.U64.HI UR19, UR47, 0x7, UR59 ;  /* 0x000000072f137899 */ /* 0x000fe2000801023b */
[----:B-1----:R-:W-:Y:S01]  /*1410*/  IMAD.MOV R0, RZ, RZ, -R5 ;  /* 0x000000ffff007224 */ /* 0x002fe200078e0a05 */
[----:B------:R-:W-:Y:S01]  /*1420*/  UIMAD UR9, UR10, UR9, UR15 ;  /* 0x000000090a0972a4 */ /* 0x000fe2000f8e020f */
[----:B------:R-:W-:Y:S01]  /*1430*/  IMAD.MOV.U32 R4, RZ, RZ, RZ ;  /* 0x000000ffff047224 */ /* 0x000fe200078e00ff */
[----:B------:R-:W-:Y:S01]  /*1440*/  USEL UR56, UR16, UR12, !UP0 ;  /* 0x0000000c10387287 */ /* 0x000fe2000c000000 */
[----:B------:R-:W-:Y:S01]  /*1450*/  IMAD R0, R0, R6, RZ ;  /* 0x0000000600007224 */ /* 0x000fe200078e02ff */
[----:B------:R-:W-:-:S02]  /*1460*/  UIADD3 UR16, UR14, -0x40, URZ ;  /* 0xffffffc00e107890 */ /* 0x000fc4000fffe03f */
[----:B------:R-:W-:Y:S01]  /*1470*/  UISETP.NE.AND UP1, UPT, UR45, -0x1, UPT ;  /* 0xffffffff2d00788c */ /* 0x000fe2000bf25270 */
[----:B------:R-:W-:Y:S01]  /*1480*/  IMAD.HI.U32 R0, R5, R0, R4 ;  /* 0x0000000005007227 */ /* 0x000fe200078e0004 */
[----:B------:R-:W-:Y:S02]  /*1490*/  USEL UR34, UR19, URZ, UP2 ;  /* 0x0000003f13227287 */ /* 0x000fe40009000000 */
[----:B------:R-:W-:Y:S02]  /*14a0*/  UIADD3 UR50, UR17, UR9, URZ ;  /* 0x0000000911327290 */ /* 0x000fe4000fffe03f */
[----:B------:R-:W-:Y:S01]  /*14b0*/  UIADD3 UR9, UP2, UR16, UR33, URZ ;  /* 0x0000002110097290 */ /* 0x000fe2000ff5e03f */
[----:B------:R-:W-:Y:S01]  /*14c0*/  IMAD.HI.U32 R0, R0, R2, RZ ;  /* 0x0000000200007227 */ /* 0x000fe200078e00ff */
[----:B------:R-:W-:Y:S02]  /*14d0*/  USHF.R.S32.HI UR19, URZ, 0x1f, UR16 ;  /* 0x0000001f3f137899 */ /* 0x000fe40008011410 */
[----:B------:R-:W-:-:S02]  /*14e0*/  UIMAD UR15, UR11, UR5, URZ ;  /* 0x000000050b0f72a4 */ /* 0x000fc4000f8e023f */
[----:B------:R-:W-:Y:S01]  /*14f0*/  IADD3 R4, -R0, RZ, RZ ;  /* 0x000000ff00047210 */ /* 0x000fe20007ffe1ff */
[----:B------:R-:W-:Y:S01]  /*1500*/  ULDC UR40, c[0x0][0x2c4] ;  /* 0x0000b10000287ab9 */ /* 0x000fe20000000800 */
[----:B------:R-:W-:Y:S02]  /*1510*/  UIMAD UR11, UR11, UR9, URZ ;  /* 0x000000090b0b72a4 */ /* 0x000fe4000f8e023f */
[----:B------:R-:W-:Y:S01]  /*1520*/  UIMAD.WIDE.U32 UR32, UR10, UR9, URZ ;  /* 0x000000090a2072a5 */ /* 0x000fe2000f8e003f */
[C---:B------:R-:W-:Y:S01]  /*1530*/  IMAD R2, R6.reuse, R4, R2 ;  /* 0x0000000406027224 */ /* 0x040fe200078e0202 */
[----:B------:R-:W-:Y:S02]  /*1540*/  UIADD3.X UR12, UR19, UR34, URZ, UP2, !UPT ;  /* 0x00000022130c7290 */ /* 0x000fe400097fe43f */
[----:B------:R-:W-:Y:S02]  /*1550*/  @UP3 UIMAD UR9, UR47, UR40, URZ ;  /* 0x000000282f0932a4 */ /* 0x000fe4000f8e023f */
[----:B------:R-:W-:Y:S01]  /*1560*/  ISETP.GT.U32.AND P1, PT, R6, R2, PT ;  /* 0x000000020600720c */ /* 0x000fe20003f24070 */
[----:B------:R-:W-:Y:S01]  /*1570*/  ULDC.U8 UR25, c[0x0][0x480] ;  /* 0x0001200000197ab9 */ /* 0x000fe20000000000 */
[----:B------:R-:W-:-:S02]  /*1580*/  @UP1 UIADD3 UR21, UR44, UR45, URZ ;  /* 0x0000002d2c151290 */ /* 0x000fc4000fffe03f */
[----:B------:R-:W-:Y:S02]  /*1590*/  @UP1 UIADD3 UR29, UR44, UR45, URZ ;  /* 0x0000002d2c1d1290 */ /* 0x000fe4000fffe03f */
[----:B------:R-:W-:Y:S02]  /*15a0*/  UISETP.NE.AND UP4, UPT, UR25, URZ, UPT ;  /* 0x0000003f1900728c */ /* 0x000fe4000bf85270 */
[----:B------:R-:W-:Y:S02]  /*15b0*/  UIMAD UR17, UR10, UR12, UR11 ;  /* 0x0000000c0a1172a4 */ /* 0x000fe4000f8e020b */
[----:B------:R-:W-:Y:S02]  /*15c0*/  UIMAD UR52, UR58, UR26, URZ ;  /* 0x0000001a3a3472a4 */ /* 0x000fe4000f8e023f */
        /* <DEDUP_REMOVED lines=13> */
[----:B------:R-:W-:Y:S02]  /*16a0*/  USEL UR54, UR30, URZ, UP4 ;  /* 0x0000003f1e367287 */ /* 0x000fe4000a000000 */
        /* <DEDUP_REMOVED lines=33> */
.L_x_132:
        /* <DEDUP_REMOVED lines=13> */
.L_x_133:
        /* <DEDUP_REMOVED lines=11> */
.L_x_134:
[----:B------:R-:W-:Y:S02]  /*1a40*/  ULDC UR5, c[0x0][0x270] ;  /* 0x00009c0000057ab9 */ /* 0x000fe40000000800 */
[----:B------:R-:W-:-:S04]  /*1a50*/  UIMAD UR5, UR47, UR5, UR58 ;  /* 0x000000052f0572a4 */ /* 0x000fc8000f8e023a */
[----:B------:R-:W-:-:S12]  /*1a60*/  UIMAD UR5, UR5, UR60, URZ ;  /* 0x0000003c050572a4 */ /* 0x000fd8000f8e023f */
.L_x_135:
[----:B------:R-:W1:Y:S01]  /*1a70*/  S2R R18, SR_TID.X ;  /* 0x0000000000127919 */ /* 0x000e620000002100 */
[----:B------:R-:W-:Y:S01]  /*1a80*/  ULDC UR11, c[0x0][0x270] ;  /* 0x00009c00000b7ab9 */ /* 0x000fe20000000800 */
[----:B------:R-:W-:Y:S01]  /*1a90*/  ULDC UR10, c[0x0][0x2dc] ;  /* 0x0000b700000a7ab9 */ /* 0x000fe20000000800 */
[----:B------:R-:W-:Y:S01]  /*1aa0*/  USHF.R.S32.HI UR21, URZ, 0x1f, UR58 ;  /* 0x0000001f3f157899 */ /* 0x000fe2000801143a */
[----:B------:R-:W-:Y:S01]  /*1ab0*/  IADD3 R4, P0, R250, UR9, RZ ;  /* 0x00000009fa047c10 */ /* 0x000fe2000ff1e0ff */
[----:B------:R-:W-:Y:S01]  /*1ac0*/  UIMAD UR38, UR10, UR11, URZ ;  /* 0x0000000b0a2672a4 */ /* 0x000fe2000f8e023f */
[----:B------:R-:W-:Y:S01]  /*1ad0*/  SHF.R.S32.HI R251, RZ, 0x1f, R250 ;  /* 0x0000001ffffb7819 */ /* 0x000fe200000114fa */
[----:B------:R-:W-:Y:S01]  /*1ae0*/  UIADD3 UR17, -UR8, UR22, UR23 ;  /* 0x0000001608117290 */ /* 0x000fe2000fffe117 */
[----:B------:R-:W-:Y:S01]  /*1af0*/  BSSY B1, `(.L_x_131) ;  /* 0x000089e000017945 */ /* 0x000fe20003800000 */
[----:B------:R-:W-:Y:S01]  /*1b00*/  ULDC.64 UR10, c[0x0][0x428] ;  /* 0x00010a00000a7ab9 */ /* 0x000fe20000000a00 */
[----:B------:R-:W-:Y:S01]  /*1b10*/  IADD3.X R5, R251, UR49, RZ, P0, !PT ;  /* 0x00000031fb057c10 */ /* 0x000fe200087fe4ff */
[----:B------:R-:W-:Y:S01]  /*1b20*/  UIMAD UR12, UR21, UR10, URZ ;  /* 0x0000000a150c72a4 */ /* 0x000fe2000f8e023f */
[----:B------:R-:W-:Y:S01]  /*1b30*/  IMAD.U32 R9, RZ, RZ, UR10 ;  /* 0x0000000aff097e24 */ /* 0x000fe2000f8e00ff */
[----:B------:R-:W-:-:S02]  /*1b40*/  UIADD3 UR13, UR16, UR5, URZ ;  /* 0x00000005100d7290 */ /* 0x000fc4000fffe03f */
[----:B------:R-:W-:Y:S01]  /*1b50*/  UIMAD UR34, UR58, UR11, UR12 ;  /* 0x0000000b3a2272a4 */ /* 0x000fe2000f8e020c */
[----:B------:R-:W-:Y:S02]  /*1b60*/  ULDC UR20, c[0x0][0x398] ;  /* 0x0000e60000147ab9 */ /* 0x000fe40000000800 */
[----:B------:R-:W-:Y:S01]  /*1b70*/  ULDC.64 UR10, c[0x0][0x420] ;  /* 0x00010800000a7ab9 */ /* 0x000fe20000000a00 */
[----:B------:R-:W-:Y:S01]  /*1b80*/  UIADD3 UR39, UR16, UR30, URZ ;  /* 0x0000001e10277290 */ /* 0x000fe2000fffe03f */
[----:B------:R-:W-:Y:S01]  /*1b90*/  IMAD.U32 R7, RZ, RZ, UR10 ;  /* 0x0000000aff077e24 */ /* 0x000fe2000f8e00ff */
[----:B------:R-:W-:Y:S01]  /*1ba0*/  UIMAD UR9, UR19, UR10, URZ ;  /* 0x0000000a130972a4 */ /* 0x000fe2000f8e023f */
[----:B------:R-:W-:Y:S02]  /*1bb0*/  ULDC.64 UR14, c[0x0][0x478] ;  /* 0x00011e00000e7ab9 */ /* 0x000fe40000000a00 */
[----:B------:R-:W-:Y:S01]  /*1bc0*/  IMAD.WIDE.U32 R4, R7, UR16, R4 ;  /* 0x0000001007047c25 */ /* 0x000fe2000f8e0004 */
[----:B------:R-:W-:Y:S01]  /*1bd0*/  UIMAD.WIDE UR12, UR13, 0x4, UR14 ;  /* 0x000000040d0c78a5 */ /* 0x000fe2000f8e020e */
[----:B------:R-:W-:-:S02]  /*1be0*/  ULDC.64 UR36, c[0x0][0x210] ;  /* 0x0000840000247ab9 */ /* 0x000fc40000000a00 */
[----:B------:R-:W-:Y:S01]  /*1bf0*/  ULDC.64 UR14, c[0x0][0x258] ;  /* 0x00009600000e7ab9 */ /* 0x000fe20000000a00 */
[----:B------:R-:W-:Y:S01]  /*1c00*/  UIADD3 UR5, UR46, -0x1, URZ ;  /* 0xffffffff2e057890 */ /* 0x000fe2000fffe03f */
[----:B-1----:R-:W-:-:S04]  /*1c10*/  SHF.R.S32.HI R8, RZ, 0x1f, R18 ;  /* 0x0000001fff087819 */ /* 0x002fc80000011412 */
[CC--:B------:R-:W-:Y:S02]  /*1c20*/  LEA.HI R2, R8.reuse, R18.reuse, RZ, 0x2 ;  /* 0x0000001208027211 */ /* 0x0c0fe400078f10ff */
[----:B------:R-:W-:Y:S02]  /*1c30*/  LEA.HI R8, R8, R18, RZ, 0x5 ;  /* 0x0000001208087211 */ /* 0x000fe400078f28ff */
[----:B------:R-:W-:-:S04]  /*1c40*/  SHF.R.S32.HI R2, RZ, 0x2, R2 ;  /* 0x00000002ff027819 */ /* 0x000fc80000011402 */
[----:B------:R-:W-:Y:S02]  /*1c50*/  SHF.R.S32.HI R19, RZ, 0x1f, R2 ;  /* 0x0000001fff137819 */ /* 0x000fe40000011402 */
[----:B------:R-:W-:Y:S01]  /*1c60*/  IADD3 R6, P2, R2, UR16, RZ ;  /* 0x0000001002067c10 */ /* 0x000fe2000ff5e0ff */
[----:B------:R-:W-:Y:S02]  /*1c70*/  UIMAD UR16, UR16, UR11, UR9 ;  /* 0x0000000b101072a4 */ /* 0x000fe4000f8e0209 */
[----:B------:R-:W-:Y:S01]  /*1c80*/  UIADD3 UR9, UR17, -UR20, URZ ;  /* 0x8000001411097290 */ /* 0x000fe2000fffe03f */
[----:B------:R-:W-:Y:S01]  /*1c90*/  IADD3.X R0, R19, UR19, RZ, P2, !PT ;  /* 0x0000001313007c10 */ /* 0x000fe200097fe4ff */
[----:B------:R-:W-:Y:S02]  /*1ca0*/  USHF.L.U32 UR19, UR38, 0x6, URZ ;  /* 0x0000000626137899 */ /* 0x000fe4000800063f */
[----:B------:R-:W-:Y:S01]  /*1cb0*/  USHF.R.S32.HI UR35, URZ, 0x1f, UR9 ;  /* 0x0000001f3f237899 */ /* 0x000fe20008011409 */
[----:B------:R-:W-:Y:S01]  /*1cc0*/  VIADD R5, R5, UR16 ;  /* 0x0000001005057c36 */ /* 0x000fe20008000000 */
[----:B------:R-:W-:Y:S01]  /*1cd0*/  UIMAD UR16, UR21, UR14, URZ ;  /* 0x0000000e151072a4 */ /* 0x000fe2000f8e023f */
[----:B------:R-:W-:Y:S01]  /*1ce0*/  IMAD R0, R0, UR42, RZ ;  /* 0x0000002a00007c24 */ /* 0x000fe2000f8e02ff */
[----:B------:R-:W-:Y:S01]  /*1cf0*/  ULEA.HI UR35, UR35, UR9, URZ, 0x6 ;  /* 0x0000000923237291 */ /* 0x000fe2000f8f303f */
[----:B------:R-:W-:Y:S01]  /*1d00*/  IMAD.WIDE.U32 R4, R9, UR58, R4 ;  /* 0x0000003a09047c25 */ /* 0x000fe2000f8e0004 */
[----:B------:R-:W-:-:S02]  /*1d10*/  UIMAD UR30, UR58, UR15, UR16 ;  /* 0x0000000f3a1e72a4 */ /* 0x000fc4000f8e0210 */
[----:B------:R-:W-:Y:S01]  /*1d20*/  UIADD3 UR17, UP2, UP0, UR32, UR19, UR52 ;  /* 0x0000001320117290 */ /* 0x000fe2000f85e034 */
[C---:B------:R-:W-:Y:S01]  /*1d30*/  IMAD R0, R6.reuse, UR43, R0 ;  /* 0x0000002b06007c24 */ /* 0x040fe2000f8e0200 */
[----:B------:R-:W-:Y:S01]  /*1d40*/  USHF.R.S32.HI UR15, URZ, 0x1f, UR19 ;  /* 0x0000001f3f0f7899 */ /* 0x000fe20008011413 */
[----:B------:R-:W-:Y:S01]  /*1d50*/  IMAD.WIDE.U32 R6, R6, UR42, R250 ;  /* 0x0000002a06067c25 */ /* 0x000fe2000f8e00fa */
[----:B------:R-:W-:Y:S02]  /*1d60*/  USHF.R.S32.HI UR35, URZ, 0x6, UR35 ;  /* 0x000000063f237899 */ /* 0x000fe40008011423 */
[----:B------:R-:W-:Y:S01]  /*1d70*/  UIADD3.X UR15, UR48, UR15, UR55, UP2, UP0 ;  /* 0x0000000f300f7290 */ /* 0x000fe200097e0437 */
[----:B------:R-:W-:Y:S01]  /*1d80*/  VIADD R5, R5, UR34 ;  /* 0x0000002205057c36 */ /* 0x000fe20008000000 */
[----:B------:R-:W-:Y:S01]  /*1d90*/  IADD3 R6, P0, R6, UR57, RZ ;  /* 0x0000003906067c10 */ /* 0x000fe2000ff1e0ff */
[----:B------:R-:W-:Y:S01]  /*1da0*/  UISETP.LT.AND UP0, UPT, URZ, UR35, UPT ;  /* 0x000000233f00728c */ /* 0x000fe2000bf01270 */
[----:B------:R-:W-:Y:S01]  /*1db0*/  IMAD R9, R19, UR10, RZ ;  /* 0x0000000a13097c24 */ /* 0x000fe2000f8e02ff */
[----:B------:R-:W-:Y:S01]  /*1dc0*/  UIADD3 UR9, UP3, UP2, UR54, UR17, UR56 ;  /* 0x0000001136097290 */ /* 0x000fe2000fa7e038 */
[----:B------:R-:W-:Y:S01]  /*1dd0*/  IADD3.X R7, R7, UR51, R0, P0, !PT ;  /* 0x0000003307077c10 */ /* 0x000fe200087fe400 */
[----:B------:R-:W-:Y:S01]  /*1de0*/  USEL UR35, URZ, UR35, !UP0 ;  /* 0x000000233f237287 */ /* 0x000fe2000c000000 */
[----:B------:R-:W-:Y:S01]  /*1df0*/  LOP3.LUT R0, R8, 0xffffffe0, RZ, 0xc0, !PT ;  /* 0xffffffe008007812 */ /* 0x000fe200078ec0ff */
[C---:B------:R-:W-:Y:S01]  /*1e00*/  IMAD R9, R2.reuse, UR11, R9 ;  /* 0x0000000b02097c24 */ /* 0x040fe2000f8e0209 */
[----:B------:R-:W-:Y:S01]  /*1e10*/  SHF.R.S32.HI R8, RZ, 0x5, R8 ;  /* 0x00000005ff087819 */ /* 0x000fe20000011408 */
[----:B------:R-:W-:Y:S01]  /*1e20*/  UISETP.GT.AND UP0, UPT, UR46, UR35, UPT ;  /* 0x000000232e00728c */ /* 0x000fe2000bf04270 */
[----:B------:R-:W-:Y:S01]  /*1e30*/  IMAD.WIDE.U32 R4, R2, UR10, R4 ;  /* 0x0000000a02047c25 */ /* 0x000fe2000f8e0004 */
[----:B------:R-:W-:Y:S01]  /*1e40*/  ULDC.64 UR20, c[0x0][0x400] ;  /* 0x0001000000147ab9 */ /* 0x000fe20000000a00 */
[----:B------:R-:W-:Y:S01]  /*1e50*/  ULDC.64 UR32, c[0x0][0x3e0] ;  /* 0x0000f80000207ab9 */ /* 0x000fe20000000a00 */
[----:B------:R-:W-:Y:S01]  /*1e60*/  ULDC.64 UR42, c[0x0][0x2b0] ;  /* 0x0000ac00002a7ab9 */ /* 0x000fe20000000a00 */
[----:B------:R-:W-:Y:S01]  /*1e70*/  IMAD.IADD R18, R18, 0x1, -R0 ;  /* 0x0000000112127824 */ /* 0x000fe200078e0a00 */
[----:B------:R-:W-:Y:S01]  /*1e80*/  LEA R244, P3, R4, UR32, 0x1 ;  /* 0x0000002004f47c11 */ /* 0x000fe2000f8608ff */
[----:B------:R-:W-:Y:S01]  /*1e90*/  IMAD.U32 R0, RZ, RZ, UR14 ;  /* 0x0000000eff007e24 */ /* 0x000fe2000f8e00ff */
[----:B------:R-:W-:Y:S01]  /*1ea0*/  UIADD3.X UR14, UR53, UR15, UR50, UP3, UP2 ;  /* 0x0000000f350e7290 */ /* 0x000fe20009fe4432 */
[----:B------:R-:W-:Y:S01]  /*1eb0*/  IMAD R8, R8, UR38, R18 ;  /* 0x0000002608087c24 */ /* 0x000fe2000f8e0212 */
[----:B------:R-:W-:Y:S01]  /*1ec0*/  UIMAD.WIDE UR16, UR39, 0x4, UR42 ;  /* 0x00000004271078a5 */ /* 0x000fe2000f8e022a */
[----:B------:R-:W-:-:S03]  /*1ed0*/  IMAD.WIDE.U32 R6, R0, UR58, R6 ;  /* 0x0000003a00067c25 */ /* 0x000fc6000f8e0006 */
[----:B------:R-:W-:Y:S01]  /*1ee0*/  IADD3 R0, P0, R8, UR9, RZ ;  /* 0x0000000908007c10 */ /* 0x000fe2000ff1e0ff */
[----:B------:R-:W-:Y:S01]  /*1ef0*/  IMAD.IADD R5, R5, 0x1, R9 ;  /* 0x0000000105057824 */ /* 0x000fe200078e0209 */
[----:B------:R-:W-:Y:S01]  /*1f00*/  LEA R243, P4, R6, UR36, 0x1 ;  /* 0x0000002406f37c11 */ /* 0x000fe2000f8808ff */
[----:B------:R-:W-:Y:S01]  /*1f10*/  VIADD R7, R7, UR30 ;  /* 0x0000001e07077c36 */ /* 0x000fe20008000000 */
[----:B------:R-:W-:Y:S02]  /*1f20*/  LEA.HI.X.SX32 R8, R8, UR14, 0x1, P0 ;  /* 0x0000000e08087c11 */ /* 0x000fe400080f0eff */
[----:B------:R-:W-:Y:S02]  /*1f30*/  PLOP3.LUT P0, PT, PT, PT, UP0, 0x80, 0x0 ;  /* 0x000000000000781c */ /* 0x000fe40003f0f008 */
[----:B------:R-:W-:Y:S01]  /*1f40*/  LEA R246, P2, R0, UR20, 0x2 ;  /* 0x0000001400f67c11 */ /* 0x000fe2000f8410ff */
[----:B------:R-:W-:Y:S01]  /*1f50*/  UMOV UR20, UR13 ;  /* 0x0000000d00147c82 */ /* 0x000fe20008000000 */
[----:B------:R-:W-:-:S02]  /*1f60*/  LEA.HI.X R242, R4, UR33, R5, 0x1, P3 ;  /* 0x0000002104f27c11 */ /* 0x000fc400098f0c05 */
[----:B------:R-:W-:Y:S01]  /*1f70*/  LEA.HI.X R245, R0, UR21, R8, 0x2, P2 ;  /* 0x0000001500f57c11 */ /* 0x000fe200090f1408 */
[----:B------:R-:W-:Y:S01]  /*1f80*/  UMOV UR21, UR12 ;  /* 0x0000000c00157c82 */ /* 0x000fe20008000000 */
[----:B------:R-:W-:-:S05]  /*1f90*/  LEA.HI.X R241, R6, UR37, R7, 0x1, P4 ;  /* 0x0000002506f17c11 */ /* 0x000fca000a0f0c07 */
        /* <DEDUP_REMOVED lines=20> */
.L_x_137:
        /* <DEDUP_REMOVED lines=19> */
.L_x_138:
        /* <DEDUP_REMOVED lines=38> */
.L_x_140:
[----:B------:R-:W-:Y:S05]  /*2470*/  BSYNC B0 ;  /* 0x0000000000007941 */ /* 0x000fea0003800000 */
.L_x_139:
        /* <DEDUP_REMOVED lines=19> */
.L_x_142:
[----:B------:R-:W-:Y:S05]  /*25b0*/  BSYNC B0 ;  /* 0x0000000000007941 */ /* 0x000fea0003800000 */
.L_x_141:
        /* <DEDUP_REMOVED lines=32> */
.L_x_144:
[----:B------:R-:W-:Y:S05]  /*27c0*/  BSYNC B0 ;  /* 0x0000000000007941 */ /* 0x000fea0003800000 */
.L_x_143:
        /* <DEDUP_REMOVED lines=20> */
.L_x_136:
[----:B------:R-:W2:Y:S01]  /*2910*/  LDL R20, [R1+0x1c] ;  /* 0x00001c0001147983 */ /* 0x000ea20000100800 */
[----:B------:R-:W-:Y:S01]  /*2920*/  PLOP3.LUT P0, PT, PT, PT, UP4, 0x80, 0x0 ;  /* 0x000000000000781c */ /* 0x000fe20003f0f048 */
[----:B------:R-:W-:Y:S01]  /*2930*/  UIMAD UR9, UR31, UR24, URZ ;  /* 0x000000181f0972a4 */ /* 0x000fe2000f8e023f */
[----:B------:R-:W-:Y:S01]  /*2940*/  IMAD.U32 R4, RZ, RZ, UR24 ;  /* 0x00000018ff047e24 */ /* 0x000fe2000f8e00ff */
[----:B------:R-:W-:Y:S01]  /*2950*/  UIMAD UR10, UR18, -0x80, UR8 ;  /* 0xffffff80120a78a4 */ /* 0x000fe2000f8e0208 */
[----:B------:R-:W-:Y:S01]  /*2960*/  VIADD R7, R2, 0x40 ;  /* 0x0000004002077836 */ /* 0x000fe20000000000 */
        /* <DEDUP_REMOVED lines=13> */
[----:B------:R-:W-:Y:S01]  /*2a40*/  IADD3.X R7, R5, UR41, R0, P2, !PT ;  /* 0x0000002905077c10 */ /* 0x000fe200097fe400 */
[----:B------:R-:W-:Y:S01]  /*2a50*/  UIADD3 UR11, UR5, -UR11, URZ ;  /* 0x8000000b050b7290 */ /* 0x000fe2000fffe03f */
[----:B------:R-:W-:Y:S01]  /*2a60*/  ISETP.GE.AND P6, PT, R2, UR9, PT ;  /* 0x0000000902007c0c */ /* 0x000fe2000bfc6270 */
[----:B------:R-:W-:-:S02]  /*2a70*/  IMAD R4, R14, UR13, R4 ;  /* 0x0000000d0e047c24 */ /* 0x000fc4000f8e0204 */
[----:B------:R-:W-:Y:S01]  /*2a80*/  IMAD.WIDE.U32 R6, R14, UR12, R6 ;  /* 0x0000000c0e067c25 */ /* 0x000fe2000f8e0006 */
[----:B------:R-:W-:-:S03]  /*2a90*/  UISETP.NE.AND UP0, UPT, UR11, 0x1, UPT ;  /* 0x000000010b00788c */ /* 0x000fc6000bf05270 */
[----:B------:R-:W-:Y:S01]  /*2aa0*/  IMAD.IADD R13, R7, 0x1, R4 ;  /* 0x00000001070d7824 */ /* 0x000fe200078e0204 */
        /* <DEDUP_REMOVED lines=46> */
.L_x_147:
[----:B------:R-:W-:Y:S05]  /*2d90*/  BSYNC B0 ;  /* 0x0000000000007941 */ /* 0x000fea0003800000 */
.L_x_146:
        /* <DEDUP_REMOVED lines=44> */
.L_x_149:
[----:B------:R-:W-:Y:S05]  /*3060*/  BSYNC B0 ;  /* 0x0000000000007941 */ /* 0x000fea0003800000 */
.L_x_148:
        /* <DEDUP_REMOVED lines=41> */
.L_x_151:
[----:B------:R-:W-:Y:S05]  /*3300*/  BSYNC B0 ;  /* 0x0000000000007941 */ /* 0x000fea0003800000 */
.L_x_150:
        /* <DEDUP_REMOVED lines=16> */
.L_x_153:
        /* <DEDUP_REMOVED lines=37> */
.L_x_154:
[----:B------:R-:W-:Y:S05]  /*3660*/  BSYNC B0 ;  /* 0x0000000000007941 */ /* 0x000fea0003800000 */
.L_x_152:
[----:B-1----:R-:W-:Y:S01]  /*3670*/  IMAD.U32 R4, RZ, RZ, UR26 ;  /* 0x0000001aff047e24 */ /* 0x002fe2000f8e00ff */
[----:B------:R-:W-:Y:S01]  /*3680*/  UIMAD UR10, UR31, UR26, URZ ;  /* 0x0000001a1f0a72a4 */ /* 0x000fe2000f8e023f */
[----:B------:R1:W-:Y:S01]  /*3690*/  @P1 STS [R0+0x9000], RZ ;  /* 0x009000ff00001388 */ /* 0x0003e20000000800 */
[----:B--2---:R-:W-:Y:S01]  /*36a0*/  VIADD R8, R248, 0x8 ;  /* 0x00000008f8087836 */ /* 0x004fe20000000000 */
[----:B------:R-:W-:Y:S01]  /*36b0*/  BSSY B0, `(.L_x_155) ;  /* 0x000003f000007945 */ /* 0x000fe20003800000 */
[----:B------:R-:W-:Y:S01]  /*36c0*/  IMAD.WIDE.U32 R4, R4, UR23, R250 ;  /* 0x0000001704047c25 */ /* 0x000fe2000f8e00fa */
[----:B------:R-:W-:Y:S01]  /*36d0*/  UIMAD UR10, UR23, UR27, UR10 ;  /* 0x0000001b170a72a4 */ /* 0x000fe2000f8e020a */
[----:B------:R1:W-:Y:S01]  /*36e0*/  @P1 STS [R0+0x9004], RZ ;  /* 0x009004ff00001388 */ /* 0x0003e20000000800 */
[----:B----4-:R-:W-:-:S03]  /*36f0*/  IADD3 R6, P2, R4, UR28, RZ ;  /* 0x0000001c04067c10 */ /* 0x010fc6000ff5e0ff */
[----:B------:R1:W-:Y:S01]  /*3700*/  @P1 STS.64 [R0+0x9008], RZ ;  /* 0x009008ff00001388 */ /* 0x0003e20000000a00 */
[----:B------:R-:W-:Y:S01]  /*3710*/  IMAD.U32 R4, RZ, RZ, UR10 ;  /* 0x0000000aff047e24 */ /* 0x000fe2000f8e00ff */
[----:B------:R-:W-:Y:S02]  /*3720*/  ULDC.64 UR10, c[0x0][0x260] ;  /* 0x00009800000a7ab9 */ /* 0x000fe40000000a00 */
[----:B------:R1:W-:Y:S02]  /*3730*/  @P1 STS.128 [R0+0xb000], RZ ;  /* 0x00b000ff00001388 */ /* 0x0003e40000000c00 */
[----:B------:R-:W-:Y:S01]  /*3740*/  IADD3.X R7, R5, UR29, R4, P2, !PT ;  /* 0x0000001d05077c10 */ /* 0x000fe200097fe404 */
[----:B------:R-:W-:Y:S01]  /*3750*/  IMAD R4, R15, UR10, RZ ;  /* 0x0000000a0f047c24 */ /* 0x000fe2000f8e02ff */
[----:B------:R1:W-:Y:S01]  /*3760*/  @P1 STS.128 [R0+0xd000], RZ ;  /* 0x00d000ff00001388 */ /* 0x0003e20000000c00 */
[----:B------:R-:W-:Y:S02]  /*3770*/  ISETP.GE.AND P2, PT, R8, UR9, PT ;  /* 0x0000000908007c0c */ /* 0x000fe4000bf46270 */
[----:B------:R-:W-:Y:S01]  /*3780*/  IMAD R4, R14, UR11, R4 ;  /* 0x0000000b0e047c24 */ /* 0x000fe2000f8e0204 */
[----:B------:R-:W-:Y:S01]  /*3790*/  IADD3 R5, R248, 0x20, RZ ;  /* 0x00000020f8057810 */ /* 0x000fe20007ffe0ff */
[----:B------:R-:W-:Y:S01]  /*37a0*/  IMAD.WIDE.U32 R6, R14, UR10, R6 ;  /* 0x0000000a0e067c25 */ /* 0x000fe2000f8e0006 */
[----:B------:R-:W-:-:S02]  /*37b0*/  P2R R16, PR, RZ, 0x4 ;  /* 0x00000004ff107803 */ /* 0x000fc40000000000 */
[C---:B------:R-:W-:Y:S01]  /*37c0*/  ISETP.GE.AND P2, PT, R248.reuse, UR9, PT ;  /* 0x00000009f8007c0c */ /* 0x040fe2000bf46270 */
[----:B------:R-:W-:Y:S01]  /*37d0*/  VIADD R14, R248, 0x28 ;  /* 0x00000028f80e7836 */ /* 0x000fe20000000000 */
[----:B------:R-:W-:Y:S02]  /*37e0*/  ISETP.GE.AND P6, PT, R5, UR9, PT ;  /* 0x0000000905007c0c */ /* 0x000fe4000bfc6270 */
[----:B------:R-:W-:Y:S02]  /*37f0*/  P2R R15, PR, RZ, 0x4 ;  /* 0x00000004ff0f7803 */ /* 0x000fe40000000000 */
[----:B------:R-:W-:Y:S02]  /*3800*/  ISETP.GE.AND P5, PT, R14, UR9, PT ;  /* 0x000000090e007c0c */ /* 0x000fe4000bfa6270 */
[----:B------:R-:W-:Y:S01]  /*3810*/  IADD3 R13, R7, R4, RZ ;  /* 0x00000004070d7210 */ /* 0x000fe20007ffe0ff */
[----:B------:R-:W-:Y:S10]  /*3820*/  @P1 BRA `(.L_x_156) ;  /* 0x00000000009c1947 */ /* 0x000ff40003800000 */
        /* <DEDUP_REMOVED lines=9> */
[----:B------:R-:W5:Y:S01]  /*38c0*/  @!P3 LDC.64 R10, c[0x0][0x218] ;  /* 0x00008600ff0abb82 */ /* 0x000f620000000a00 */
[----:B------:R-:W-:Y:S01]  /*38d0*/  IMAD.IADD R12, R5, 0x1, R12 ;  /* 0x00000001050c7824 */ /* 0x000fe200078e020c */
[----:B------:R1:W-:Y:S04]  /*38e0*/  @P3 STS [R0+0x9000], RZ ;  /* 0x009000ff00003388 */ /* 0x0003e80000000800 */
[----:B------:R1:W-:Y:S04]  /*38f0*/  @P3 STS [R0+0x9004], RZ ;  /* 0x009004ff00003388 */ /* 0x0003e80000000800 */
[----:B------:R1:W-:Y:S01]  /*3900*/  @P3 STS.64 [R0+0x9008], RZ ;  /* 0x009008ff00003388 */ /* 0x0003e20000000a00 */
[----:B-----5:R-:W-:-:S04]  /*3910*/  @!P3 LEA R10, P1, R4, R10, 0x1 ;  /* 0x0000000a040ab211 */ /* 0x020fc800078208ff */
        /* <DEDUP_REMOVED lines=24> */
.L_x_156:
[----:B------:R-:W-:Y:S05]  /*3aa0*/  BSYNC B0 ;  /* 0x0000000000007941 */ /* 0x000fea0003800000 */
.L_x_155:
[----:B------:R4:W-:Y:S01]  /*3ab0*/  @P4 STS.128 [R0+0xa000], RZ ;  /* 0x00a000ff00004388 */ /* 0x0009e20000000c00 */
[----:B------:R-:W-:Y:S03]  /*3ac0*/  BSSY B0, `(.L_x_157) ;  /* 0x000002a000007945 */ /* 0x000fe60003800000 */
[----:B------:R4:W-:Y:S04]  /*3ad0*/  @P4 STS.128 [R0+0xc000], RZ ;  /* 0x00c000ff00004388 */ /* 0x0009e80000000c00 */
[----:B------:R4:W-:Y:S01]  /*3ae0*/  @P4 STS.128 [R0+0xe000], RZ ;  /* 0x00e000ff00004388 */ /* 0x0009e20000000c00 */
[----:B------:R-:W-:Y:S05]  /*3af0*/  @P4 BRA `(.L_x_158) ;  /* 0x0000000000984947 */ /* 0x000fea0003800000 */
[----:B-12---:R-:W2:Y:S01]  /*3b00*/  LDL R8, [R1+0x8] ;  /* 0x0000080001087983 */ /* 0x006ea20000100800 */
[----:B------:R-:W-:-:S03]  /*3b10*/  ULDC UR9, c[0x0][0x2d0] ;  /* 0x0000b40000097ab9 */ /* 0x000fc60000000800 */
[----:B------:R-:W5:Y:S01]  /*3b20*/  LDL R12, [R1+0xc] ;  /* 0x00000c00010c7983 */ /* 0x000f620000100800 */
[----:B------:R-:W-:Y:S01]  /*3b30*/  ISETP.GE.AND P4, PT, R250, UR9, PT ;  /* 0x00000009fa007c0c */ /* 0x000fe2000bf86270 */
[----:B------:R-:W-:Y:S01]  /*3b40*/  IMAD.MOV.U32 R5, RZ, RZ, R13 ;  /* 0x000000ffff057224 */ /* 0x000fe200078e000d */
[----:B------:R-:W-:-:S05]  /*3b50*/  IADD3 R2, P1, R2, 0x40, RZ ;  /* 0x0000004002027810 */ /* 0x000fca0007f3e0ff */
[----:B------:R-:W-:-:S04]  /*3b60*/  IMAD.X R4, RZ, RZ, R19, P1 ;  /* 0x000000ffff047224 */ /* 0x000fc800008e0613 */
[----:B------:R-:W-:Y:S02]  /*3b70*/  IMAD R7, R4, UR26, RZ ;  /* 0x0000001a04077c24 */ /* 0x000fe4000f8e02ff */
[----:B------:R-:W1:Y:S01]  /*3b80*/  @!P4 LDC.64 R10, c[0x0][0x218] ;  /* 0x00008600ff0acb82 */ /* 0x000e620000000a00 */
[----:B------:R-:W-:Y:S01]  /*3b90*/  IMAD.MOV.U32 R4, RZ, RZ, R6 ;  /* 0x000000ffff047224 */ /* 0x000fe200078e0006 */
[----:B------:R1:W-:Y:S03]  /*3ba0*/  @P4 STS.128 [R0+0xa000], RZ ;  /* 0x00a000ff00004388 */ /* 0x0003e60000000c00 */
[----:B------:R-:W-:-:S04]  /*3bb0*/  IMAD.WIDE.U32 R4, R2, UR26, R4 ;  /* 0x0000001a02047c25 */ /* 0x000fc8000f8e0004 */
        /* <DEDUP_REMOVED lines=8> */
[----:B--2---:R-:W-:Y:S02]  /*3c40*/  ISETP.GE.AND P3, PT, R8, UR9, PT ;  /* 0x0000000908007c0c */ /* 0x004fe4000bf66270 */
[----:B-----5:R-:W-:-:S11]  /*3c50*/  ISETP.GE.AND P2, PT, R12, UR9, PT ;  /* 0x000000090c007c0c */ /* 0x020fd6000bf46270 */
[----:B------:R-:W2:Y:S01]  /*3c60*/  @!P3 LDC.64 R8, c[0x0][0x218] ;  /* 0x00008600ff08bb82 */ /* 0x000ea20000000a00 */
[----:B------:R1:W-:Y:S07]  /*3c70*/  @P3 STS.128 [R0+0xc000], RZ ;  /* 0x00c000ff00003388 */ /* 0x0003ee0000000c00 */
[----:B------:R-:W5:Y:S01]  /*3c80*/  @!P2 LDC.64 R6, c[0x0][0x218] ;  /* 0x00008600ff06ab82 */ /* 0x000f620000000a00 */
[----:B--2---:R-:W-:-:S04]  /*3c90*/  @!P3 LEA R8, P1, R4, R8, 0x1 ;  /* 0x000000080408b211 */ /* 0x004fc800078208ff */
[C---:B------:R-:W-:Y:S02]  /*3ca0*/  @!P3 LEA.HI.X R9, R4.reuse, R9, R2, 0x1, P1 ;  /* 0x000000090409b211 */ /* 0x040fe400008f0c02 */
[----:B-----5:R-:W-:-:S03]  /*3cb0*/  @!P2 LEA R6, P1, R4, R6, 0x1 ;  /* 0x000000060406a211 */ /* 0x020fc600078208ff */
[----:B------:R-:W-:Y:S01]  /*3cc0*/  @!PT LDS RZ, [RZ] ;  /* 0x00000000fffff984 */ /* 0x000fe20000000800 */
[----:B------:R-:W-:Y:S01]  /*3cd0*/  @!PT LDS RZ, [RZ] ;  /* 0x00000000fffff984 */ /* 0x000fe20000000800 */
[----:B------:R-:W-:Y:S01]  /*3ce0*/  @!PT LDS RZ, [RZ] ;  /* 0x00000000fffff984 */ /* 0x000fe20000000800 */
[----:B------:R1:W-:Y:S01]  /*3cf0*/  @!P3 LDGSTS.E.BYPASS.LTC128B.128 [R0+0xc000], desc[UR6][R8.64+0x40] ;  /* 0x0c0000400800bfae */ /* 0x0003e2000b901d46 */
[----:B------:R-:W-:-:S03]  /*3d00*/  @!P2 LEA.HI.X R7, R4, R7, R2, 0x1, P1 ;  /* 0x000000070407a211 */ /* 0x000fc600008f0c02 */
[----:B------:R1:W-:Y:S04]  /*3d10*/  @P2 STS.128 [R0+0xe000], RZ ;  /* 0x00e000ff00002388 */ /* 0x0003e80000000c00 */
[----:B------:R-:W-:Y:S01]  /*3d20*/  @!PT LDS RZ, [RZ] ;  /* 0x00000000fffff984 */ /* 0x000fe20000000800 */
[----:B------:R-:W-:Y:S01]  /*3d30*/  @!PT LDS RZ, [RZ] ;  /* 0x00000000fffff984 */ /* 0x000fe20000000800 */
[----:B------:R-:W-:Y:S01]  /*3d40*/  @!PT LDS RZ, [RZ] ;  /* 0x00000000fffff984 */ /* 0x000fe20000000800 */
[----:B------:R1:W-:Y:S02]  /*3d50*/  @!P2 LDGSTS.E.BYPASS.LTC128B.128 [R0+0xe000], desc[UR6][R6.64+0x80] ;  /* 0x0e0000800600afae */ /* 0x0003e4000b901d46 */
.L_x_158:
[----:B------:R-:W-:Y:S05]  /*3d60*/  BSYNC B0 ;  /* 0x0000000000007941 */ /* 0x000fea0003800000 */
.L_x_157:
[----:B------:R-:W0:Y:S01]  /*3d70*/  LDGDEPBAR ;  /* 0x00000000000079af */ /* 0x000e220000000000 */
[----:B------:R-:W-:Y:S01]  /*3d80*/  ISETP.NE.AND P2, PT, R15, RZ, PT ;  /* 0x000000ff0f00720c */ /* 0x000fe20003f45270 */
[----:B------:R-:W-:Y:S01]  /*3d90*/  IMAD.MOV.U32 R4, RZ, RZ, 0x4 ;  /* 0x00000004ff047424 */ /* 0x000fe200078e00ff */
[----:B------:R-:W-:Y:S01]  /*3da0*/  ISETP.NE.AND P1, PT, R16, RZ, PT ;  /* 0x000000ff1000720c */ /* 0x000fe20003f25270 */
[----:B-1----:R-:W-:Y:S01]  /*3db0*/  IMAD.MOV.U32 R6, RZ, RZ, 0x4 ;  /* 0x00000004ff067424 */ /* 0x002fe200078e00ff */
[----:B--2---:R-:W1:Y:S01]  /*3dc0*/  LDC.64 R8, c[0x0][0x3b8] ;  /* 0x0000ee00ff087b82 */ /* 0x004e620000000a00 */
[----:B------:R-:W-:Y:S02]  /*3dd0*/  IMAD.MOV.U32 R252, RZ, RZ, 0x7f800000 ;  /* 0x7f800000fffc7424 */ /* 0x000fe400078e00ff */
[----:B------:R-:W-:Y:S02]  /*3de0*/  IMAD.MOV.U32 R2, RZ, RZ, 0x7f800000 ;  /* 0x7f800000ff027424 */ /* 0x000fe400078e00ff */
[----:B---34-:R-:W-:-:S02]  /*3df0*/  IMAD.MOV.U32 R0, RZ, RZ, 0x7f800000 ;  /* 0x7f800000ff007424 */ /* 0x018fc400078e00ff */
[----:B------:R-:W-:Y:S01]  /*3e00*/  IMAD.MOV.U32 R249, RZ, RZ, 0x7f800000 ;  /* 0x7f800000fff97424 */ /* 0x000fe200078e00ff */
[----:B------:R-:W2:Y:S01]  /*3e10*/  S2R R10, SR_TID.X ;  /* 0x00000000000a7919 */ /* 0x000ea20000002100 */
[----:B------:R-:W-:Y:S01]  /*3e20*/  IMAD.WIDE R4, R248, R4, UR16 ;  /* 0x00000010f8047e25 */ /* 0x000fe2000f8e0204 */
[----:B------:R-:W-:Y:S01]  /*3e30*/  ULDC UR9, c[0x0][0x270] ;  /* 0x00009c0000097ab9 */ /* 0x000fe20000000800 */
[----:B------:R-:W-:Y:S01]  /*3e40*/  ULDC UR43, c[0x0][0x2d0] ;  /* 0x0000b400002b7ab9 */ /* 0x000fe20000000800 */
[----:B------:R-:W3:Y:S01]  /*3e50*/  S2R R11, SR_TID.X ;  /* 0x00000000000b7919 */ /* 0x000ee20000002100 */
[----:B------:R-:W-:Y:S01]  /*3e60*/  @!P5 IMAD.WIDE R6, R14, R6, UR16 ;  /* 0x000000100e06de25 */ /* 0x000fe2000f8e0206 */
[----:B------:R-:W-:Y:S01]  /*3e70*/  LEA R208, R230, UR4, 0x1 ;  /* 0x00000004e6d07c11 */ /* 0x000fe2000f8e08ff */
[----:B------:R-:W-:Y:S01]  /*3e80*/  USHF.L.U32 UR24, UR38, 0x4, URZ ;  /* 0x0000000426187899 */ /* 0x000fe2000800063f */
[----:B------:R-:W4:Y:S01]  /*3e90*/  @!P2 LDG.E R2, desc[UR6][R4.64] ;  /* 0x000000060402a981 */ /* 0x000f22000c1e1900 */
[----:B------:R-:W-:Y:S01]  /*3ea0*/  USHF.L.U32 UR23, UR38, 0x3, URZ ;  /* 0x0000000326177899 */ /* 0x000fe2000800063f */
[----:B------:R-:W-:-:S04]  /*3eb0*/  DEPBAR.LE SB0, 0x1 ;  /* 0x000080400000791a */ /* 0x000fc80000000000 */
[----:B------:R-:W4:Y:S01]  /*3ec0*/  @!P1 LDG.E R0, desc[UR6][R4.64+0x20] ;  /* 0x0000200604009981 */ /* 0x000f22000c1e1900 */
[----:B------:R-:W-:Y:S01]  /*3ed0*/  IMAD.MOV.U32 R247, RZ, RZ, R236 ;  /* 0x000000fffff77224 */ /* 0x000fe200078e00ec */
[----:B------:R-:W-:Y:S01]  /*3ee0*/  CS2R R126, SRZ ;  /* 0x00000000007e7805 */ /* 0x000fe2000001ff00 */
[----:B------:R-:W-:Y:S01]  /*3ef0*/  IMAD.SHL.U32 R222, R231, 0x2, RZ ;  /* 0x00000002e7de7824 */ /* 0x000fe200078e00ff */
[----:B------:R4:W5:Y:S01]  /*3f00*/  @!P6 LDG.E R249, desc[UR6][R4.64+0x80] ;  /* 0x0000800604f9e981 */ /* 0x000962000c1e1900 */
[----:B------:R-:W-:Y:S02]  /*3f10*/  CS2R R124, SRZ ;  /* 0x00000000007c7805 */ /* 0x000fe4000001ff00 */
[----:B------:R-:W-:Y:S02]  /*3f20*/  CS2R R130, SRZ ;  /* 0x0000000000827805 */ /* 0x000fe4000001ff00 */
[----:B------:R-:W-:Y:S01]  /*3f30*/  CS2R R128, SRZ ;  /* 0x0000000000807805 */ /* 0x000fe2000001ff00 */
[----:B------:R1:W5:Y:S01]  /*3f40*/  @!P5 LDG.E R252, desc[UR6][R6.64] ;  /* 0x0000000606fcd981 */ /* 0x000362000c1e1900 */
        /* <DEDUP_REMOVED lines=27> */
[----:B-1----:R-:W4:Y:S01]  /*4100*/  LDG.E.64 R4, desc[UR6][R8.64+0x8] ;  /* 0x0000080608047981 */ /* 0x002f22000c1e1b00 */
[----:B------:R-:W-:Y:S02]  /*4110*/  CS2R R70, SRZ ;  /* 0x0000000000467805 */ /* 0x000fe4000001ff00 */
[----:B------:R-:W-:Y:S02]  /*4120*/  CS2R R68, SRZ ;  /* 0x0000000000447805 */ /* 0x000fe4000001ff00 */
[----:B------:R-:W-:Y:S01]  /*4130*/  CS2R R62, SRZ ;  /* 0x00000000003e7805 */ /* 0x000fe2000001ff00 */
[----:B------:R-:W4:Y:S01]  /*4140*/  LDG.E.64 R6, desc[UR6][R8.64] ;  /* 0x0000000608067981 */ /* 0x000f22000c1e1b00 */
[----:B------:R-:W-:Y:S01]  /*4150*/  UIMAD UR9, UR47, UR9, UR58 ;  /* 0x000000092f0972a4 */ /* 0x000fe2000f8e023a */
[----:B--2---:R-:W-:Y:S01]  /*4160*/  SHF.R.S32.HI R10, RZ, 0x1f, R10 ;  /* 0x0000001fff0a7819 */ /* 0x004fe2000001140a */
[----:B------:R-:W-:Y:S01]  /*4170*/  UIADD3 UR34, UR24, 0x20, URZ ;  /* 0x0000002018227890 */ /* 0x000fe2000fffe03f */
[----:B------:R-:W1:Y:S01]  /*4180*/  LDSM.16.M88.4 R172, [R208+0xf000] ;  /* 0x00f00000d0ac783b */ /* 0x000e620000000200 */
[----:B------:R-:W-:Y:S01]  /*4190*/  USHF.L.U32 UR9, UR9, 0x5, URZ ;  /* 0x0000000509097899 */ /* 0x000fe2000800063f */
[----:B---3--:R-:W-:Y:S01]  /*41a0*/  LEA.HI R10, R10, R11, RZ, 0x6 ;  /* 0x0000000b0a0a7211 */ /* 0x008fe200078f30ff */
[----:B------:R-:W-:Y:S01]  /*41b0*/  UIADD3 UR29, UR24, 0x40, URZ ;  /* 0x00000040181d7890 */ /* 0x000fe2000fffe03f */
[----:B------:R-:W2:Y:S01]  /*41c0*/  LDSM.16.M88.4 R176, [R208+0xf400] ;  /* 0x00f40000d0b0783b */ /* 0x000ea20000000200 */
[----:B------:R-:W-:Y:S01]  /*41d0*/  USHF.R.S32.HI UR11, URZ, 0x1f, UR9 ;  /* 0x0000001f3f0b7899 */ /* 0x000fe20008011409 */
[----:B------:R-:W-:Y:S01]  /*41e0*/  SHF.R.S32.HI R10, RZ, 0x6, R10 ;  /* 0x00000006ff0a7819 */ /* 0x000fe2000001140a */
[----:B------:R-:W-:Y:S01]  /*41f0*/  UIADD3 UR33, UR23, UR34, URZ ;  /* 0x0000002217217290 */ /* 0x000fe2000fffe03f */
[----:B------:R-:W3:Y:S01]  /*4200*/  LDSM.16.M88.4 R188, [R208+0x11000] ;  /* 0x01100000d0bc783b */ /* 0x000ee20000000200 */
[----:B------:R-:W-:Y:S01]  /*4210*/  UIADD3 UR28, UR23, UR29, URZ ;  /* 0x0000001d171c7290 */ /* 0x000fe2000fffe03f */
[----:B------:R-:W-:Y:S01]  /*4220*/  CS2R R60, SRZ ;  /* 0x00000000003c7805 */ /* 0x000fe2000001ff00 */
[----:B------:R-:W-:Y:S01]  /*4230*/  UIADD3 UR32, UR23, UR33, URZ ;  /* 0x0000002117207290 */ /* 0x000fe2000fffe03f */
[----:B------:R-:W1:Y:S01]  /*4240*/  LDSM.16.M88.4 R192, [R208+0x11400] ;  /* 0x01140000d0c0783b */ /* 0x000e620000000200 */
        /* <DEDUP_REMOVED lines=9> */
[----:B------:R-:W-:-:S02]  /*42e0*/  CS2R R58, SRZ ;  /* 0x00000000003a7805 */ /* 0x000fc4000001ff00 */
[----:B------:R-:W-:Y:S01]  /*42f0*/  CS2R R56, SRZ ;  /* 0x0000000000387805 */ /* 0x000fe2000001ff00 */
[----:B------:R-:W1:Y:S01]  /*4300*/  LDSM.16.M88.4 R180, [R223] ;  /* 0x00000000dfb4783b */ /* 0x000e620000000200 */
        /* <DEDUP_REMOVED lines=12> */
[----:B------:R-:W-:Y:S01]  /*43d0*/  CS2R R36, SRZ ;  /* 0x0000000000247805 */ /* 0x000fe2000001ff00 */
[----:B------:R-:W-:Y:S02]  /*43e0*/  UIMAD UR42, UR38, 0x18, URZ ;  /* 0x00000018262a78a4 */ /* 0x000fe4000f8e023f */
[----:B------:R-:W1:Y:S01]  /*43f0*/  LDSM.16.M88.4 R212, [R223+0x4000] ;  /* 0x00400000dfd4783b */ /* 0x000e620000000200 */
[----:B------:R-:W-:-:S02]  /*4400*/  USHF.L.U32 UR41, UR38, 0x5, URZ ;  /* 0x0000000526297899 */ /* 0x000fc4000800063f */
[----:B------:R-:W-:Y:S01]  /*4410*/  UIMAD UR40, UR38, 0x28, URZ ;  /* 0x00000028262878a4 */ /* 0x000fe2000f8e023f */
[----:B------:R-:W1:Y:S01]  /*4420*/  LDSM.16.M88.4 R216, [R223+0x4400] ;  /* 0x00440000dfd8783b */ /* 0x000e620000000200 */
[----:B------:R-:W-:Y:S02]  /*4430*/  UIMAD UR39, UR38, 0x30, URZ ;  /* 0x00000030262778a4 */ /* 0x000fe4000f8e023f */
[----:B------:R-:W-:Y:S02]  /*4440*/  UIMAD UR38, UR38, 0x38, URZ ;  /* 0x00000038262678a4 */ /* 0x000fe4000f8e023f */
[----:B------:R-:W-:Y:S02]  /*4450*/  UIADD3 UR37, UR23, UR30, URZ ;  /* 0x0000001e17257290 */ /* 0x000fe4000fffe03f */
[----:B------:R-:W-:Y:S01]  /*4460*/  UIADD3 UR36, UR23, UR25, URZ ;  /* 0x0000001917247290 */ /* 0x000fe2000fffe03f */
[----:B------:R-:W-:Y:S01]  /*4470*/  ULDC.U8 UR15, c[0x0][0x388] ;  /* 0x0000e200000f7ab9 */ /* 0x000fe20000000000 */
[----:B------:R-:W-:Y:S01]  /*4480*/  ULDC UR14, c[0x0][0x2ec] ;  /* 0x0000bb00000e7ab9 */ /* 0x000fe20000000800 */
[----:B----4-:R4:W-:Y:S04]  /*4490*/  STL [R1+0x4], R0 ;  /* 0x0000040001007387 */ /* 0x0109e80000100800 */
[----:B------:R2:W-:Y:S01]  /*44a0*/  STL [R1], R2 ;  /* 0x0000000201007387 */ /* 0x0005e20000100800 */
[----:B----4-:R-:W-:Y:S01]  /*44b0*/  SHF.R.S32.HI R0, RZ, 0x1f, R18 ;  /* 0x0000001fff007819 */ /* 0x010fe20000011412 */
[----:B--2---:R-:W-:-:S05]  /*44c0*/  VIADD R2, R231, 0x1800 ;  /* 0x00001800e7027836 */ /* 0x004fca0000000000 */
[----:B------:R-:W-:Y:S02]  /*44d0*/  SEL R2, R2, R231, !P0 ;  /* 0x000000e702027207 */ /* 0x000fe40004000000 */
[----:B------:R-:W-:Y:S01]  /*44e0*/  IADD3 R18, P2, P1, R4, UR9, R18 ;  /* 0x0000000904127c10 */ /* 0x000fe2000f95e012 */
[----:B------:R-:W-:Y:S01]  /*44f0*/  IMAD.SHL.U32 R4, R10, 0x20, RZ ;  /* 0x000000200a047824 */ /* 0x000fe200078e00ff */
[----:B------:R-:W-:Y:S02]  /*4500*/  LEA R221, R2, UR4, 0x1 ;  /* 0x0000000402dd7c11 */ /* 0x000fe4000f8e08ff */
[----:B------:R-:W-:Y:S01]  /*4510*/  IADD3.X R0, R5, UR11, R0, P2, P1 ;  /* 0x0000000b05007c10 */ /* 0x000fe200097e2400 */
[----:B------:R-:W-:Y:S01]  /*4520*/  IMAD R5, RZ, RZ, -UR19 ;  /* 0x80000013ff057e24 */ /* 0x000fe2000f8e02ff */
[----:B------:R-:W-:Y:S02]  /*4530*/  R2UR UR9, R7 ;  /* 0x00000000070972ca */ /* 0x000fe400000e0000 */
[----:B------:R-:W-:Y:S01]  /*4540*/  R2UR UR10, R6 ;  /* 0x00000000060a72ca */ /* 0x000fe200000e0000 */
[----:B------:R2:W-:Y:S04]  /*4550*/  STL [R1+0x28], R0 ;  /* 0x0000280001007387 */ /* 0x0005e80000100800 */
[----:B------:R-:W-:Y:S04]  /*4560*/  STL [R1+0x18], R5 ;  /* 0x0000180501007387 */ /* 0x000fe80000100800 */
[----:B------:R4:W-:Y:S01]  /*4570*/  STL [R1+0x34], R4 ;  /* 0x0000340401007387 */ /* 0x0009e20000100800 */
[----:B--2---:R-:W-:-:S05]  /*4580*/  VIADD R0, R229, 0x1800 ;  /* 0x00001800e5007836 */ /* 0x004fca0000000000 */
[----:B------:R-:W-:Y:S01]  /*4590*/  SEL R0, R0, R229, !P0 ;  /* 0x000000e500007207 */ /* 0x000fe20004000000 */
[----:B----4-:R-:W-:-:S03]  /*45a0*/  IMAD.WIDE.U32 R4, R18, -0x2daee0ad, RZ ;  /* 0xd2511f5312047825 */ /* 0x010fc600078e00ff */
[----:B------:R-:W-:Y:S02]  /*45b0*/  LEA R220, R0, UR4, 0x1 ;  /* 0x0000000400dc7c11 */ /* 0x000fe4000f8e08ff */
[----:B-1-3--:R2:W-:Y:S05]  /*45c0*/  STL.64 [R1+0x10], R4 ;  /* 0x0000100401007387 */ /* 0x00a5ea0000100a00 */
.L_x_161:
[----:B------:R-:W0:Y:S01]  /*45d0*/  LDGDEPBAR ;  /* 0x00000000000079af */ /* 0x000e220000000000 */
[----:B------:R-:W-:Y:S01]  /*45e0*/  LEA R0, R230, UR4, 0x1 ;  /* 0x00000004e6007c11 */ /* 0x000fe2000f8e08ff */
[----:B------:R-:W-:Y:S01]  /*45f0*/  IMAD.IADD R2, R228, 0x1, R221 ;  /* 0x00000001e4027824 */ /* 0x000fe200078e02dd */
[----:B------:R-:W-:Y:S05]  /*4600*/  UIADD3 UR12, UR10, -0x61c88647, URZ ;  /* 0x9e3779b90a0c7890 */ /* 0x000fea000fffe03f */
[----:B------:R-:W3:Y:S01]  /*4610*/  LDL R235, [R1+0x30] ;  /* 0x0000300001eb7983 */ /* 0x000ee20000100800 */
[----:B------:R-:W-:Y:S02]  /*4620*/  USHF.L.U32 UR11, UR18, 0x7, URZ ;  /* 0x00000007120b7899 */ /* 0x000fe4000800063f */
[----:B------:R-:W-:Y:S01]  /*4630*/  USHF.L.U32 UR13, UR5, 0x6, URZ ;  /* 0x00000006050d7899 */ /* 0x000fe2000800063f */
[----:B------:R-:W4:Y:S01]  /*4640*/  LDL.64 R232, [R1+0x10] ;  /* 0x0000100001e87983 */ /* 0x000f220000100a00 */
[----:B------:R-:W-:Y:S02]  /*4650*/  UIADD3 UR19, UR22, 0x80, UR11 ;  /* 0x0000008016137890 */ /* 0x000fe4000fffe00b */
[----:B------:R-:W-:Y:S02]  /*4660*/  UIADD3 UR11, UR11, 0x80, URZ ;  /* 0x000000800b0b7890 */ /* 0x000fe4000fffe03f */
[----:B------:R-:W-:Y:S01]  /*4670*/  UIADD3 UR19, UR19, -UR8, URZ ;  /* 0x8000000813137290 */ /* 0x000fe2000fffe03f */
[----:B------:R-:W3:Y:S01]  /*4680*/  LDL R234, [R1+0x28] ;  /* 0x0000280001ea7983 */ /* 0x000ee20000100800 */
[----:B------:R-:W-:Y:S02]  /*4690*/  UISETP.GT.AND UP3, UPT, UR5, UR35, UPT ;  /* 0x000000230500728c */ /* 0x000fe4000bf64270 */
[----:B------:R-:W-:Y:S04]  /*46a0*/  UISETP.GE.AND UP0, UPT, UR13, UR19, UPT ;  /* 0x000000130d00728c */ /* 0x000fe8000bf06270 */
[----:B------:R-:W-:Y:S02]  /*46b0*/  UISETP.LT.AND UP0, UPT, UR11, UR8, UP0 ;  /* 0x000000080b00728c */ /* 0x000fe40008701270 */
[----:B------:R-:W-:Y:S04]  /*46c0*/  UIADD3 UR11, UR10, 0x3c6ef372, URZ ;  /* 0x3c6ef3720a0b7890 */ /* 0x000fe8000fffe03f */
        /* <DEDUP_REMOVED lines=8> */
[----:B------:R-:W1:Y:S01]  /*4750*/  LDSM.16.M88.4 R140, [R223+-0x6000] ;  /* 0xffa00000df8c783b */ /* 0x000e620000000200 */
[-C--:B--2---:R-:W-:Y:S07]  /*4760*/  HMMA.16816.F32 R4, R32, R16.reuse, RZ ;  /* 0x000000102004723c */ /* 0x084fee00000018ff */
[----:B------:R-:W2:Y:S01]  /*4770*/  LDSM.16.M88.4 R144, [R2+0x800] ;  /* 0x000800000290783b */ /* 0x000ea20000000200 */
[C---:B-1----:R-:W-:Y:S07]  /*4780*/  HMMA.16816.F32 R8, R28.reuse, R16, RZ ;  /* 0x000000101c08723c */ /* 0x042fee00000018ff */
[----:B------:R-:W1:Y:S01]  /*4790*/  LDSM.16.M88.4 R148, [R223+-0x5c00] ;  /* 0xffa40000df94783b */ /* 0x000e620000000200 */
        /* <DEDUP_REMOVED lines=16> */
[----:B------:R-:W2:Y:S05]  /*48a0*/  LDSM.16.M88.4 R140, [R223+-0x4000] ;  /* 0xffc00000df8c783b */ /* 0x000eaa0000000200 */
[-C--:B-1----:R-:W-:Y:S06]  /*48b0*/  HMMA.16816.F32 R20, R136, R148.reuse, R20 ;  /* 0x000000948814723c */ /* 0x082fec0000001814 */
[C---:B------:R-:W-:Y:S06]  /*48c0*/  HMMA.16816.F32 R24, R144.reuse, R148, R24 ;  /* 0x000000949018723c */ /* 0x040fec0000001818 */
[-C--:B------:R-:W-:Y:S01]  /*48d0*/  HMMA.16816.F32 R28, R144, R150.reuse, R28 ;  /* 0x00000096901c723c */ /* 0x080fe2000000181c */
[----:B------:R-:W1:Y:S05]  /*48e0*/  LDSM.16.M88.4 R144, [R223+-0x3c00] ;  /* 0xffc40000df90783b */ /* 0x000e6a0000000200 */
        /* <DEDUP_REMOVED lines=9> */
[C---:B------:R-:W-:Y:S01]  /*4980*/  HMMA.16816.F32 R24, R160.reuse, R164, R24 ;  /* 0x000000a4a018723c */ /* 0x040fe20000001818 */
[----:B------:R-:W4:Y:S01]  /*4990*/  LDL R165, [R1+0x2c] ;  /* 0x00002c0001a57983 */ /* 0x000f220000100800 */
[----:B------:R-:W4:Y:S04]  /*49a0*/  @!P0 S2R R164, SR_TID.X ;  /* 0x0000000000a48919 */ /* 0x000f280000002100 */
[-C--:B------:R-:W-:Y:S06]  /*49b0*/  HMMA.16816.F32 R28, R160, R166.reuse, R28 ;  /* 0x000000a6a01c723c */ /* 0x080fec000000181c */
[----:B------:R-:W-:Y:S06]  /*49c0*/  HMMA.16816.F32 R32, R152, R166, R32 ;  /* 0x000000a69820723c */ /* 0x000fec0000001820 */
[-C--:B--2---:R-:W-:Y:S01]  /*49d0*/  HMMA.16816.F32 R4, R132, R140.reuse, R4 ;  /* 0x0000008c8404723c */ /* 0x084fe20000001804 */
[----:B------:R-:W-:Y:S04]  /*49e0*/  IMAD.U32 R152, RZ, RZ, UR22 ;  /* 0x00000016ff987e24 */ /* 0x000fe8000f8e00ff */
[----:B------:R-:W-:Y:S01]  /*49f0*/  IMAD.U32 R153, RZ, RZ, UR13 ;  /* 0x0000000dff997e24 */ /* 0x000fe2000f8e00ff */
[----:B------:R-:W-:Y:S01]  /*4a00*/  @!P0 IADD3 R152, -R152, 0x1, R248 ;  /* 0x0000000198988810 */ /* 0x000fe20007ffe1f8 */
[C---:B------:R-:W-:Y:S06]  /*4a10*/  HMMA.16816.F32 R8, R168.reuse, R140, R8 ;  /* 0x0000008ca808723c */ /* 0x040fec0000001808 */
[-C--:B------:R-:W-:Y:S01]  /*4a20*/  HMMA.16816.F32 R12, R168, R142.reuse, R12 ;  /* 0x0000008ea80c723c */ /* 0x080fe2000000180c */
[----:B------:R-:W-:Y:S04]  /*4a30*/  IMAD.U32 R141, RZ, RZ, UR18 ;  /* 0x00000012ff8d7e24 */ /* 0x000fe8000f8e00ff */
[----:B------:R-:W-:Y:S01]  /*4a40*/  IMAD.U32 R140, RZ, RZ, UR5 ;  /* 0x00000005ff8c7e24 */ /* 0x000fe2000f8e00ff */
[C---:B------:R-:W-:Y:S06]  /*4a50*/  HMMA.16816.F32 R16, R132.reuse, R142, R16 ;  /* 0x0000008e8410723c */ /* 0x040fec0000001810 */
[-C--:B-1----:R-:W-:Y:S06]  /*4a60*/  HMMA.16816.F32 R20, R132, R144.reuse, R20 ;  /* 0x000000908414723c */ /* 0x082fec0000001814 */
[C---:B------:R-:W-:Y:S06]  /*4a70*/  HMMA.16816.F32 R24, R168.reuse, R144, R24 ;  /* 0x00000090a818723c */ /* 0x040fec0000001818 */
[-C--:B------:R-:W-:Y:S01]  /*4a80*/  HMMA.16816.F32 R28, R168, R146.reuse, R28 ;  /* 0x00000092a81c723c */ /* 0x080fe2000000181c */
[----:B------:R-:W2:Y:S04]  /*4a90*/  LDL R171, [R1] ;  /* 0x0000000001ab7983 */ /* 0x000ea80000100800 */
[----:B------:R-:W2:Y:S01]  /*4aa0*/  LDL R170, [R1+0x4] ;  /* 0x0000040001aa7983 */ /* 0x000ea20000100800 */
[----:B------:R-:W-:Y:S03]  /*4ab0*/  HMMA.16816.F32 R32, R132, R146, R32 ;  /* 0x000000928420723c */ /* 0x000fe60000001820 */
[----:B------:R1:W1:Y:S03]  /*4ac0*/  LDSM.16.M88.4 R132, [R0+0xd400] ;  /* 0x00d400000084783b */ /* 0x0002660000000200 */
[-C--:B------:R-:W-:Y:S06]  /*4ad0*/  HMMA.16816.F32 R4, R136, R148.reuse, R4 ;  /* 0x000000948804723c */ /* 0x080fec0000001804 */
[C---:B------:R-:W-:Y:S06]  /*4ae0*/  HMMA.16816.F32 R8, R156.reuse, R148, R8 ;  /* 0x000000949c08723c */ /* 0x040fec0000001808 */
[-C--:B------:R-:W-:Y:S05]  /*4af0*/  HMMA.16816.F32 R12, R156, R150.reuse, R12 ;  /* 0x000000969c0c723c */ /* 0x080fea000000180c */
[----:B---3--:R-:W-:Y:S01]  /*4b00*/  LOP3.LUT R144, R234, UR10, RZ, 0x3c, !PT ;  /* 0x0000000aea907c12 */ /* 0x008fe2000f8e3cff */
[C---:B------:R-:W-:Y:S05]  /*4b10*/  HMMA.16816.F32 R16, R136.reuse, R150, R16 ;  /* 0x000000968810723c */ /* 0x040fea0000001810 */
[----:B-1----:R-:W-:Y:S06]  /*4b20*/  IMAD R0, R140, 0x4, R235 ;  /* 0x000000048c007824 */ /* 0x002fec00078e02eb */
[C---:B------:R-:W-:Y:S02]  /*4b30*/  VIADD R140, R0.reuse, 0x2 ;  /* 0x00000002008c7836 */ /* 0x040fe40000000000 */
[----:B------:R-:W-:Y:S05]  /*4b40*/  IMAD.WIDE.U32 R142, R0, -0x326172a9, RZ ;  /* 0xcd9e8d57008e7825 */ /* 0x000fea00078e00ff */
[-C--:B------:R-:W-:Y:S01]  /*4b50*/  LOP3.LUT R145, R143, R144.reuse, RZ, 0x3c, !PT ;  /* 0x000000908f917212 */ /* 0x080fe200078e3cff */
[-C--:B------:R-:W-:Y:S04]  /*4b60*/  HMMA.16816.F32 R20, R136, R132.reuse, R20 ;  /* 0x000000848814723c */ /* 0x080fe80000001814 */
[----:B------:R-:W-:Y:S02]  /*4b70*/  IMAD.WIDE.U32 R150, R145, -0x2daee0ad, RZ ;  /* 0xd2511f5391967825 */ /* 0x000fe400078e00ff */
[C---:B------:R-:W-:Y:S06]  /*4b80*/  HMMA.16816.F32 R24, R156.reuse, R132, R24 ;  /* 0x000000849c18723c */ /* 0x040fec0000001818 */
[-C--:B------:R-:W-:Y:S06]  /*4b90*/  HMMA.16816.F32 R28, R156, R134.reuse, R28 ;  /* 0x000000869c1c723c */ /* 0x080fec000000181c */
[----:B------:R-:W-:Y:S07]  /*4ba0*/  HMMA.16816.F32 R32, R136, R134, R32 ;  /* 0x000000868820723c */ /* 0x000fee0000001820 */
[----:B-----5:R-:W-:Y:S01]  /*4bb0*/  FMUL.FTZ R136, R249, 1.4426950216293334961 ;  /* 0x3fb8aa3bf9887820 */ /* 0x020fe20000410000 */
[----:B----4-:R-:W-:Y:S05]  /*4bc0*/  IMAD R141, R141, 0x4, R165 ;  /* 0x000000048d8d7824 */ /* 0x010fea00078e02a5 */
[----:B------:R-:W-:Y:S01]  /*4bd0*/  LOP3.LUT R141, R233, UR9, R141, 0x96, !PT ;  /* 0x00000009e98d7c12 */ /* 0x000fe2000f8e968d */
[----:B------:R-:W-:Y:S04]  /*4be0*/  IMAD.MOV.U32 R233, RZ, RZ, 0x20 ;  /* 0x00000020ffe97424 */ /* 0x000fe800078e00ff */
[----:B------:R-:W-:Y:S04]  /*4bf0*/  IMAD.WIDE.U32 R146, R141, -0x326172a9, RZ ;  /* 0xcd9e8d578d927825 */ /* 0x000fe800078e00ff */
[----:B------:R-:W-:Y:S01]  /*4c00*/  IMAD.WIDE.U32 R140, R140, -0x326172a9, RZ ;  /* 0xcd9e8d578c8c7825 */ /* 0x000fe200078e00ff */
[C---:B------:R-:W-:Y:S02]  /*4c10*/  LOP3.LUT R162, R147.reuse, UR12, R142, 0x96, !PT ;  /* 0x0000000c93a27c12 */ /* 0x040fe4000f8e968e */
[----:B------:R-:W-:Y:S01]  /*4c20*/  LOP3.LUT R165, R146, UR11, RZ, 0x3c, !PT ;  /* 0x0000000b92a57c12 */ /* 0x000fe2000f8e3cff */
[----:B------:R-:W-:Y:S01]  /*4c30*/  UIADD3 UR11, UR9, 0x76cf5d0a, URZ ;  /* 0x76cf5d0a090b7890 */ /* 0x000fe2000fffe03f */
[----:B------:R-:W-:Y:S01]  /*4c40*/  LOP3.LUT R154, R147, UR12, R140, 0x96, !PT ;  /* 0x0000000c939a7c12 */ /* 0x000fe2000f8e968c */
[----:B------:R-:W-:Y:S01]  /*4c50*/  UIADD3 UR12, UR9, -0x4498517b, URZ ;  /* 0xbb67ae85090c7890 */ /* 0x000fe2000fffe03f */
[----:B------:R-:W-:Y:S01]  /*4c60*/  LOP3.LUT R148, R141, R144, RZ, 0x3c, !PT ;  /* 0x000000908d947212 */ /* 0x000fe200078e3cff */
[----:B------:R-:W-:Y:S01]  /*4c70*/  IMAD.WIDE.U32 R162, R162, -0x2daee0ad, RZ ;  /* 0xd2511f53a2a27825 */ /* 0x000fe200078e00ff */
[----:B------:R-:W-:Y:S03]  /*4c80*/  LDSM.16.M88.4 R140, [R2+0x2000] ;  /* 0x00200000028c783b */ /* 0x000fe60000000200 */
[----:B------:R-:W-:Y:S01]  /*4c90*/  LOP3.LUT R0, R232, UR12, RZ, 0x3c, !PT ;  /* 0x0000000ce8007c12 */ /* 0x000fe2000f8e3cff */
[----:B------:R-:W-:Y:S01]  /*4ca0*/  IMAD.WIDE.U32 R148, R148, -0x2daee0ad, RZ ;  /* 0xd2511f5394947825 */ /* 0x000fe200078e00ff */
[----:B------:R-:W-:Y:S01]  /*4cb0*/  LOP3.LUT R168, R163, UR11, R150, 0x96, !PT ;  /* 0x0000000ba3a87c12 */ /* 0x000fe2000f8e9696 */
[----:B------:R-:W-:Y:S01]  /*4cc0*/  UIADD3 UR12, UR9, 0x32370b8f, URZ ;  /* 0x32370b8f090c7890 */ /* 0x000fe2000fffe03f */
[C---:B------:R-:W-:Y:S01]  /*4cd0*/  LOP3.LUT R160, R0.reuse, R151, RZ, 0x3c, !PT ;  /* 0x0000009700a07212 */ /* 0x040fe200078e3cff */
[----:B------:R-:W3:Y:S01]  /*4ce0*/  LDL R232, [R1+0x34] ;  /* 0x0000340001e87983 */ /* 0x000ee20000100800 */
[----:B------:R-:W-:Y:S01]  /*4cf0*/  LOP3.LUT R0, R0, R149, RZ, 0x3c, !PT ;  /* 0x0000009500007212 */ /* 0x000fe200078e3cff */
[----:B------:R-:W-:Y:S02]  /*4d00*/  IMAD.WIDE.U32 R154, R154, -0x2daee0ad, RZ ;  /* 0xd2511f539a9a7825 */ /* 0x000fe400078e00ff */
[----:B------:R-:W1:Y:S02]  /*4d10*/  LDSM.16.M88.4 R144, [R223+-0x2000] ;  /* 0xffe00000df90783b */ /* 0x000e640000000200 */
[----:B------:R-:W-:Y:S01]  /*4d20*/  IMAD.WIDE.U32 R160, R160, -0x326172a9, RZ ;  /* 0xcd9e8d57a0a07825 */ /* 0x000fe200078e00ff */
[----:B------:R-:W-:Y:S01]  /*4d30*/  LOP3.LUT R166, R155, UR11, R148, 0x96, !PT ;  /* 0x0000000b9ba67c12 */ /* 0x000fe2000f8e9694 */
[----:B------:R-:W-:Y:S01]  /*4d40*/  UIADD3 UR11, UR10, -0x255992d5, URZ ;  /* 0xdaa66d2b0a0b7890 */ /* 0x000fe2000fffe03f */
[----:B------:R-:W-:Y:S01]  /*4d50*/  @!P0 IADD3 R155, R153, UR8, R152 ;  /* 0x00000008999b8c10 */ /* 0x000fe2000fffe098 */
[----:B------:R-:W-:Y:S01]  /*4d60*/  IMAD.WIDE.U32 R168, R168, -0x326172a9, RZ ;  /* 0xcd9e8d57a8a87825 */ /* 0x000fe200078e00ff */
[----:B------:R-:W-:Y:S01]  /*4d70*/  LOP3.LUT R132, R165, R161, RZ, 0x3c, !PT ;  /* 0x000000a1a5847212 */ /* 0x000fe200078e3cff */
[----:B------:R4:W1:Y:S02]  /*4d80*/  LDSM.16.M88.4 R148, [R2+0x2800] ;  /* 0x002800000294783b */ /* 0x0008640000000200 */
[----:B------:R-:W-:Y:S01]  /*4d90*/  IMAD.WIDE.U32 R152, R0, -0x326172a9, RZ ;  /* 0xcd9e8d5700987825 */ /* 0x000fe200078e00ff */
[----:B------:R-:W-:Y:S03]  /*4da0*/  LOP3.LUT R160, R169, UR11, R160, 0x96, !PT ;  /* 0x0000000ba9a07c12 */ /* 0x000fe6000f8e96a0 */
[----:B------:R-:W-:Y:S01]  /*4db0*/  IMAD.WIDE.U32 R166, R166, -0x326172a9, RZ ;  /* 0xcd9e8d57a6a67825 */ /* 0x000fe200078e00ff */
[----:B------:R-:W-:Y:S03]  /*4dc0*/  LOP3.LUT R153, R165, R153, RZ, 0x3c, !PT ;  /* 0x00000099a5997212 */ /* 0x000fe600078e3cff */
[----:B------:R-:W-:Y:S01]  /*4dd0*/  IMAD.WIDE.U32 R132, R132, -0x2daee0ad, RZ ;  /* 0xd2511f5384847825 */ /* 0x000fe200078e00ff */
[----:B------:R-:W-:Y:S01]  /*4de0*/  LOP3.LUT R161, R167, UR11, R152, 0x96, !PT ;  /* 0x0000000ba7a17c12 */ /* 0x000fe2000f8e9698 */
[----:B------:R-:W-:Y:S01]  /*4df0*/  UIADD3 UR11, UR9, -0x126145ec, URZ ;  /* 0xed9eba14090b7890 */ /* 0x000fe2000fffe03f */
[----:B--2---:R-:W-:Y:S01]  /*4e00*/  FSETP.NEU.FTZ.AND P1, PT, R171, -INF , PT ;  /* 0xff800000ab00780b */ /* 0x004fe20003f3d000 */
[----:B------:R-:W-:Y:S01]  /*4e10*/  IMAD.WIDE.U32 R156, R160, -0x2daee0ad, RZ ;  /* 0xd2511f53a09c7825 */ /* 0x000fe200078e00ff */
[----:B------:R-:W-:Y:S02]  /*4e20*/  LOP3.LUT R162, R133, UR12, R162, 0x96, !PT ;  /* 0x0000000c85a27c12 */ /* 0x000fe4000f8e96a2 */
[----:B------:R-:W-:Y:S01]  /*4e30*/  FSETP.NEU.FTZ.AND P2, PT, R170, -INF , PT ;  /* 0xff800000aa00780b */ /* 0x000fe20003f5d000 */
[----:B------:R-:W-:Y:S01]  /*4e40*/  IMAD.WIDE.U32 R158, R161, -0x2daee0ad, RZ ;  /* 0xd2511f53a19e7825 */ /* 0x000fe200078e00ff */
[----:B------:R-:W-:Y:S02]  /*4e50*/  LOP3.LUT R161, R157, UR11, R132, 0x96, !PT ;  /* 0x0000000b9da17c12 */ /* 0x000fe4000f8e9684 */
[----:B------:R-:W2:Y:S01]  /*4e60*/  LDSM.16.M88.4 R132, [R223+-0x1c00] ;  /* 0xffe40000df84783b */ /* 0x000ea20000000200 */
[----:B------:R-:W-:Y:S01]  /*4e70*/  FMUL.FTZ R138, R171, 1.4426950216293334961 ;  /* 0x3fb8aa3bab8a7820 */ /* 0x000fe20000410000 */
[----:B----4-:R-:W-:Y:S02]  /*4e80*/  @!P0 IMAD.SHL.U32 R2, R164, 0x2, RZ ;  /* 0x00000002a4028824 */ /* 0x010fe400078e00ff */
[----:B------:R-:W-:Y:S01]  /*4e90*/  FMUL.FTZ R137, R170, 1.4426950216293334961 ;  /* 0x3fb8aa3baa897820 */ /* 0x000fe20000410000 */
[----:B------:R-:W-:Y:S01]  /*4ea0*/  IMAD.WIDE.U32 R152, R153, -0x2daee0ad, RZ ;  /* 0xd2511f5399987825 */ /* 0x000fe200078e00ff */
[----:B------:R-:W-:Y:S03]  /*4eb0*/  FSEL R138, R138, RZ, P1 ;  /* 0x000000ff8a8a7208 */ /* 0x000fe60000800000 */
[----:B------:R-:W-:Y:S01]  /*4ec0*/  IMAD.U32 R0, RZ, RZ, UR18 ;  /* 0x00000012ff007e24 */ /* 0x000fe2000f8e00ff */
[----:B------:R-:W-:Y:S01]  /*4ed0*/  LOP3.LUT R160, R153, UR12, R154, 0x96, !PT ;  /* 0x0000000c99a07c12 */ /* 0x000fe2000f8e969a */
[----:B------:R-:W-:Y:S01]  /*4ee0*/  UIADD3 UR12, UR10, 0x78dde6e4, URZ ;  /* 0x78dde6e40a0c7890 */ /* 0x000fe2000fffe03f */
[----:B------:R-:W-:Y:S01]  /*4ef0*/  FSETP.NEU.FTZ.AND P1, PT, R249, -INF , PT ;  /* 0xff800000f900780b */ /* 0x000fe20003f3d000 */
[-C--:B-1----:R-:W-:Y:S05]  /*4f00*/  HMMA.16816.F32 R4, R140, R144.reuse, R4 ;  /* 0x000000908c04723c */ /* 0x082fea0000001804 */
[----:B------:R-:W-:Y:S02]  /*4f10*/  @!P0 VIMNMX R154, R155, UR8, PT ;  /* 0x000000089b9a8c48 */ /* 0x000fe4000bfe0100 */
[----:B------:R-:W-:Y:S01]  /*4f20*/  FSEL R136, R136, RZ, P1 ;  /* 0x000000ff88887208 */ /* 0x000fe20000800000 */
[C---:B------:R-:W-:Y:S04]  /*4f30*/  HMMA.16816.F32 R8, R148.reuse, R144, R8 ;  /* 0x000000909408723c */ /* 0x040fe80000001808 */
[----:B------:R-:W-:Y:S01]  /*4f40*/  LOP3.LUT R157, R159, UR11, R152, 0x96, !PT ;  /* 0x0000000b9f9d7c12 */ /* 0x000fe2000f8e9698 */
[----:B------:R-:W-:Y:S01]  /*4f50*/  UIADD3 UR11, UR10, 0x1715609d, URZ ;  /* 0x1715609d0a0b7890 */ /* 0x000fe2000fffe03f */
[----:B------:R-:W-:Y:S01]  /*4f60*/  @!P0 VIADDMNMX R152, R155, R233, UR8, PT ;  /* 0x000000089b988e46 */ /* 0x000fe2000b8001e9 */
[-C--:B------:R-:W-:Y:S04]  /*4f70*/  HMMA.16816.F32 R12, R148, R146.reuse, R12 ;  /* 0x00000092940c723c */ /* 0x080fe8000000180c */
[----:B------:R-:W-:Y:S02]  /*4f80*/  FSEL R137, R137, RZ, P2 ;  /* 0x000000ff89897208 */ /* 0x000fe40001000000 */
[----:B------:R-:W-:Y:S01]  /*4f90*/  FSETP.NEU.FTZ.AND P2, PT, R252, -INF , PT ;  /* 0xff800000fc00780b */ /* 0x000fe20003f5d000 */
[C---:B------:R-:W-:Y:S06]  /*4fa0*/  HMMA.16816.F32 R16, R140.reuse, R146, R16 ;  /* 0x000000928c10723c */ /* 0x040fec0000001810 */
[-C--:B--2---:R-:W-:Y:S06]  /*4fb0*/  HMMA.16816.F32 R20, R140, R132.reuse, R20 ;  /* 0x000000848c14723c */ /* 0x084fec0000001814 */
[C---:B------:R-:W-:Y:S06]  /*4fc0*/  HMMA.16816.F32 R24, R148.reuse, R132, R24 ;  /* 0x000000849418723c */ /* 0x040fec0000001818 */
[-C--:B------:R-:W-:Y:S05]  /*4fd0*/  HMMA.16816.F32 R28, R148, R134.reuse, R28 ;  /* 0x00000086941c723c */ /* 0x080fea000000181c */
[----:B------:R-:W-:Y:S01]  /*4fe0*/  IMAD.WIDE.U32 R132, R161, -0x326172a9, RZ ;  /* 0xcd9e8d57a1847825 */ /* 0x000fe200078e00ff */
[----:B------:R-:W-:Y:S07]  /*4ff0*/  HMMA.16816.F32 R32, R140, R134, R32 ;  /* 0x000000868c20723c */ /* 0x000fee0000001820 */
[----:B------:R-:W-:Y:S01]  /*5000*/  IMAD.U32 R141, RZ, RZ, UR20 ;  /* 0x00000014ff8d7e24 */ /* 0x000fe2000f8e00ff */
[----:B---3--:R-:W-:Y:S03]  /*5010*/  @!P0 LOP3.LUT R2, R232, 0x6, R2, 0xf8, !PT ;  /* 0x00000006e8028812 */ /* 0x008fe600078ef802 */
[----:B------:R-:W-:Y:S02]  /*5020*/  IMAD.MOV.U32 R232, RZ, RZ, 0x8 ;  /* 0x00000008ffe87424 */ /* 0x000fe400078e00ff */
[----:B------:R-:W-:Y:S03]  /*5030*/  @!P0 IMAD R0, R0, 0x80, R2 ;  /* 0x0000008000008824 */ /* 0x000fe600078e0202 */
[C---:B------:R-:W-:Y:S01]  /*5040*/  @!P0 VIADDMNMX R153, R155.reuse, R232, UR8, PT ;  /* 0x000000089b998e46 */ /* 0x040fe2000b8001e8 */
[----:B------:R-:W-:Y:S02]  /*5050*/  IMAD.MOV.U32 R232, RZ, RZ, 0x28 ;  /* 0x00000028ffe87424 */ /* 0x000fe400078e00ff */
[C---:B------:R-:W-:Y:S01]  /*5060*/  @!P0 VIADD R2, R0.reuse, 0x1 ;  /* 0x0000000100028836 */ /* 0x040fe20000000000 */
[C---:B------:R-:W-:Y:S01]  /*5070*/  @!P0 ISETP.GE.AND P1, PT, R0.reuse, R154, PT ;  /* 0x0000009a0000820c */ /* 0x040fe20003f26270 */
[C---:B------:R-:W-:Y:S01]  /*5080*/  @!P0 VIADD R144, R0.reuse, 0x8 ;  /* 0x0000000800908836 */ /* 0x040fe20000000000 */
[----:B------:R-:W-:Y:S01]  /*5090*/  @!P0 VIADDMNMX R139, R155, R232, UR8, PT ;  /* 0x000000089b8b8e46 */ /* 0x000fe2000b8001e8 */
[----:B------:R-:W-:Y:S01]  /*50a0*/  @!P0 VIADD R145, R0, 0x9 ;  /* 0x0000000900918836 */ /* 0x000fe20000000000 */
[----:B------:R-:W-:Y:S02]  /*50b0*/  @!P0 FSEL R4, R4, -INF , !P1 ;  /* 0xff80000004048808 */ /* 0x000fe40004800000 */
[----:B------:R-:W-:Y:S02]  /*50c0*/  @!P0 ISETP.GE.AND P1, PT, R0, R152, PT ;  /* 0x000000980000820c */ /* 0x000fe40003f26270 */
[----:B------:R-:W-:Y:S01]  /*50d0*/  @!P0 ISETP.GE.AND P6, PT, R2, R154, PT ;  /* 0x0000009a0200820c */ /* 0x000fe20003fc6270 */
[--C-:B------:R-:W-:Y:S01]  /*50e0*/  FFMA.FTZ R4, R4, UR14, -R138.reuse ;  /* 0x0000000e04047c23 */ /* 0x100fe2000801088a */
[C---:B------:R-:W-:Y:S02]  /*50f0*/  @!P0 ISETP.GE.AND P5, PT, R2.reuse, R153, PT ;  /* 0x000000990200820c */ /* 0x040fe40003fa6270 */
[CC--:B------:R-:W-:Y:S01]  /*5100*/  @!P0 ISETP.GE.AND P4, PT, R2.reuse, R152.reuse, PT ;  /* 0x000000980200820c */ /* 0x0c0fe20003f86270 */
[----:B------:R1:W-:Y:S01]  /*5110*/  MUFU.EX2 R165, R4 ;  /* 0x0000000400a57308 */ /* 0x0003e20000000800 */
[-C--:B------:R-:W-:Y:S01]  /*5120*/  @!P0 ISETP.GE.AND P3, PT, R2, R139.reuse, PT ;  /* 0x0000008b0200820c */ /* 0x080fe20003f66270 */
[----:B------:R-:W-:Y:S01]  /*5130*/  FMUL.FTZ R2, R252, 1.4426950216293334961 ;  /* 0x3fb8aa3bfc027820 */ /* 0x000fe20000410000 */
[----:B------:R-:W-:Y:S02]  /*5140*/  @!P0 FSEL R5, R5, -INF , !P6 ;  /* 0xff80000005058808 */ /* 0x000fe40007000000 */
[----:B------:R-:W-:Y:S02]  /*5150*/  @!P0 ISETP.GE.AND P6, PT, R0, R139, PT ;  /* 0x0000008b0000820c */ /* 0x000fe40003fc6270 */
[----:B------:R-:W-:Y:S01]  /*5160*/  FSEL R2, R2, RZ, P2 ;  /* 0x000000ff02027208 */ /* 0x000fe20001000000 */
[----:B------:R-:W-:Y:S01]  /*5170*/  FFMA.FTZ R5, R5, UR14, -R138 ;  /* 0x0000000e05057c23 */ /* 0x000fe2000801088a */
[----:B------:R-:W-:Y:S02]  /*5180*/  @!P0 ISETP.GE.AND P2, PT, R0, R153, PT ;  /* 0x000000990000820c */ /* 0x000fe40003f46270 */
[----:B------:R-:W-:Y:S01]  /*5190*/  @!P0 FSEL R7, R7, -INF , !P5 ;  /* 0xff80000007078808 */ /* 0x000fe20006800000 */
[----:B------:R-:W-:Y:S01]  /*51a0*/  MUFU.EX2 R164, R5 ;  /* 0x0000000500a47308 */ /* 0x000fe20000000800 */
[----:B------:R-:W-:Y:S02]  /*51b0*/  @!P0 FSEL R6, R6, -INF , !P2 ;  /* 0xff80000006068808 */ /* 0x000fe40005000000 */
[----:B------:R-:W-:Y:S01]  /*51c0*/  @!P0 ISETP.GE.AND P2, PT, R144, R152, PT ;  /* 0x000000989000820c */ /* 0x000fe20003f46270 */
[--C-:B------:R-:W-:Y:S01]  /*51d0*/  FFMA.FTZ R7, R7, UR14, -R137.reuse ;  /* 0x0000000e07077c23 */ /* 0x100fe20008010889 */
[----:B------:R-:W-:Y:S01]  /*51e0*/  @!P0 FSEL R8, R8, -INF , !P1 ;  /* 0xff80000008088808 */ /* 0x000fe20004800000 */
[--C-:B------:R-:W-:Y:S01]  /*51f0*/  FFMA.FTZ R6, R6, UR14, -R137.reuse ;  /* 0x0000000e06067c23 */ /* 0x100fe20008010889 */
[----:B------:R-:W-:Y:S03]  /*5200*/  @!P0 ISETP.GE.AND P1, PT, R144, R154, PT ;  /* 0x0000009a9000820c */ /* 0x000fe60003f26270 */
[----:B------:R-:W2:Y:S01]  /*5210*/  MUFU.EX2 R169, R7 ;  /* 0x0000000700a97308 */ /* 0x000ea20000000800 */
[----:B------:R-:W-:Y:S01]  /*5220*/  @!P0 FSEL R9, R9, -INF , !P4 ;  /* 0xff80000009098808 */ /* 0x000fe20006000000 */
[--C-:B------:R-:W-:Y:S01]  /*5230*/  FFMA.FTZ R8, R8, UR14, -R136.reuse ;  /* 0x0000000e08087c23 */ /* 0x100fe20008010888 */
[----:B------:R-:W-:Y:S01]  /*5240*/  @!P0 ISETP.GE.AND P5, PT, R144, R139, PT ;  /* 0x0000008b9000820c */ /* 0x000fe20003fa6270 */
[----:B-1----:R-:W-:Y:S01]  /*5250*/  @!P0 VIADD R4, R0, 0x11 ;  /* 0x0000001100048836 */ /* 0x002fe20000000000 */
[-C--:B------:R-:W-:Y:S01]  /*5260*/  @!P0 ISETP.GE.AND P4, PT, R144, R153.reuse, PT ;  /* 0x000000999000820c */ /* 0x080fe20003f86270 */
[----:B------:R-:W-:Y:S01]  /*5270*/  FFMA.FTZ R9, R9, UR14, -R136 ;  /* 0x0000000e09097c23 */ /* 0x000fe20008010888 */
[----:B------:R-:W-:Y:S01]  /*5280*/  @!P0 FSEL R10, R10, -INF , !P6 ;  /* 0xff8000000a0a8808 */ /* 0x000fe20007000000 */
[----:B------:R-:W-:Y:S01]  /*5290*/  @!P0 VIADD R144, R0, 0x10 ;  /* 0x0000001000908836 */ /* 0x000fe20000000000 */
[----:B------:R-:W-:Y:S01]  /*52a0*/  @!P0 ISETP.GE.AND P6, PT, R145, R152, PT ;  /* 0x000000989100820c */ /* 0x000fe20003fc6270 */
[----:B------:R1:W3:Y:S01]  /*52b0*/  MUFU.EX2 R171, R6 ;  /* 0x0000000600ab7308 */ /* 0x0002e20000000800 */
[----:B------:R-:W-:Y:S01]  /*52c0*/  @!P0 FSEL R14, R14, -INF , !P5 ;  /* 0xff8000000e0e8808 */ /* 0x000fe20006800000 */
[--C-:B------:R-:W-:Y:S01]  /*52d0*/  FFMA.FTZ R10, R10, UR14, -R2.reuse ;  /* 0x0000000e0a0a7c23 */ /* 0x100fe20008010802 */
[-C--:B------:R-:W-:Y:S02]  /*52e0*/  @!P0 ISETP.GE.AND P5, PT, R144, R154.reuse, PT ;  /* 0x0000009a9000820c */ /* 0x080fe40003fa6270 */
[----:B------:R-:W-:Y:S01]  /*52f0*/  @!P0 FSEL R13, R13, -INF , !P6 ;  /* 0xff8000000d0d8808 */ /* 0x000fe20007000000 */
[----:B------:R-:W-:Y:S01]  /*5300*/  FFMA.FTZ R14, R14, UR14, -R2 ;  /* 0x0000000e0e0e7c23 */ /* 0x000fe20008010802 */
[----:B------:R-:W-:Y:S03]  /*5310*/  @!P0 FSEL R18, R18, -INF , !P4 ;  /* 0xff80000012128808 */ /* 0x000fe60006000000 */
[----:B------:R4:W3:Y:S01]  /*5320*/  MUFU.EX2 R233, R8 ;  /* 0x0000000800e97308 */ /* 0x0008e20000000800 */
[----:B------:R-:W-:Y:S01]  /*5330*/  @!P0 FSEL R11, R11, -INF , !P3 ;  /* 0xff8000000b0b8808 */ /* 0x000fe20005800000 */
[----:B------:R-:W-:Y:S01]  /*5340*/  FFMA.FTZ R13, R13, UR14, -R136 ;  /* 0x0000000e0d0d7c23 */ /* 0x000fe20008010888 */
[----:B------:R-:W-:Y:S01]  /*5350*/  @!P0 ISETP.GE.AND P6, PT, R145, R153, PT ;  /* 0x000000999100820c */ /* 0x000fe20003fc6270 */
[--C-:B------:R-:W-:Y:S01]  /*5360*/  FFMA.FTZ R18, R18, UR14, -R137.reuse ;  /* 0x0000000e12127c23 */ /* 0x100fe20008010889 */
[----:B------:R-:W-:Y:S01]  /*5370*/  @!P0 ISETP.GE.AND P4, PT, R4, R154, PT ;  /* 0x0000009a0400820c */ /* 0x000fe20003f86270 */
[----:B------:R-:W-:Y:S01]  /*5380*/  FFMA.FTZ R11, R11, UR14, -R2 ;  /* 0x0000000e0b0b7c23 */ /* 0x000fe20008010802 */
[----:B------:R-:W-:Y:S03]  /*5390*/  @!P0 ISETP.GE.AND P3, PT, R145, R139, PT ;  /* 0x0000008b9100820c */ /* 0x000fe60003f66270 */
[----:B------:R2:W-:Y:S01]  /*53a0*/  MUFU.EX2 R235, R10 ;  /* 0x0000000a00eb7308 */ /* 0x0005e20000000800 */
[----:B------:R-:W-:Y:S01]  /*53b0*/  @!P0 FSEL R19, R19, -INF , !P6 ;  /* 0xff80000013138808 */ /* 0x000fe20007000000 */
[----:B-1----:R-:W-:Y:S01]  /*53c0*/  IMAD.WIDE.U32 R6, R162, -0x326172a9, RZ ;  /* 0xcd9e8d57a2067825 */ /* 0x002fe200078e00ff */
[----:B------:R-:W-:Y:S02]  /*53d0*/  @!P0 FSEL R20, R20, -INF , !P5 ;  /* 0xff80000014148808 */ /* 0x000fe40006800000 */
[----:B------:R-:W-:Y:S01]  /*53e0*/  @!P0 FSEL R21, R21, -INF , !P4 ;  /* 0xff80000015158808 */ /* 0x000fe20006000000 */
[--C-:B------:R-:W-:Y:S01]  /*53f0*/  FFMA.FTZ R19, R19, UR14, -R137.reuse ;  /* 0x0000000e13137c23 */ /* 0x100fe20008010889 */
[----:B------:R-:W-:Y:S01]  /*5400*/  @!P0 FSEL R12, R12, -INF , !P2 ;  /* 0xff8000000c0c8808 */ /* 0x000fe20005000000 */
[--C-:B------:R-:W-:Y:S01]  /*5410*/  FFMA.FTZ R20, R20, UR14, -R138.reuse ;  /* 0x0000000e14147c23 */ /* 0x100fe2000801088a */
[----:B------:R-:W-:Y:S01]  /*5420*/  @!P0 FSEL R15, R15, -INF , !P3 ;  /* 0xff8000000f0f8808 */ /* 0x000fe20005800000 */
[----:B------:R-:W-:Y:S01]  /*5430*/  FFMA.FTZ R21, R21, UR14, -R138 ;  /* 0x0000000e15157c23 */ /* 0x000fe2000801088a */
[----:B------:R-:W-:Y:S01]  /*5440*/  @!P0 ISETP.GE.AND P6, PT, R4, R153, PT ;  /* 0x000000990400820c */ /* 0x000fe20003fc6270 */
[----:B------:R-:W-:Y:S01]  /*5450*/  FFMA.FTZ R12, R12, UR14, -R136 ;  /* 0x0000000e0c0c7c23 */ /* 0x000fe20008010888 */
[C---:B------:R-:W-:Y:S01]  /*5460*/  @!P0 ISETP.GE.AND P5, PT, R4.reuse, R152, PT ;  /* 0x000000980400820c */ /* 0x040fe20003fa6270 */
[----:B------:R-:W-:Y:S01]  /*5470*/  FFMA.FTZ R15, R15, UR14, -R2 ;  /* 0x0000000e0f0f7c23 */ /* 0x000fe20008010802 */
[----:B------:R-:W-:Y:S01]  /*5480*/  @!P0 ISETP.GE.AND P4, PT, R4, R139, PT ;  /* 0x0000008b0400820c */ /* 0x000fe20003f86270 */
[----:B------:R-:W-:Y:S01]  /*5490*/  @!P0 VIADD R4, R0, 0x18 ;  /* 0x0000001800048836 */ /* 0x000fe20000000000 */
[----:B------:R-:W-:Y:S01]  /*54a0*/  @!P0 ISETP.GE.AND P2, PT, R145, R154, PT ;  /* 0x0000009a9100820c */ /* 0x000fe20003f46270 */
[----:B------:R1:W-:Y:S01]  /*54b0*/  MUFU.EX2 R232, R9 ;  /* 0x0000000900e87308 */ /* 0x0003e20000000800 */
[----:B------:R-:W-:Y:S01]  /*54c0*/  @!P0 ISETP.GE.AND P3, PT, R144, R153, PT ;  /* 0x000000999000820c */ /* 0x000fe20003f66270 */
[----:B------:R-:W-:Y:S01]  /*54d0*/  @!P0 VIADD R0, R0, 0x19 ;  /* 0x0000001900008836 */ /* 0x000fe20000000000 */
[----:B------:R-:W-:Y:S02]  /*54e0*/  @!P0 FSEL R16, R16, -INF , !P1 ;  /* 0xff80000010108808 */ /* 0x000fe40004800000 */
[----:B------:R-:W-:Y:S02]  /*54f0*/  @!P0 FSEL R17, R17, -INF , !P2 ;  /* 0xff80000011118808 */ /* 0x000fe40005000000 */
[----:B------:R-:W-:Y:S01]  /*5500*/  @!P0 FSEL R22, R22, -INF , !P3 ;  /* 0xff80000016168808 */ /* 0x000fe20005800000 */
[--C-:B------:R-:W-:Y:S01]  /*5510*/  FFMA.FTZ R16, R16, UR14, -R138.reuse ;  /* 0x0000000e10107c23 */ /* 0x100fe2000801088a */
[CC--:B------:R-:W-:Y:S01]  /*5520*/  @!P0 ISETP.GE.AND P1, PT, R144.reuse, R152.reuse, PT ;  /* 0x000000989000820c */ /* 0x0c0fe20003f26270 */
[----:B------:R-:W-:Y:S01]  /*5530*/  FFMA.FTZ R17, R17, UR14, -R138 ;  /* 0x0000000e11117c23 */ /* 0x000fe2000801088a */
[-C--:B------:R-:W-:Y:S01]  /*5540*/  @!P0 ISETP.GE.AND P2, PT, R144, R139.reuse, PT ;  /* 0x0000008b9000820c */ /* 0x080fe20003f46270 */
[--C-:B------:R-:W-:Y:S01]  /*5550*/  FFMA.FTZ R22, R22, UR14, -R137.reuse ;  /* 0x0000000e16167c23 */ /* 0x100fe20008010889 */
[----:B------:R-:W-:Y:S01]  /*5560*/  @!P0 ISETP.GE.AND P3, PT, R4, R152, PT ;  /* 0x000000980400820c */ /* 0x000fe20003f66270 */
[----:B------:R3:W-:Y:S01]  /*5570*/  MUFU.EX2 R234, R11 ;  /* 0x0000000b00ea7308 */ /* 0x0007e20000000800 */
[----:B------:R-:W-:Y:S01]  /*5580*/  @!P0 FSEL R24, R24, -INF , !P1 ;  /* 0xff80000018188808 */ /* 0x000fe20004800000 */
[----:B------:R-:W-:Y:S01]  /*5590*/  IMAD.WIDE.U32 R144, R157, -0x326172a9, RZ ;  /* 0xcd9e8d579d907825 */ /* 0x000fe200078e00ff */
[----:B------:R-:W-:Y:S02]  /*55a0*/  @!P0 FSEL R26, R26, -INF , !P2 ;  /* 0xff8000001a1a8808 */ /* 0x000fe40005000000 */
[----:B------:R-:W-:Y:S01]  /*55b0*/  @!P0 FSEL R28, R28, -INF , !P3 ;  /* 0xff8000001c1c8808 */ /* 0x000fe20005800000 */
[----:B------:R-:W-:Y:S01]  /*55c0*/  FFMA.FTZ R24, R24, UR14, -R136 ;  /* 0x0000000e18187c23 */ /* 0x000fe20008010888 */
[----:B------:R-:W-:Y:S01]  /*55d0*/  @!P0 ISETP.GE.AND P1, PT, R4, R139, PT ;  /* 0x0000008b0400820c */ /* 0x000fe20003f26270 */
[----:B------:R-:W-:Y:S01]  /*55e0*/  FFMA.FTZ R26, R26, UR14, -R2 ;  /* 0x0000000e1a1a7c23 */ /* 0x000fe20008010802 */
[----:B------:R-:W-:Y:S01]  /*55f0*/  @!P0 ISETP.GE.AND P2, PT, R4, R154, PT ;  /* 0x0000009a0400820c */ /* 0x000fe20003f46270 */
[----:B------:R-:W-:Y:S01]  /*5600*/  FFMA.FTZ R28, R28, UR14, -R136 ;  /* 0x0000000e1c1c7c23 */ /* 0x000fe20008010888 */
[----:B------:R-:W-:Y:S01]  /*5610*/  @!P0 ISETP.GE.AND P3, PT, R4, R153, PT ;  /* 0x000000990400820c */ /* 0x000fe20003f66270 */
[----:B------:R-:W-:Y:S01]  /*5620*/  IMAD.WIDE.U32 R4, R160, -0x326172a9, RZ ;  /* 0xcd9e8d57a0047825 */ /* 0x000fe200078e00ff */
[----:B----4-:R-:W-:Y:S01]  /*5630*/  LOP3.LUT R8, R7, UR12, R168, 0x96, !PT ;  /* 0x0000000c07087c12 */ /* 0x010fe2000f8e96a8 */
[----:B------:R4:W-:Y:S01]  /*5640*/  MUFU.EX2 R170, R14 ;  /* 0x0000000e00aa7308 */ /* 0x0009e20000000800 */
[----:B------:R-:W-:Y:S02]  /*5650*/  @!P0 FSEL R23, R23, -INF , !P6 ;  /* 0xff80000017178808 */ /* 0x000fe40007000000 */
[----:B--2---:R-:W-:Y:S01]  /*5660*/  LOP3.LUT R10, R5, UR12, R166, 0x96, !PT ;  /* 0x0000000c050a7c12 */ /* 0x004fe2000f8e96a6 */
[----:B------:R-:W-:Y:S01]  /*5670*/  UIADD3 UR12, UR9, -0x56f99767, URZ ;  /* 0xa9066899090c7890 */ /* 0x000fe2000fffe03f */
[----:B------:R-:W-:Y:S01]  /*5680*/  LOP3.LUT R5, R133, UR11, R6, 0x96, !PT ;  /* 0x0000000b85057c12 */ /* 0x000fe2000f8e9606 */
[--C-:B------:R-:W-:Y:S01]  /*5690*/  FFMA.FTZ R23, R23, UR14, -R137.reuse ;  /* 0x0000000e17177c23 */ /* 0x100fe20008010889 */
[----:B------:R-:W-:Y:S03]  /*56a0*/  LOP3.LUT R6, R145, UR11, R4, 0x96, !PT ;  /* 0x0000000b91067c12 */ /* 0x000fe6000f8e9604 */
[----:B------:R2:W-:Y:S01]  /*56b0*/  MUFU.EX2 R168, R15 ;  /* 0x0000000f00a87308 */ /* 0x0005e20000000800 */
[----:B------:R-:W-:Y:S01]  /*56c0*/  @!P0 ISETP.GE.AND P6, PT, R0, R152, PT ;  /* 0x000000980000820c */ /* 0x000fe20003fc6270 */
[----:B-1----:R-:W-:Y:S01]  /*56d0*/  IMAD.WIDE.U32 R8, R8, -0x2daee0ad, RZ ;  /* 0xd2511f5308087825 */ /* 0x002fe200078e00ff */
[----:B------:R-:W-:Y:S01]  /*56e0*/  @!P0 FSEL R25, R25, -INF , !P5 ;  /* 0xff80000019198808 */ /* 0x000fe20006800000 */
[----:B------:R-:W-:Y:S01]  /*56f0*/  UIADD3 UR11, UR9, 0x646e171e, URZ ;  /* 0x646e171e090b7890 */ /* 0x000fe2000fffe03f */
[----:B------:R-:W-:Y:S01]  /*5700*/  @!P0 FSEL R27, R27, -INF , !P4 ;  /* 0xff8000001b1b8808 */ /* 0x000fe20006000000 */
[----:B------:R-:W-:Y:S01]  /*5710*/  IMAD.WIDE.U32 R4, R5, -0x2daee0ad, RZ ;  /* 0xd2511f5305047825 */ /* 0x000fe200078e00ff */
[----:B------:R-:W-:Y:S03]  /*5720*/  LOP3.LUT R156, R9, UR12, R156, 0x96, !PT ;  /* 0x0000000c099c7c12 */ /* 0x000fe6000f8e969c */
[----:B------:R1:W-:Y:S01]  /*5730*/  MUFU.EX2 R167, R12 ;  /* 0x0000000c00a77308 */ /* 0x0003e20000000800 */
[----:B------:R-:W-:Y:S01]  /*5740*/  @!P0 FSEL R29, R29, -INF , !P6 ;  /* 0xff8000001d1d8808 */ /* 0x000fe20007000000 */
[----:B------:R-:W-:Y:S01]  /*5750*/  IMAD.WIDE.U32 R6, R6, -0x2daee0ad, RZ ;  /* 0xd2511f5306067825 */ /* 0x000fe200078e00ff */
[----:B------:R-:W-:Y:S02]  /*5760*/  LOP3.LUT R9, R5, UR11, R8, 0x96, !PT ;  /* 0x0000000b05097c12 */ /* 0x000fe4000f8e9608 */
[----:B------:R-:W-:Y:S01]  /*5770*/  @!P0 ISETP.GE.AND P5, PT, R0, R139, PT ;  /* 0x0000008b0000820c */ /* 0x000fe20003fa6270 */
[----:B---3--:R-:W-:Y:S01]  /*5780*/  IMAD.WIDE.U32 R10, R10, -0x2daee0ad, RZ ;  /* 0xd2511f530a0a7825 */ /* 0x008fe200078e00ff */
[C---:B------:R-:W-:Y:S03]  /*5790*/  @!P0 ISETP.GE.AND P4, PT, R0.reuse, R154, PT ;  /* 0x0000009a0000820c */ /* 0x040fe60003f86270 */
[----:B------:R3:W-:Y:S01]  /*57a0*/  MUFU.EX2 R166, R13 ;  /* 0x0000000d00a67308 */ /* 0x0007e20000000800 */
[----:B------:R-:W-:Y:S01]  /*57b0*/  @!P0 ISETP.GE.AND P6, PT, R0, R153, PT ;  /* 0x000000990000820c */ /* 0x000fe20003fc6270 */
[----:B------:R-:W-:Y:S01]  /*57c0*/  FFMA.FTZ R25, R25, UR14, -R136 ;  /* 0x0000000e19197c23 */ /* 0x000fe20008010888 */
[----:B------:R-:W-:Y:S01]  /*57d0*/  LOP3.LUT R8, R7, UR11, R10, 0x96, !PT ;  /* 0x0000000b07087c12 */ /* 0x000fe2000f8e960a */
[----:B------:R-:W-:Y:S01]  /*57e0*/  UIADD3 UR11, UR10, -0x4ab325aa, URZ ;  /* 0xb54cda560a0b7890 */ /* 0x000fe2000fffe03f */
[C---:B------:R-:W-:Y:S01]  /*57f0*/  LOP3.LUT R145, R4.reuse, 0xffff, RZ, 0xc0, !PT ;  /* 0x0000ffff04917812 */ /* 0x040fe200078ec0ff */
[----:B------:R-:W-:Y:S01]  /*5800*/  FFMA.FTZ R27, R27, UR14, -R2 ;  /* 0x0000000e1b1b7c23 */ /* 0x000fe20008010802 */
[----:B------:R-:W-:Y:S03]  /*5810*/  SHF.R.U32.HI R147, RZ, 0x10, R4 ;  /* 0x00000010ff937819 */ /* 0x000fe60000011604 */
[----:B------:R-:W-:Y:S01]  /*5820*/  MUFU.EX2 R163, R16 ;  /* 0x0000001000a37308 */ /* 0x000fe20000000800 */
[----:B------:R-:W-:Y:S01]  /*5830*/  LOP3.LUT R10, R4, 0xff, RZ, 0xc0, !PT ;  /* 0x000000ff040a7812 */ /* 0x000fe200078ec0ff */
[----:B------:R-:W-:Y:S01]  /*5840*/  FFMA.FTZ R136, R29, UR14, -R136 ;  /* 0x0000000e1d887c23 */ /* 0x000fe20008010888 */
[----:B------:R-:W-:Y:S01]  /*5850*/  SHF.R.U32.HI R0, RZ, 0x18, R4 ;  /* 0x00000018ff007819 */ /* 0x000fe20000011604 */
[----:B------:R-:W-:Y:S01]  /*5860*/  IMAD.WIDE.U32 R4, R156, -0x326172a9, RZ ;  /* 0xcd9e8d579c047825 */ /* 0x000fe200078e00ff */
[----:B------:R-:W-:Y:S02]  /*5870*/  LOP3.LUT R158, R11, UR12, R158, 0x96, !PT ;  /* 0x0000000c0b9e7c12 */ /* 0x000fe4000f8e969e */
[C---:B------:R-:W-:Y:S03]  /*5880*/  LOP3.LUT R134, R6.reuse, 0xff, RZ, 0xc0, !PT ;  /* 0x000000ff06867812 */ /* 0x040fe600078ec0ff */
[----:B------:R-:W-:Y:S01]  /*5890*/  MUFU.EX2 R162, R18 ;  /* 0x0000001200a27308 */ /* 0x000fe20000000800 */
[--C-:B------:R-:W-:Y:S02]  /*58a0*/  SHF.R.U32.HI R135, RZ, 0x18, R6.reuse ;  /* 0x00000018ff877819 */ /* 0x100fe40000011606 */
[----:B------:R-:W-:Y:S02]  /*58b0*/  LOP3.LUT R139, R6, 0xffff, RZ, 0xc0, !PT ;  /* 0x0000ffff068b7812 */ /* 0x000fe400078ec0ff */
[----:B------:R-:W-:Y:S02]  /*58c0*/  SHF.R.U32.HI R140, RZ, 0x10, R6 ;  /* 0x00000010ff8c7819 */ /* 0x000fe40000011606 */
[----:B------:R-:W-:Y:S03]  /*58d0*/  LOP3.LUT R6, R5, UR11, R132, 0x96, !PT ;  /* 0x0000000b05067c12 */ /* 0x000fe6000f8e9684 */
[----:B------:R-:W-:Y:S01]  /*58e0*/  MUFU.EX2 R161, R19 ;  /* 0x0000001300a17308 */ /* 0x000fe20000000800 */
[C---:B------:R-:W-:Y:S02]  /*58f0*/  LOP3.LUT R132, R4.reuse, 0xff, RZ, 0xc0, !PT ;  /* 0x000000ff04847812 */ /* 0x040fe400078ec0ff */
[--C-:B------:R-:W-:Y:S02]  /*5900*/  SHF.R.U32.HI R133, RZ, 0x18, R4.reuse ;  /* 0x00000018ff857819 */ /* 0x100fe40000011604 */
[----:B----4-:R-:W-:Y:S02]  /*5910*/  LOP3.LUT R14, R4, 0xffff, RZ, 0xc0, !PT ;  /* 0x0000ffff040e7812 */ /* 0x010fe400078ec0ff */
[----:B--2---:R-:W-:Y:S01]  /*5920*/  SHF.R.U32.HI R15, RZ, 0x10, R4 ;  /* 0x00000010ff0f7819 */ /* 0x004fe20000011604 */
[----:B------:R-:W-:Y:S01]  /*5930*/  IMAD.WIDE.U32 R4, R158, -0x326172a9, RZ ;  /* 0xcd9e8d579e047825 */ /* 0x000fe200078e00ff */
[----:B------:R-:W-:Y:S01]  /*5940*/  @!P0 FSEL R31, R31, -INF , !P5 ;  /* 0xff8000001f1f8808 */ /* 0x000fe20006800000 */
[----:B------:R-:W-:Y:S01]  /*5950*/  MUFU.EX2 R158, R17 ;  /* 0x00000011009e7308 */ /* 0x000fe20000000800 */
[----:B------:R-:W-:Y:S02]  /*5960*/  @!P0 FSEL R30, R30, -INF , !P1 ;  /* 0xff8000001e1e8808 */ /* 0x000fe40004800000 */
[----:B------:R-:W-:Y:S02]  /*5970*/  ISETP.LE.U32.AND P1, PT, R10, UR15, PT ;  /* 0x0000000f0a007c0c */ /* 0x000fe4000bf23070 */
[----:B------:R-:W-:Y:S01]  /*5980*/  ISETP.LE.U32.AND P5, PT, R0, UR15, PT ;  /* 0x0000000f00007c0c */ /* 0x000fe2000bfa3070 */
[----:B------:R-:W-:Y:S01]  /*5990*/  FFMA.FTZ R30, R30, UR14, -R2 ;  /* 0x0000000e1e1e7c23 */ /* 0x000fe20008010802 */
[----:B------:R-:W-:Y:S03]  /*59a0*/  LOP3.LUT R0, R5, UR11, R144, 0x96, !PT ;  /* 0x0000000b05007c12 */ /* 0x000fe6000f8e9690 */
[----:B------:R-:W-:Y:S01]  /*59b0*/  MUFU.EX2 R152, R20 ;  /* 0x0000001400987308 */ /* 0x000fe20000000800 */
[C---:B------:R-:W-:Y:S01]  /*59c0*/  LOP3.LUT R10, R4.reuse, 0xffff, RZ, 0xc0, !PT ;  /* 0x0000ffff040a7812 */ /* 0x040fe200078ec0ff */
[----:B------:R-:W-:Y:S01]  /*59d0*/  FFMA.FTZ R2, R31, UR14, -R2 ;  /* 0x0000000e1f027c23 */ /* 0x000fe20008010802 */
[----:B------:R-:W-:Y:S02]  /*59e0*/  LOP3.LUT R11, R4, 0xff, RZ, 0xc0, !PT ;  /* 0x000000ff040b7812 */ /* 0x000fe400078ec0ff */
[--C-:B-1----:R-:W-:Y:S02]  /*59f0*/  SHF.R.U32.HI R12, RZ, 0x10, R4.reuse ;  /* 0x00000010ff0c7819 */ /* 0x102fe40000011604 */
[----:B---3--:R-:W-:Y:S03]  /*5a00*/  SHF.R.U32.HI R13, RZ, 0x18, R4 ;  /* 0x00000018ff0d7819 */ /* 0x008fe60000011604 */
[----:B------:R-:W-:Y:S01]  /*5a10*/  MUFU.EX2 R151, R21 ;  /* 0x0000001500977308 */ /* 0x000fe20000000800 */
[C---:B------:R-:W-:Y:S02]  /*5a20*/  LOP3.LUT R7, R6.reuse, 0xff, RZ, 0xc0, !PT ;  /* 0x000000ff06077812 */ /* 0x040fe400078ec0ff */
[--C-:B------:R-:W-:Y:S02]  /*5a30*/  SHF.R.U32.HI R4, RZ, 0x18, R6.reuse ;  /* 0x00000018ff047819 */ /* 0x100fe40000011606 */
[----:B------:R-:W-:Y:S02]  /*5a40*/  SHF.R.U32.HI R5, RZ, 0x10, R6 ;  /* 0x00000010ff057819 */ /* 0x000fe40000011606 */
[----:B------:R-:W-:Y:S03]  /*5a50*/  LOP3.LUT R6, R6, 0xffff, RZ, 0xc0, !PT ;  /* 0x0000ffff06067812 */ /* 0x000fe600078ec0ff */
[----:B------:R-:W-:Y:S01]  /*5a60*/  MUFU.EX2 R155, R22 ;  /* 0x00000016009b7308 */ /* 0x000fe20000000800 */
[----:B------:R-:W-:Y:S02]  /*5a70*/  @!P0 FSEL R33, R33, -INF , !P4 ;  /* 0xff80000021218808 */ /* 0x000fe40006000000 */
[----:B------:R-:W-:Y:S02]  /*5a80*/  ISETP.LE.U32.AND P4, PT, R4, UR15, PT ;  /* 0x0000000f04007c0c */ /* 0x000fe4000bf83070 */
[----:B------:R-:W-:Y:S02]  /*5a90*/  SHF.R.U32.HI R4, RZ, 0x8, R6 ;  /* 0x00000008ff047819 */ /* 0x000fe40000011606 */
[----:B------:R-:W-:Y:S03]  /*5aa0*/  LOP3.LUT R5, R5, 0xff, RZ, 0xc0, !PT ;  /* 0x000000ff05057812 */ /* 0x000fe600078ec0ff */
[----:B------:R-:W-:Y:S01]  /*5ab0*/  MUFU.EX2 R157, R25 ;  /* 0x00000019009d7308 */ /* 0x000fe20000000800 */
[----:B------:R-:W-:Y:S02]  /*5ac0*/  LOP3.LUT R4, R4, 0xffff, RZ, 0xc0, !PT ;  /* 0x0000ffff04047812 */ /* 0x000fe400078ec0ff */
[----:B------:R-:W-:Y:S02]  /*5ad0*/  @!P0 FSEL R34, R34, -INF , !P3 ;  /* 0xff80000022228808 */ /* 0x000fe40005800000 */
[----:B------:R-:W-:Y:S02]  /*5ae0*/  @!P0 FSEL R35, R35, -INF , !P6 ;  /* 0xff80000023238808 */ /* 0x000fe40007000000 */
[----:B------:R-:W-:Y:S01]  /*5af0*/  @!P0 FSEL R32, R32, -INF , !P2 ;  /* 0xff80000020208808 */ /* 0x000fe20005000000 */
[----:B------:R-:W-:Y:S01]  /*5b00*/  @!P4 FADD.FTZ R169, -R169, -RZ ;  /* 0x800000ffa9a9c221 */ /* 0x000fe20000010100 */
[----:B------:R-:W-:Y:S01]  /*5b10*/  ISETP.LE.U32.AND P3, PT, R5, UR15, PT ;  /* 0x0000000f05007c0c */ /* 0x000fe2000bf63070 */
[----:B------:R-:W-:Y:S01]  /*5b20*/  MUFU.EX2 R160, R26 ;  /* 0x0000001a00a07308 */ /* 0x000fe20000000800 */
[----:B------:R-:W-:Y:S01]  /*5b30*/  ISETP.LE.U32.AND P0, PT, R4, UR15, PT ;  /* 0x0000000f04007c0c */ /* 0x000fe2000bf03070 */
[--C-:B------:R-:W-:Y:S01]  /*5b40*/  FFMA.FTZ R32, R32, UR14, -R138.reuse ;  /* 0x0000000e20207c23 */ /* 0x100fe2000801088a */
[C---:B------:R-:W-:Y:S01]  /*5b50*/  LOP3.LUT R5, R0.reuse, 0xff, RZ, 0xc0, !PT ;  /* 0x000000ff00057812 */ /* 0x040fe200078ec0ff */
[----:B------:R-:W-:Y:S01]  /*5b60*/  FFMA.FTZ R138, R33, UR14, -R138 ;  /* 0x0000000e218a7c23 */ /* 0x000fe2000801088a */
[----:B------:R-:W-:Y:S01]  /*5b70*/  LOP3.LUT R4, R0, 0xffff, RZ, 0xc0, !PT ;  /* 0x0000ffff00047812 */ /* 0x000fe200078ec0ff */
[--C-:B------:R-:W-:Y:S01]  /*5b80*/  FFMA.FTZ R34, R34, UR14, -R137.reuse ;  /* 0x0000000e22227c23 */ /* 0x100fe20008010889 */
[----:B------:R-:W-:Y:S03]  /*5b90*/  ISETP.LE.U32.AND P6, PT, R5, UR15, PT ;  /* 0x0000000f05007c0c */ /* 0x000fe6000bfc3070 */
[----:B------:R-:W1:Y:S01]  /*5ba0*/  MUFU.EX2 R148, R32 ;  /* 0x0000002000947308 */ /* 0x000e620000000800 */
[--C-:B------:R-:W-:Y:S01]  /*5bb0*/  SHF.R.U32.HI R6, RZ, 0x10, R0.reuse ;  /* 0x00000010ff067819 */ /* 0x100fe20000011600 */
[----:B------:R-:W-:Y:S01]  /*5bc0*/  FFMA.FTZ R137, R35, UR14, -R137 ;  /* 0x0000000e23897c23 */ /* 0x000fe20008010889 */
[----:B------:R-:W-:Y:S01]  /*5bd0*/  SHF.R.U32.HI R5, RZ, 0x18, R0 ;  /* 0x00000018ff057819 */ /* 0x000fe20000011600 */
[----:B------:R-:W-:Y:S01]  /*5be0*/  @!P3 FADD.FTZ R171, -R171, -RZ ;  /* 0x800000ffababb221 */ /* 0x000fe20000010100 */
[----:B------:R-:W-:Y:S01]  /*5bf0*/  ISETP.LE.U32.AND P2, PT, R7, UR15, PT ;  /* 0x0000000f07007c0c */ /* 0x000fe2000bf43070 */
[----:B------:R-:W-:Y:S01]  /*5c00*/  @!P0 FADD.FTZ R164, -R164, -RZ ;  /* 0x800000ffa4a48221 */ /* 0x000fe20000010100 */
[----:B------:R-:W-:Y:S03]  /*5c10*/  SHF.R.U32.HI R0, RZ, 0x8, R4 ;  /* 0x00000008ff007819 */ /* 0x000fe60000011604 */
[----:B------:R-:W-:Y:S01]  /*5c20*/  MUFU.EX2 R146, R138 ;  /* 0x0000008a00927308 */ /* 0x000fe20000000800 */
[----:B------:R-:W-:Y:S02]  /*5c30*/  LOP3.LUT R4, R6, 0xff, RZ, 0xc0, !PT ;  /* 0x000000ff06047812 */ /* 0x000fe400078ec0ff */
[----:B------:R-:W-:Y:S01]  /*5c40*/  LOP3.LUT R0, R0, 0xffff, RZ, 0xc0, !PT ;  /* 0x0000ffff00007812 */ /* 0x000fe200078ec0ff */
[----:B------:R-:W-:Y:S01]  /*5c50*/  @!P6 FADD.FTZ R233, -R233, -RZ ;  /* 0x800000ffe9e9e221 */ /* 0x000fe20000010100 */
[----:B------:R-:W-:Y:S02]  /*5c60*/  ISETP.LE.U32.AND P3, PT, R4, UR15, PT ;  /* 0x0000000f04007c0c */ /* 0x000fe4000bf63070 */
[----:B------:R-:W-:Y:S03]  /*5c70*/  ISETP.LE.U32.AND P0, PT, R0, UR15, PT ;  /* 0x0000000f00007c0c */ /* 0x000fe6000bf03070 */
[----:B------:R-:W2:Y:S01]  /*5c80*/  MUFU.EX2 R154, R23 ;  /* 0x00000017009a7308 */ /* 0x000ea20000000800 */
[----:B------:R-:W-:Y:S01]  /*5c90*/  ISETP.LE.U32.AND P4, PT, R11, UR15, PT ;  /* 0x0000000f0b007c0c */ /* 0x000fe2000bf83070 */
[----:B------:R-:W-:Y:S01]  /*5ca0*/  @!P2 FADD.FTZ R165, -R165, -RZ ;  /* 0x800000ffa5a5a221 */ /* 0x000fe20000010100 */
[----:B------:R-:W-:Y:S01]  /*5cb0*/  ISETP.LE.U32.AND P2, PT, R5, UR15, PT ;  /* 0x0000000f05007c0c */ /* 0x000fe2000bf43070 */
[----:B-1----:R-:W-:Y:S01]  /*5cc0*/  @!P1 FADD.FTZ R148, -R148, -RZ ;  /* 0x800000ff94949221 */ /* 0x002fe20000010100 */
[----:B------:R-:W-:Y:S02]  /*5cd0*/  LOP3.LUT R4, R12, 0xff, RZ, 0xc0, !PT ;  /* 0x000000ff0c047812 */ /* 0x000fe400078ec0ff */
[----:B------:R-:W-:Y:S03]  /*5ce0*/  SHF.R.U32.HI R0, RZ, 0x8, R10 ;  /* 0x00000008ff007819 */ /* 0x000fe6000001160a */
[----:B------:R-:W-:Y:S01]  /*5cf0*/  MUFU.EX2 R144, R2 ;  /* 0x0000000200907308 */ /* 0x000fe20000000800 */
[----:B------:R-:W-:Y:S01]  /*5d00*/  SHF.R.U32.HI R5, RZ, 0x10, R8 ;  /* 0x00000010ff057819 */ /* 0x000fe20000011608 */
[----:B------:R-:W-:Y:S01]  /*5d10*/  @!P3 FADD.FTZ R235, -R235, -RZ ;  /* 0x800000ffebebb221 */ /* 0x000fe20000010100 */
[----:B------:R-:W-:Y:S01]  /*5d20*/  LOP3.LUT R0, R0, 0xffff, RZ, 0xc0, !PT ;  /* 0x0000ffff00007812 */ /* 0x000fe200078ec0ff */
[----:B------:R-:W-:Y:S01]  /*5d30*/  @!P0 FADD.FTZ R232, -R232, -RZ ;  /* 0x800000ffe8e88221 */ /* 0x000fe20000010100 */
[----:B------:R-:W-:Y:S01]  /*5d40*/  ISETP.LE.U32.AND P0, PT, R4, UR15, PT ;  /* 0x0000000f04007c0c */ /* 0x000fe2000bf03070 */
[----:B------:R-:W-:Y:S01]  /*5d50*/  @!P4 FADD.FTZ R167, -R167, -RZ ;  /* 0x800000ffa7a7c221 */ /* 0x000fe20000010100 */
[----:B------:R-:W-:Y:S01]  /*5d60*/  ISETP.LE.U32.AND P6, PT, R0, UR15, PT ;  /* 0x0000000f00007c0c */ /* 0x000fe2000bfc3070 */
[----:B------:R-:W-:Y:S01]  /*5d70*/  @!P2 FADD.FTZ R234, -R234, -RZ ;  /* 0x800000ffeaeaa221 */ /* 0x000fe20000010100 */
[----:B------:R-:W-:Y:S01]  /*5d80*/  ISETP.LE.U32.AND P2, PT, R13, UR15, PT ;  /* 0x0000000f0d007c0c */ /* 0x000fe2000bf43070 */
[----:B------:R-:W1:Y:S01]  /*5d90*/  MUFU.EX2 R159, R24 ;  /* 0x00000018009f7308 */ /* 0x000e620000000800 */
[----:B------:R-:W-:Y:S02]  /*5da0*/  SHF.R.U32.HI R0, RZ, 0x8, R14 ;  /* 0x00000008ff007819 */ /* 0x000fe4000001160e */
[----:B------:R-:W-:Y:S02]  /*5db0*/  ISETP.LE.U32.AND P4, PT, R132, UR15, PT ;  /* 0x0000000f84007c0c */ /* 0x000fe4000bf83070 */
[----:B------:R-:W-:Y:S02]  /*5dc0*/  LOP3.LUT R0, R0, 0xffff, RZ, 0xc0, !PT ;  /* 0x0000ffff00007812 */ /* 0x000fe400078ec0ff */
[----:B------:R-:W-:Y:S01]  /*5dd0*/  LOP3.LUT R4, R15, 0xff, RZ, 0xc0, !PT ;  /* 0x000000ff0f047812 */ /* 0x000fe200078ec0ff */
[----:B------:R-:W-:Y:S01]  /*5de0*/  @!P0 FADD.FTZ R170, -R170, -RZ ;  /* 0x800000ffaaaa8221 */ /* 0x000fe20000010100 */
[----:B------:R-:W-:Y:S01]  /*5df0*/  ISETP.LE.U32.AND P0, PT, R0, UR15, PT ;  /* 0x0000000f00007c0c */ /* 0x000fe2000bf03070 */
[----:B------:R-:W-:Y:S01]  /*5e00*/  @!P6 FADD.FTZ R166, -R166, -RZ ;  /* 0x800000ffa6a6e221 */ /* 0x000fe20000010100 */
[----:B------:R-:W-:Y:S01]  /*5e10*/  LOP3.LUT R0, R9, 0xff, RZ, 0xc0, !PT ;  /* 0x000000ff09007812 */ /* 0x000fe200078ec0ff */
[----:B------:R-:W-:Y:S01]  /*5e20*/  @!P2 FADD.FTZ R168, -R168, -RZ ;  /* 0x800000ffa8a8a221 */ /* 0x000fe20000010100 */
[----:B------:R-:W-:Y:S01]  /*5e30*/  ISETP.LE.U32.AND P6, PT, R133, UR15, PT ;  /* 0x0000000f85007c0c */ /* 0x000fe2000bfc3070 */
[----:B------:R-:W-:Y:S01]  /*5e40*/  MUFU.EX2 R156, R27 ;  /* 0x0000001b009c7308 */ /* 0x000fe20000000800 */
[----:B------:R-:W-:Y:S01]  /*5e50*/  ISETP.LE.U32.AND P2, PT, R4, UR15, PT ;  /* 0x0000000f04007c0c */ /* 0x000fe2000bf43070 */
[----:B------:R-:W-:Y:S01]  /*5e60*/  @!P4 FADD.FTZ R163, -R163, -RZ ;  /* 0x800000ffa3a3c221 */ /* 0x000fe20000010100 */
[----:B------:R-:W-:Y:S02]  /*5e70*/  LOP3.LUT R4, R9, 0xffff, RZ, 0xc0, !PT ;  /* 0x0000ffff09047812 */ /* 0x000fe400078ec0ff */
[----:B------:R-:W-:Y:S02]  /*5e80*/  ISETP.LE.U32.AND P4, PT, R0, UR15, PT ;  /* 0x0000000f00007c0c */ /* 0x000fe4000bf83070 */
[--C-:B------:R-:W-:Y:S01]  /*5e90*/  SHF.R.U32.HI R0, RZ, 0x18, R9.reuse ;  /* 0x00000018ff007819 */ /* 0x100fe20000011609 */
[----:B------:R-:W-:Y:S01]  /*5ea0*/  @!P0 FADD.FTZ R158, -R158, -RZ ;  /* 0x800000ff9e9e8221 */ /* 0x000fe20000010100 */
[----:B------:R-:W-:Y:S01]  /*5eb0*/  SHF.R.U32.HI R4, RZ, 0x8, R4 ;  /* 0x00000008ff047819 */ /* 0x000fe20000011604 */
[----:B------:R-:W-:Y:S01]  /*5ec0*/  MUFU.EX2 R153, R28 ;  /* 0x0000001c00997308 */ /* 0x000fe20000000800 */
[----:B------:R-:W-:Y:S01]  /*5ed0*/  SHF.R.U32.HI R9, RZ, 0x10, R9 ;  /* 0x00000010ff097819 */ /* 0x000fe20000011609 */
[----:B------:R-:W-:Y:S01]  /*5ee0*/  @!P6 FADD.FTZ R161, -R161, -RZ ;  /* 0x800000ffa1a1e221 */ /* 0x000fe20000010100 */
[----:B------:R-:W-:Y:S01]  /*5ef0*/  ISETP.LE.U32.AND P0, PT, R0, UR15, PT ;  /* 0x0000000f00007c0c */ /* 0x000fe2000bf03070 */
[----:B------:R-:W-:Y:S01]  /*5f00*/  @!P2 FADD.FTZ R162, -R162, -RZ ;  /* 0x800000ffa2a2a221 */ /* 0x000fe20000010100 */
[----:B------:R-:W-:Y:S02]  /*5f10*/  LOP3.LUT R0, R4, 0xffff, RZ, 0xc0, !PT ;  /* 0x0000ffff04007812 */ /* 0x000fe400078ec0ff */
[----:B------:R-:W-:Y:S01]  /*5f20*/  LOP3.LUT R4, R9, 0xff, RZ, 0xc0, !PT ;  /* 0x000000ff09047812 */ /* 0x000fe200078ec0ff */
[----:B------:R-:W-:Y:S01]  /*5f30*/  @!P4 FADD.FTZ R152, -R152, -RZ ;  /* 0x800000ff9898c221 */ /* 0x000fe20000010100 */
[----:B------:R-:W-:Y:S01]  /*5f40*/  ISETP.LE.U32.AND P2, PT, R0, UR15, PT ;  /* 0x0000000f00007c0c */ /* 0x000fe2000bf43070 */
[----:B------:R-:W-:Y:S01]  /*5f50*/  MUFU.EX2 R150, R136 ;  /* 0x0000008800967308 */ /* 0x000fe20000000800 */
[----:B------:R-:W-:Y:S02]  /*5f60*/  ISETP.LE.U32.AND P6, PT, R4, UR15, PT ;  /* 0x0000000f04007c0c */ /* 0x000fe4000bfc3070 */
[C---:B------:R-:W-:Y:S02]  /*5f70*/  LOP3.LUT R0, R8.reuse, 0xffff, RZ, 0xc0, !PT ;  /* 0x0000ffff08007812 */ /* 0x040fe400078ec0ff */
[----:B------:R-:W-:Y:S01]  /*5f80*/  LOP3.LUT R4, R8, 0xff, RZ, 0xc0, !PT ;  /* 0x000000ff08047812 */ /* 0x000fe200078ec0ff */
[----:B--2---:R-:W-:Y:S01]  /*5f90*/  @!P0 FADD.FTZ R154, -R154, -RZ ;  /* 0x800000ff9a9a8221 */ /* 0x004fe20000010100 */
[----:B------:R-:W-:Y:S03]  /*5fa0*/  SHF.R.U32.HI R0, RZ, 0x8, R0 ;  /* 0x00000008ff007819 */ /* 0x000fe60000011600 */
[----:B------:R-:W-:Y:S01]  /*5fb0*/  MUFU.EX2 R149, R30 ;  /* 0x0000001e00957308 */ /* 0x000fe20000000800 */
[----:B------:R-:W-:Y:S02]  /*5fc0*/  ISETP.LE.U32.AND P4, PT, R4, UR15, PT ;  /* 0x0000000f04007c0c */ /* 0x000fe4000bf83070 */
[----:B------:R-:W-:Y:S01]  /*5fd0*/  LOP3.LUT R0, R0, 0xffff, RZ, 0xc0, !PT ;  /* 0x0000ffff00007812 */ /* 0x000fe200078ec0ff */
[----:B------:R-:W-:Y:S01]  /*5fe0*/  @!P2 FADD.FTZ R151, -R151, -RZ ;  /* 0x800000ff9797a221 */ /* 0x000fe20000010100 */
[----:B------:R-:W-:Y:S01]  /*5ff0*/  LOP3.LUT R4, R5, 0xff, RZ, 0xc0, !PT ;  /* 0x000000ff05047812 */ /* 0x000fe200078ec0ff */
[----:B------:R-:W-:Y:S01]  /*6000*/  @!P6 FADD.FTZ R155, -R155, -RZ ;  /* 0x800000ff9b9be221 */ /* 0x000fe20000010100 */
[----:B------:R-:W-:Y:S02]  /*6010*/  ISETP.LE.U32.AND P2, PT, R0, UR15, PT ;  /* 0x0000000f00007c0c */ /* 0x000fe4000bf43070 */
[----:B------:R-:W-:Y:S02]  /*6020*/  ISETP.LE.U32.AND P6, PT, R4, UR15, PT ;  /* 0x0000000f04007c0c */ /* 0x000fe4000bfc3070 */
[----:B------:R-:W-:Y:S02]  /*6030*/  SHF.R.U32.HI R0, RZ, 0x8, R145 ;  /* 0x00000008ff007819 */ /* 0x000fe40000011691 */
[----:B------:R-:W-:Y:S01]  /*6040*/  LOP3.LUT R4, R147, 0xff, RZ, 0xc0, !PT ;  /* 0x000000ff93047812 */ /* 0x000fe200078ec0ff */
[----:B------:R-:W2:Y:S01]  /*6050*/  MUFU.EX2 R145, R137 ;  /* 0x0000008900917308 */ /* 0x000ea20000000800 */
[----:B------:R-:W-:Y:S01]  /*6060*/  LOP3.LUT R0, R0, 0xffff, RZ, 0xc0, !PT ;  /* 0x0000ffff00007812 */ /* 0x000fe200078ec0ff */
[----:B-1----:R-:W-:Y:S01]  /*6070*/  @!P4 FADD.FTZ R159, -R159, -RZ ;  /* 0x800000ff9f9fc221 */ /* 0x002fe20000010100 */
[----:B------:R-:W-:Y:S02]  /*6080*/  F2FP.RELU.F16.F32.PACK_AB R6, R232, R233 ;  /* 0x000000e9e806723e */ /* 0x000fe400000008ff */
[----:B------:R-:W-:Y:S01]  /*6090*/  F2FP.RELU.F16.F32.PACK_AB R2, R154, R155 ;  /* 0x0000009b9a02723e */ /* 0x000fe200000008ff */
[----:B------:R-:W-:Y:S01]  /*60a0*/  @!P2 FADD.FTZ R157, -R157, -RZ ;  /* 0x800000ff9d9da221 */ /* 0x000fe20000010100 */
[----:B------:R-:W-:Y:S01]  /*60b0*/  ISETP.LE.U32.AND P2, PT, R0, UR15, PT ;  /* 0x0000000f00007c0c */ /* 0x000fe2000bf43070 */
[----:B------:R-:W-:Y:S01]  /*60c0*/  @!P6 FADD.FTZ R160, -R160, -RZ ;  /* 0x800000ffa0a0e221 */ /* 0x000fe20000010100 */
[----:B------:R-:W-:Y:S01]  /*60d0*/  ISETP.LE.U32.AND P6, PT, R4, UR15, PT ;  /* 0x0000000f04007c0c */ /* 0x000fe2000bfc3070 */
[----:B------:R-:W1:Y:S01]  /*60e0*/  MUFU.EX2 R147, R34 ;  /* 0x0000002200937308 */ /* 0x000e620000000800 */
[----:B------:R-:W-:Y:S02]  /*60f0*/  SHF.R.U32.HI R0, RZ, 0x8, R139 ;  /* 0x00000008ff007819 */ /* 0x000fe4000001168b */
[----:B------:R-:W-:Y:S01]  /*6100*/  LOP3.LUT R4, R140, 0xff, RZ, 0xc0, !PT ;  /* 0x000000ff8c047812 */ /* 0x000fe200078ec0ff */
[----:B------:R-:W-:Y:S01]  /*6110*/  IMAD.U32 R140, RZ, RZ, UR21 ;  /* 0x00000015ff8c7e24 */ /* 0x000fe2000f8e00ff */
[----:B------:R-:W-:Y:S02]  /*6120*/  LOP3.LUT R5, R0, 0xffff, RZ, 0xc0, !PT ;  /* 0x0000ffff00057812 */ /* 0x000fe400078ec0ff */
[----:B------:R-:W-:Y:S01]  /*6130*/  ISETP.LE.U32.AND P1, PT, R4, UR15, PT ;  /* 0x0000000f04007c0c */ /* 0x000fe2000bf23070 */
[----:B--2---:R-:W-:Y:S01]  /*6140*/  @!P5 FADD.FTZ R145, -R145, -RZ ;  /* 0x800000ff9191d221 */ /* 0x004fe20000010100 */
[----:B------:R-:W-:Y:S01]  /*6150*/  F2FP.RELU.F16.F32.PACK_AB R0, R169, R171 ;  /* 0x000000aba900723e */ /* 0x000fe200000008ff */
[----:B------:R-:W-:Y:S01]  /*6160*/  @!P2 FADD.FTZ R146, -R146, -RZ ;  /* 0x800000ff9292a221 */ /* 0x000fe20000010100 */
[----:B------:R-:W-:Y:S02]  /*6170*/  F2FP.RELU.F16.F32.PACK_AB R4, R164, R165 ;  /* 0x000000a5a404723e */ /* 0x000fe400000008ff */
[----:B------:R-:W-:Y:S01]  /*6180*/  ISETP.LE.U32.AND P2, PT, R5, UR15, PT ;  /* 0x0000000f05007c0c */ /* 0x000fe2000bf43070 */
[----:B------:R2:W-:Y:S01]  /*6190*/  STS [R238+0x13400], R0 ;  /* 0x01340000ee007388 */ /* 0x0005e20000000800 */
[----:B------:R-:W-:Y:S02]  /*61a0*/  F2FP.RELU.F16.F32.PACK_AB R5, R234, R235 ;  /* 0x000000ebea05723e */ /* 0x000fe400000008ff */
[----:B------:R-:W-:Y:S01]  /*61b0*/  SHF.R.U32.HI R8, RZ, 0x18, R8 ;  /* 0x00000018ff087819 */ /* 0x000fe20000011608 */
[----:B------:R3:W-:Y:S01]  /*61c0*/  STS [R238+0x13000], R4 ;  /* 0x01300004ee007388 */ /* 0x0007e20000000800 */
[----:B------:R-:W-:Y:S01]  /*61d0*/  ISETP.LE.U32.AND P3, PT, R134, UR15, PT ;  /* 0x0000000f86007c0c */ /* 0x000fe2000bf63070 */
[----:B-1----:R-:W-:Y:S01]  /*61e0*/  @!P6 FADD.FTZ R147, -R147, -RZ ;  /* 0x800000ff9393e221 */ /* 0x002fe20000010100 */
[----:B------:R-:W-:Y:S01]  /*61f0*/  ISETP.LE.U32.AND P4, PT, R8, UR15, PT ;  /* 0x0000000f08007c0c */ /* 0x000fe2000bf83070 */
[----:B------:R-:W-:Y:S01]  /*6200*/  @!P1 FADD.FTZ R149, -R149, -RZ ;  /* 0x800000ff95959221 */ /* 0x000fe20000010100 */
[----:B------:R-:W-:Y:S02]  /*6210*/  ISETP.LE.U32.AND P0, PT, R135, UR15, PT ;  /* 0x0000000f87007c0c */ /* 0x000fe4000bf03070 */
[----:B------:R-:W-:Y:S01]  /*6220*/  FSETP.GE.FTZ.AND P1, PT, R151, RZ, PT ;  /* 0x000000ff9700720b */ /* 0x000fe20003f36000 */
[----:B------:R-:W-:Y:S01]  /*6230*/  @!P2 FADD.FTZ R150, -R150, -RZ ;  /* 0x800000ff9696a221 */ /* 0x000fe20000010100 */
[----:B------:R-:W-:Y:S05]  /*6240*/  FSETP.GE.FTZ.AND P2, PT, R152, RZ, PT ;  /* 0x000000ff9800720b */ /* 0x000fea0003f56000 */
[----:B------:R-:W-:Y:S01]  /*6250*/  @!P3 FADD.FTZ R153, -R153, -RZ ;  /* 0x800000ff9999b221 */ /* 0x000fe20000010100 */
[----:B------:R-:W-:Y:S01]  /*6260*/  FSETP.GE.FTZ.AND P3, PT, R158, RZ, PT ;  /* 0x000000ff9e00720b */ /* 0x000fe20003f76000 */
[----:B------:R-:W-:Y:S01]  /*6270*/  @!P4 FADD.FTZ R156, -R156, -RZ ;  /* 0x800000ff9c9cc221 */ /* 0x000fe20000010100 */
[----:B------:R-:W-:Y:S01]  /*6280*/  FSETP.GE.FTZ.AND P4, PT, R163, RZ, PT ;  /* 0x000000ffa300720b */ /* 0x000fe20003f96000 */
[----:B------:R-:W-:Y:S01]  /*6290*/  @!P0 FADD.FTZ R144, -R144, -RZ ;  /* 0x800000ff90908221 */ /* 0x000fe20000010100 */
[C---:B------:R-:W-:Y:S02]  /*62a0*/  LEA R142, P0, R248.reuse, R140, 0x2 ;  /* 0x0000008cf88e7211 */ /* 0x040fe400078010ff */
[----:B--2---:R-:W-:Y:S02]  /*62b0*/  F2FP.RELU.F16.F32.PACK_AB R0, R161, R162 ;  /* 0x000000a2a100723e */ /* 0x004fe400000008ff */
[----:B------:R-:W-:Y:S02]  /*62c0*/  LEA.HI.X.SX32 R143, R248, R141, 0x2, P0 ;  /* 0x0000008df88f7211 */ /* 0x000fe400000f16ff */
[----:B---3--:R-:W-:Y:S01]  /*62d0*/  F2FP.RELU.F16.F32.PACK_AB R4, R158, R163 ;  /* 0x000000a39e04723e */ /* 0x008fe200000008ff */
[----:B------:R1:W-:Y:S01]  /*62e0*/  STS [R240+0x13400], R0 ;  /* 0x01340000f0007388 */ /* 0x0003e20000000800 */
[----:B------:R-:W-:Y:S03]  /*62f0*/  FSETP.GE.FTZ.AND P0, PT, R165, RZ, PT ;  /* 0x000000ffa500720b */ /* 0x000fe60003f16000 */
[----:B------:R2:W-:Y:S04]  /*6300*/  STS [R240+0x13000], R4 ;  /* 0x01300004f0007388 */ /* 0x0005e80000000800 */
[----:B------:R3:W-:Y:S04]  /*6310*/  STS [R238+0x14000], R6 ;  /* 0x01400006ee007388 */ /* 0x0007e80000000800 */
[----:B------:R4:W-:Y:S04]  /*6320*/  STS [R238+0x14400], R5 ;  /* 0x01440005ee007388 */ /* 0x0009e80000000800 */
[----:B------:R-:W4:Y:S01]  /*6330*/  LDG.E R140, desc[UR6][R142.64] ;  /* 0x000000068e8c7981 */ /* 0x000f22000c1e1900 */
[----:B-1----:R-:W-:Y:S02]  /*6340*/  F2FP.RELU.F16.F32.PACK_AB R0, R146, R148 ;  /* 0x000000949200723e */ /* 0x002fe400000008ff */
[----:B--2---:R-:W-:Y:S02]  /*6350*/  F2FP.RELU.F16.F32.PACK_AB R4, R151, R152 ;  /* 0x000000989704723e */ /* 0x004fe400000008ff */
[----:B---3--:R-:W-:Y:S02]  /*6360*/  F2FP.RELU.F16.F32.PACK_AB R6, R166, R167 ;  /* 0x000000a7a606723e */ /* 0x008fe400000008ff */
[----:B----4-:R-:W-:Y:S03]  /*6370*/  F2FP.RELU.F16.F32.PACK_AB R5, R168, R170 ;  /* 0x000000aaa805723e */ /* 0x010fe600000008ff */
[----:B------:R1:W-:Y:S04]  /*6380*/  STS [R240+0x14000], R6 ;  /* 0x01400006f0007388 */ /* 0x0003e80000000800 */
[----:B------:R2:W-:Y:S04]  /*6390*/  STS [R240+0x14400], R5 ;  /* 0x01440005f0007388 */ /* 0x0005e80000000800 */
[----:B------:R3:W-:Y:S04]  /*63a0*/  STS [R239+0x13000], R4 ;  /* 0x01300004ef007388 */ /* 0x0007e80000000800 */
[----:B------:R4:W-:Y:S04]  /*63b0*/  STS [R239+0x13400], R2 ;  /* 0x01340002ef007388 */ /* 0x0009e80000000800 */
[----:B------:R4:W-:Y:S01]  /*63c0*/  STS [R237+0x13000], R0 ;  /* 0x01300000ed007388 */ /* 0x0009e20000000800 */
[----:B-1----:R-:W-:Y:S02]  /*63d0*/  F2FP.RELU.F16.F32.PACK_AB R6, R157, R159 ;  /* 0x0000009f9d06723e */ /* 0x002fe400000008ff */
[----:B--2---:R-:W-:Y:S02]  /*63e0*/  F2FP.RELU.F16.F32.PACK_AB R5, R156, R160 ;  /* 0x000000a09c05723e */ /* 0x004fe400000008ff */
[----:B---3--:R-:W-:Y:S02]  /*63f0*/  F2FP.RELU.F16.F32.PACK_AB R4, R145, R147 ;  /* 0x000000939104723e */ /* 0x008fe400000008ff */
[----:B----4-:R-:W-:Y:S03]  /*6400*/  F2FP.RELU.F16.F32.PACK_AB R2, R150, R153 ;  /* 0x000000999602723e */ /* 0x010fe600000008ff */
[----:B------:R-:W-:Y:S01]  /*6410*/  STS [R237+0x13400], R4 ;  /* 0x01340004ed007388 */ /* 0x000fe20000000800 */
[----:B------:R-:W-:Y:S03]  /*6420*/  F2FP.RELU.F16.F32.PACK_AB R0, R144, R149 ;  /* 0x000000959000723e */ /* 0x000fe600000008ff */
[----:B------:R-:W-:Y:S04]  /*6430*/  STS [R239+0x14000], R6 ;  /* 0x01400006ef007388 */ /* 0x000fe80000000800 */
[----:B------:R-:W-:Y:S04]  /*6440*/  STS [R239+0x14400], R5 ;  /* 0x01440005ef007388 */ /* 0x000fe80000000800 */
[----:B------:R-:W-:Y:S04]  /*6450*/  STS [R237+0x14000], R2 ;  /* 0x01400002ed007388 */ /* 0x000fe80000000800 */
[----:B------:R1:W-:Y:S04]  /*6460*/  STS [R237+0x14400], R0 ;  /* 0x01440000ed007388 */ /* 0x0003e80000000800 */
[----:B------:R-:W2:Y:S08]  /*6470*/  LDSM.16.M88.4 R32, [R222+UR4+0x6000] ;  /* 0x00600004de20783b */ /* 0x000eb00008000200 */
[----:B------:R-:W3:Y:S01]  /*6480*/  LDSM.16.M88.4 R28, [R222+UR4+0x6800] ;  /* 0x00680004de1c783b */ /* 0x000ee20008000200 */
[----:B-1----:R-:W-:Y:S05]  /*6490*/  IMAD.U32 R0, RZ, RZ, UR4 ;  /* 0x00000004ff007e24 */ /* 0x002fea000f8e00ff */
[----:B------:R-:W-:Y:S05]  /*64a0*/  IADD3 R0, R222, 0x6000, R0 ;  /* 0x00006000de007810 */ /* 0x000fea0007ffe000 */
[----:B------:R-:W-:Y:S05]  /*64b0*/  IMAD.IADD R0, R0, 0x1, R228 ;  /* 0x0000000100007824 */ /* 0x000fea00078e02e4 */
[----:B------:R-:W1:Y:S01]  /*64c0*/  LDSM.16.M88.4 R132, [R0] ;  /* 0x000000000084783b */ /* 0x000e620000000200 */
[-C--:B--2---:R-:W-:Y:S07]  /*64d0*/  HMMA.16816.F32 R4, R32, R172.reuse, RZ ;  /* 0x000000ac2004723c */ /* 0x084fee00000018ff */
[----:B------:R-:W2:Y:S01]  /*64e0*/  LDSM.16.M88.4 R136, [R0+0x800] ;  /* 0x000800000088783b */ /* 0x000ea20000000200 */
[C---:B---3--:R-:W-:Y:S06]  /*64f0*/  HMMA.16816.F32 R8, R28.reuse, R172, RZ ;  /* 0x000000ac1c08723c */ /* 0x048fec00000018ff */
[-C--:B------:R-:W-:Y:S06]  /*6500*/  HMMA.16816.F32 R12, R28, R174.reuse, RZ ;  /* 0x000000ae1c0c723c */ /* 0x080fec00000018ff */
[C---:B------:R-:W-:Y:S06]  /*6510*/  HMMA.16816.F32 R16, R32.reuse, R174, RZ ;  /* 0x000000ae2010723c */ /* 0x040fec00000018ff */
[-C--:B------:R-:W-:Y:S06]  /*6520*/  HMMA.16816.F32 R20, R32, R176.reuse, RZ ;  /* 0x000000b02014723c */ /* 0x080fec00000018ff */
[C---:B------:R-:W-:Y:S06]  /*6530*/  HMMA.16816.F32 R24, R28.reuse, R176, RZ ;  /* 0x000000b01c18723c */ /* 0x040fec00000018ff */
[-C--:B------:R-:W-:Y:S06]  /*6540*/  HMMA.16816.F32 R28, R28, R178.reuse, RZ ;  /* 0x000000b21c1c723c */ /* 0x080fec00000018ff */
[----:B------:R-:W-:Y:S06]  /*6550*/  HMMA.16816.F32 R32, R32, R178, RZ ;  /* 0x000000b22020723c */ /* 0x000fec00000018ff */
[-C--:B-1----:R-:W-:Y:S06]  /*6560*/  HMMA.16816.F32 R4, R132, R180.reuse, R4 ;  /* 0x000000b48404723c */ /* 0x082fec0000001804 */
[C---:B--2---:R-:W-:Y:S06]  /*6570*/  HMMA.16816.F32 R8, R136.reuse, R180, R8 ;  /* 0x000000b48808723c */ /* 0x044fec0000001808 */
[-C--:B------:R-:W-:Y:S06]  /*6580*/  HMMA.16816.F32 R12, R136, R182.reuse, R12 ;  /* 0x000000b6880c723c */ /* 0x080fec000000180c */
[C---:B------:R-:W-:Y:S06]  /*6590*/  HMMA.16816.F32 R16, R132.reuse, R182, R16 ;  /* 0x000000b68410723c */ /* 0x040fec0000001810 */
[-C--:B------:R-:W-:Y:S06]  /*65a0*/  HMMA.16816.F32 R20, R132, R184.reuse, R20 ;  /* 0x000000b88414723c */ /* 0x080fec0000001814 */
[C---:B------:R-:W-:Y:S06]  /*65b0*/  HMMA.16816.F32 R24, R136.reuse, R184, R24 ;  /* 0x000000b88818723c */ /* 0x040fec0000001818 */
[-C--:B------:R-:W-:Y:S01]  /*65c0*/  HMMA.16816.F32 R28, R136, R186.reuse, R28 ;  /* 0x000000ba881c723c */ /* 0x080fe2000000181c */
[----:B------:R-:W1:Y:S05]  /*65d0*/  LDSM.16.M88.4 R136, [R222+UR4+0x7000] ;  /* 0x00700004de88783b */ /* 0x000e6a0008000200 */
[----:B------:R-:W-:Y:S03]  /*65e0*/  HMMA.16816.F32 R32, R132, R186, R32 ;  /* 0x000000ba8420723c */ /* 0x000fe60000001820 */
[----:B------:R-:W2:Y:S03]  /*65f0*/  LDSM.16.M88.4 R132, [R222+UR4+0x7800] ;  /* 0x00780004de84783b */ /* 0x000ea60008000200 */
[-C--:B-1----:R-:W-:Y:S06]  /*6600*/  HMMA.16816.F32 R4, R136, R188.reuse, R4 ;  /* 0x000000bc8804723c */ /* 0x082fec0000001804 */
[C---:B--2---:R-:W-:Y:S06]  /*6610*/  HMMA.16816.F32 R8, R132.reuse, R188, R8 ;  /* 0x000000bc8408723c */ /* 0x044fec0000001808 */
[-C--:B------:R-:W-:Y:S06]  /*6620*/  HMMA.16816.F32 R12, R132, R190.reuse, R12 ;  /* 0x000000be840c723c */ /* 0x080fec000000180c */
[C---:B------:R-:W-:Y:S06]  /*6630*/  HMMA.16816.F32 R16, R136.reuse, R190, R16 ;  /* 0x000000be8810723c */ /* 0x040fec0000001810 */
[-C--:B------:R-:W-:Y:S06]  /*6640*/  HMMA.16816.F32 R20, R136, R192.reuse, R20 ;  /* 0x000000c08814723c */ /* 0x080fec0000001814 */
[C---:B------:R-:W-:Y:S06]  /*6650*/  HMMA.16816.F32 R24, R132.reuse, R192, R24 ;  /* 0x000000c08418723c */ /* 0x040fec0000001818 */
[-C--:B------:R-:W-:Y:S01]  /*6660*/  HMMA.16816.F32 R28, R132, R194.reuse, R28 ;  /* 0x000000c2841c723c */ /* 0x080fe2000000181c */
[----:B------:R-:W1:Y:S05]  /*6670*/  LDSM.16.M88.4 R132, [R0+0x1000] ;  /* 0x001000000084783b */ /* 0x000e6a0000000200 */
[----:B------:R-:W-:Y:S03]  /*6680*/  HMMA.16816.F32 R32, R136, R194, R32 ;  /* 0x000000c28820723c */ /* 0x000fe60000001820 */
[----:B------:R-:W2:Y:S03]  /*6690*/  LDSM.16.M88.4 R136, [R0+0x1800] ;  /* 0x001800000088783b */ /* 0x000ea60000000200 */
        /* <DEDUP_REMOVED lines=24> */
[C---:B------:R-:W-:Y:S01]  /*6820*/  FADD.FTZ R2, -R140.reuse, R4 ;  /* 0x000000048c027221 */ /* 0x040fe20000010100 */
[----:B------:R-:W-:Y:S01]  /*6830*/  FADD.FTZ R0, -R140, R5 ;  /* 0x000000058c007221 */ /* 0x000fe20000010100 */
[----:B------:R-:W2:Y:S01]  /*6840*/  LDG.E R4, desc[UR6][R142.64+0x20] ;  /* 0x000020068e047981 */ /* 0x000ea2000c1e1900 */
[-C--:B------:R-:W-:Y:S03]  /*6850*/  HMMA.16816.F32 R20, R132, R216.reuse, R20 ;  /* 0x000000d88414723c */ /* 0x080fe60000001814 */
[-C--:B------:R-:W-:Y:S02]  /*6860*/  FSEL R2, R2, R140.reuse, P0 ;  /* 0x0000008c02027208 */ /* 0x080fe40000000000 */
[----:B------:R-:W-:Y:S01]  /*6870*/  FSETP.GE.FTZ.AND P0, PT, R164, RZ, PT ;  /* 0x000000ffa400720b */ /* 0x000fe20003f16000 */
[C---:B------:R-:W-:Y:S05]  /*6880*/  HMMA.16816.F32 R24, R136.reuse, R216, R24 ;  /* 0x000000d88818723c */ /* 0x040fea0000001818 */
[----:B------:R-:W-:Y:S01]  /*6890*/  FSEL R0, R0, R140, P0 ;  /* 0x0000008c00007208 */ /* 0x000fe20000000000 */
[----:B------:R-:W-:Y:S01]  /*68a0*/  FMUL.FTZ R165, R165, R2 ;  /* 0x00000002a5a57220 */ /* 0x000fe20000410000 */
[----:B------:R-:W-:Y:S01]  /*68b0*/  FSETP.GE.FTZ.AND P0, PT, R146, RZ, PT ;  /* 0x000000ff9200720b */ /* 0x000fe20003f16000 */
[----:B------:R1:W5:Y:S01]  /*68c0*/  LDG.E R2, desc[UR6][R142.64+0x80] ;  /* 0x000080068e027981 */ /* 0x000362000c1e1900 */
[-C--:B------:R-:W-:Y:S03]  /*68d0*/  HMMA.16816.F32 R28, R136, R218.reuse, R28 ;  /* 0x000000da881c723c */ /* 0x080fe6000000181c */
[C---:B------:R-:W-:Y:S01]  /*68e0*/  FADD.FTZ R16, -R140.reuse, R16 ;  /* 0x000000108c107221 */ /* 0x040fe20000010100 */
[----:B------:R-:W-:Y:S01]  /*68f0*/  FADD.FTZ R17, -R140, R17 ;  /* 0x000000118c117221 */ /* 0x000fe20000010100 */
[----:B------:R-:W-:Y:S01]  /*6900*/  FMUL.FTZ R164, R164, R0 ;  /* 0x00000000a4a47220 */ /* 0x000fe20000410000 */
[----:B------:R-:W-:Y:S01]  /*6910*/  HMMA.16816.F32 R32, R132, R218, R32 ;  /* 0x000000da8420723c */ /* 0x000fe20000001820 */
[----:B------:R1:W5:Y:S04]  /*6920*/  LDG.E R0, desc[UR6][R142.64+0xa0] ;  /* 0x0000a0068e007981 */ /* 0x000368000c1e1900 */
[-C--:B------:R-:W-:Y:S01]  /*6930*/  FSEL R16, R16, R140.reuse, P4 ;  /* 0x0000008c10107208 */ /* 0x080fe20002000000 */
[C---:B------:R-:W-:Y:S01]  /*6940*/  FADD.FTZ R21, -R140.reuse, R21 ;  /* 0x000000158c157221 */ /* 0x040fe20000010100 */
[-C--:B------:R-:W-:Y:S01]  /*6950*/  FSEL R17, R17, R140.reuse, P3 ;  /* 0x0000008c11117208 */ /* 0x080fe20001800000 */
[----:B------:R-:W-:Y:S03]  /*6960*/  FADD.FTZ R5, -R140, R20 ;  /* 0x000000148c057221 */ /* 0x000fe60000010100 */
[----:B------:R-:W-:Y:S01]  /*6970*/  FSEL R21, R21, R140, P1 ;  /* 0x0000008c15157208 */ /* 0x000fe20000800000 */
[----:B------:R-:W-:Y:S01]  /*6980*/  FMUL.FTZ R163, R163, R16 ;  /* 0x00000010a3a37220 */ /* 0x000fe20000410000 */
[----:B------:R-:W-:Y:S01]  /*6990*/  F2FP.F16.F32.PACK_AB R16, R164, R165 ;  /* 0x000000a5a410723e */ /* 0x000fe200000000ff */
[----:B------:R-:W-:Y:S01]  /*69a0*/  FMUL.FTZ R17, R158, R17 ;  /* 0x000000119e117220 */ /* 0x000fe20000410000 */
[----:B------:R-:W-:Y:S01]  /*69b0*/  FSETP.GE.FTZ.AND P1, PT, R148, RZ, PT ;  /* 0x000000ff9400720b */ /* 0x000fe20003f36000 */
[----:B------:R1:W5:Y:S01]  /*69c0*/  LDL R158, [R1+0xc] ;  /* 0x00000c00019e7983 */ /* 0x0003620000100800 */
[----:B------:R-:W-:Y:S01]  /*69d0*/  FSEL R5, R5, R140, P2 ;  /* 0x0000008c05057208 */ /* 0x000fe20001000000 */
[----:B------:R-:W-:Y:S01]  /*69e0*/  FMUL.FTZ R21, R151, R21 ;  /* 0x0000001597157220 */ /* 0x000fe20000410000 */
[----:B------:R-:W-:Y:S01]  /*69f0*/  FSETP.GE.FTZ.AND P2, PT, R171, RZ, PT ;  /* 0x000000ffab00720b */ /* 0x000fe20003f56000 */
[----:B------:R1:W5:Y:S01]  /*6a00*/  LDL R164, [R1+0x8] ;  /* 0x0000080001a47983 */ /* 0x0003620000100800 */
[----:B------:R-:W-:Y:S01]  /*6a10*/  F2FP.F16.F32.PACK_AB R17, R17, R163 ;  /* 0x000000a31111723e */ /* 0x000fe200000000ff */
[----:B------:R-:W-:Y:S02]  /*6a20*/  FMUL.FTZ R152, R152, R5 ;  /* 0x0000000598987220 */ /* 0x000fe40000410000 */
[----:B------:R-:W-:Y:S03]  /*6a30*/  FADD.FTZ R32, -R140, R32 ;  /* 0x000000208c207221 */ /* 0x000fe60000010100 */
[----:B------:R-:W-:Y:S02]  /*6a40*/  F2FP.F16.F32.PACK_AB R21, R21, R152 ;  /* 0x000000981515723e */ /* 0x000fe400000000ff */
[----:B------:R-:W-:Y:S01]  /*6a50*/  FSEL R32, R32, R140, P1 ;  /* 0x0000008c20207208 */ /* 0x000fe20000800000 */
[----:B------:R-:W-:Y:S01]  /*6a60*/  @P0 FADD.FTZ R140, -R140, R33 ;  /* 0x000000218c8c0221 */ /* 0x000fe20000010100 */
[----:B------:R-:W-:Y:S02]  /*6a70*/  PLOP3.LUT P0, PT, PT, PT, UP3, 0x80, 0x0 ;  /* 0x000000000000781c */ /* 0x000fe40003f0f038 */
[----:B------:R-:W-:Y:S01]  /*6a80*/  FSETP.GE.FTZ.AND P1, PT, R169, RZ, PT ;  /* 0x000000ffa900720b */ /* 0x000fe20003f36000 */
[----:B------:R-:W-:Y:S01]  /*6a90*/  FMUL.FTZ R148, R148, R32 ;  /* 0x0000002094947220 */ /* 0x000fe20000410000 */
[----:B------:R-:W-:Y:S01]  /*6aa0*/  FMUL.FTZ R140, R146, R140 ;  /* 0x0000008c928c7220 */ /* 0x000fe20000410000 */
[C---:B--2---:R-:W-:Y:S01]  /*6ab0*/  FADD.FTZ R6, -R4.reuse, R6 ;  /* 0x0000000604067221 */ /* 0x044fe20000010100 */
[----:B------:R-:W-:Y:S04]  /*6ac0*/  FADD.FTZ R7, -R4, R7 ;  /* 0x0000000704077221 */ /* 0x000fe80000010100 */
[-C--:B------:R-:W-:Y:S02]  /*6ad0*/  FSEL R33, R6, R4.reuse, P2 ;  /* 0x0000000406217208 */ /* 0x080fe40001000000 */
[----:B------:R-:W-:Y:S01]  /*6ae0*/  FSEL R32, R7, R4, P1 ;  /* 0x0000000407207208 */ /* 0x000fe20000800000 */
[----:B-1----:R-:W-:Y:S06]  /*6af0*/  @!P0 BRA `(.L_x_159) ;  /* 0x0000000000c48947 */ /* 0x002fec0003800000 */
[----:B------:R-:W1:Y:S01]  /*6b00*/  LDC R5, c[0x0][0x240] ;  /* 0x00009000ff057b82 */ /* 0x000e620000000800 */
[----:B------:R-:W-:Y:S01]  /*6b10*/  ULOP3.LUT UR11, UR5, 0x1, URZ, 0xc0, !UPT ;  /* 0x00000001050b7892 */ /* 0x000fe2000f8ec03f */
[----:B------:R-:W-:Y:S02]  /*6b20*/  ISETP.GE.AND P2, PT, R250, UR43, PT ;  /* 0x0000002bfa007c0c */ /* 0x000fe4000bf46270 */
[----:B-----5:R-:W-:Y:S01]  /*6b30*/  ISETP.GE.AND P1, PT, R164, UR43, PT ;  /* 0x0000002ba4007c0c */ /* 0x020fe2000bf26270 */
[----:B------:R-:W-:Y:S04]  /*6b40*/  UISETP.NE.U32.AND UP0, UPT, UR11, 0x1, UPT ;  /* 0x000000010b00788c */ /* 0x000fe8000bf05070 */
[----:B------:R-:W-:Y:S06]  /*6b50*/  USEL UR11, UR61, 0x3000, !UP0 ;  /* 0x000030003d0b7887 */ /* 0x000fec000c000000 */
[----:B------:R-:W-:Y:S02]  /*6b60*/  VIADD R236, R236, UR11 ;  /* 0x0000000becec7c36 */ /* 0x000fe40008000000 */
[----:B------:R-:W-:Y:S01]  /*6b70*/  @!P1 IADD3 R20, R247, UR11, RZ ;  /* 0x0000000bf7149c10 */ /* 0x000fe2000fffe0ff */
[----:B------:R-:W-:Y:S02]  /*6b80*/  VIADD R221, R221, UR11 ;  /* 0x0000000bdddd7c36 */ /* 0x000fe40008000000 */
[----:B------:R2:W-:Y:S04]  /*6b90*/  @P2 STS [R236], RZ ;  /* 0x000000ffec002388 */ /* 0x0005e80000000800 */
[----:B------:R2:W-:Y:S01]  /*6ba0*/  @P2 STS [R236+0x4], RZ ;  /* 0x000004ffec002388 */ /* 0x0005e20000000800 */
[----:B-1----:R-:W-:Y:S03]  /*6bb0*/  IMAD.U32 R5, R5, -0x40, RZ ;  /* 0xffffffc005057824 */ /* 0x002fe600078e00ff */
[----:B------:R2:W-:Y:S02]  /*6bc0*/  @P2 STS [R236+0x8], RZ ;  /* 0x000008ffec002388 */ /* 0x0005e40000000800 */
[C---:B------:R-:W-:Y:S02]  /*6bd0*/  LEA R243, P3, R5.reuse, R243, 0x1 ;  /* 0x000000f305f37211 */ /* 0x040fe400078608ff */
[----:B------:R2:W-:Y:S01]  /*6be0*/  @P2 STS [R236+0xc], RZ ;  /* 0x00000cffec002388 */ /* 0x0005e20000000800 */
[----:B------:R-:W-:Y:S04]  /*6bf0*/  SHF.R.S32.HI R6, RZ, 0x1f, R5 ;  /* 0x0000001fff067819 */ /* 0x000fe80000011405 */
[----:B------:R-:W-:Y:S01]  /*6c00*/  LEA.HI.X R241, R5, R241, R6, 0x1, P3 ;  /* 0x000000f105f17211 */ /* 0x000fe200018f0c06 */
[----:B------:R-:W-:Y:S01]  /*6c10*/  @!P2 IMAD.MOV.U32 R6, RZ, RZ, R243 ;  /* 0x000000ffff06a224 */ /* 0x000fe200078e00f3 */
[C---:B------:R-:W-:Y:S03]  /*6c20*/  IADD3 R5, R247.reuse, UR11, RZ ;  /* 0x0000000bf7057c10 */ /* 0x040fe6000fffe0ff */
[----:B------:R-:W-:Y:S05]  /*6c30*/  @!P2 IMAD.MOV.U32 R7, RZ, RZ, R241 ;  /* 0x000000ffff07a224 */ /* 0x000fea00078e00f1 */
[----:B------:R-:W-:Y:S01]  /*6c40*/  @!PT LDS RZ, [RZ] ;  /* 0x00000000fffff984 */ /* 0x000fe20000000800 */
[----:B------:R-:W-:Y:S01]  /*6c50*/  @!PT LDS RZ, [RZ] ;  /* 0x00000000fffff984 */ /* 0x000fe20000000800 */
[----:B------:R-:W-:Y:S01]  /*6c60*/  @!PT LDS RZ, [RZ] ;  /* 0x00000000fffff984 */ /* 0x000fe20000000800 */
[----:B------:R1:W-:Y:S04]  /*6c70*/  @!P2 LDGSTS.E.BYPASS.LTC128B.128 [R5], desc[UR6][R6.64] ;  /* 0x000000000605afae */ /* 0x0003e8000b901d46 */
[----:B------:R2:W-:Y:S04]  /*6c80*/  @P1 STS [R236+0x1000], RZ ;  /* 0x001000ffec001388 */ /* 0x0005e80000000800 */
[----:B------:R2:W-:Y:S04]  /*6c90*/  @P1 STS [R236+0x1004], RZ ;  /* 0x001004ffec001388 */ /* 0x0005e80000000800 */
[----:B------:R2:W-:Y:S04]  /*6ca0*/  @P1 STS [R236+0x1008], RZ ;  /* 0x001008ffec001388 */ /* 0x0005e80000000800 */
[----:B------:R2:W-:Y:S01]  /*6cb0*/  @P1 STS [R236+0x100c], RZ ;  /* 0x00100cffec001388 */ /* 0x0005e20000000800 */
[----:B-1----:R-:W-:Y:S02]  /*6cc0*/  @!P1 IMAD.MOV.U32 R6, RZ, RZ, R243 ;  /* 0x000000ffff069224 */ /* 0x002fe400078e00f3 */
[----:B------:R-:W-:Y:S05]  /*6cd0*/  @!P1 IMAD.MOV.U32 R7, RZ, RZ, R241 ;  /* 0x000000ffff079224 */ /* 0x000fea00078e00f1 */
[----:B------:R-:W-:Y:S01]  /*6ce0*/  @!PT LDS RZ, [RZ] ;  /* 0x00000000fffff984 */ /* 0x000fe20000000800 */
[----:B------:R-:W-:Y:S01]  /*6cf0*/  @!PT LDS RZ, [RZ] ;  /* 0x00000000fffff984 */ /* 0x000fe20000000800 */
[----:B------:R-:W-:Y:S01]  /*6d00*/  @!PT LDS RZ, [RZ] ;  /* 0x00000000fffff984 */ /* 0x000fe20000000800 */
[----:B------:R1:W-:Y:S01]  /*6d10*/  @!P1 LDGSTS.E.BYPASS.LTC128B.128 [R20+0x1000], desc[UR6][R6.64+0x40] ;  /* 0x0100004006149fae */ /* 0x0003e2000b901d46 */
[----:B------:R-:W-:Y:S11]  /*6d20*/  ISETP.GE.AND P1, PT, R158, UR43, PT ;  /* 0x0000002b9e007c0c */ /* 0x000ff6000bf26270 */
[----:B------:R-:W-:Y:S02]  /*6d30*/  @!UPT UIADD3 URZ, URZ, URZ, URZ ;  /* 0x0000003f3f3ff290 */ /* 0x000fe4000fffe03f */
[----:B------:R2:W-:Y:S04]  /*6d40*/  @P1 STS [R236+0x2000], RZ ;  /* 0x002000ffec001388 */ /* 0x0005e80000000800 */
[----:B------:R2:W-:Y:S04]  /*6d50*/  @P1 STS [R236+0x2004], RZ ;  /* 0x002004ffec001388 */ /* 0x0005e80000000800 */
[----:B------:R2:W-:Y:S04]  /*6d60*/  @P1 STS [R236+0x2008], RZ ;  /* 0x002008ffec001388 */ /* 0x0005e80000000800 */
[----:B------:R2:W-:Y:S01]  /*6d70*/  @P1 STS [R236+0x200c], RZ ;  /* 0x00200cffec001388 */ /* 0x0005e20000000800 */
[----:B-1----:R-:W-:Y:S01]  /*6d80*/  @!P1 IADD3 R20, R247, UR11, RZ ;  /* 0x0000000bf7149c10 */ /* 0x002fe2000fffe0ff */
[----:B------:R-:W-:Y:S01]  /*6d90*/  @!P1 IMAD.MOV.U32 R6, RZ, RZ, R243 ;  /* 0x000000ffff069224 */ /* 0x000fe200078e00f3 */
[----:B------:R-:W-:Y:S02]  /*6da0*/  @!P1 MOV R7, R241 ;  /* 0x000000f100079202 */ /* 0x000fe40000000f00 */
[----:B------:R-:W-:Y:S03]  /*6db0*/  MOV R247, R5 ;  /* 0x0000000500f77202 */ /* 0x000fe60000000f00 */
[----:B------:R-:W-:Y:S01]  /*6dc0*/  @!PT LDS RZ, [RZ] ;  /* 0x00000000fffff984 */ /* 0x000fe20000000800 */
[----:B------:R-:W-:Y:S01]  /*6dd0*/  @!PT LDS RZ, [RZ] ;  /* 0x00000000fffff984 */ /* 0x000fe20000000800 */
[----:B------:R-:W-:Y:S01]  /*6de0*/  @!PT LDS RZ, [RZ] ;  /* 0x00000000fffff984 */ /* 0x000fe20000000800 */
[----:B------:R2:W-:Y:S04]  /*6df0*/  @!P1 LDGSTS.E.BYPASS.LTC128B.128 [R20+0x2000], desc[UR6][R6.64+0x80] ;  /* 0x0200008006149fae */ /* 0x0005e8000b901d46 */
[----:B------:R-:W0:Y:S02]  /*6e00*/  LDGDEPBAR ;  /* 0x00000000000079af */ /* 0x000e240000000000 */
.L_x_159:
[----:B------:R1:W-:Y:S01]  /*6e10*/  STS [R238+0xf000], R16 ;  /* 0x00f00010ee007388 */ /* 0x0003e20000000800 */
[C---:B--2---:R-:W-:Y:S01]  /*6e20*/  FADD.FTZ R6, -R4.reuse, R19 ;  /* 0x0000001304067221 */ /* 0x044fe20000010100 */
[----:B------:R-:W-:Y:S01]  /*6e30*/  FSETP.GE.FTZ.AND P4, PT, R161, RZ, PT ;  /* 0x000000ffa100720b */ /* 0x000fe20003f96000 */
[----:B------:R-:W-:Y:S01]  /*6e40*/  FADD.FTZ R5, -R4, R18 ;  /* 0x0000001204057221 */ /* 0x000fe20000010100 */
[----:B------:R-:W-:Y:S01]  /*6e50*/  FSETP.GE.FTZ.AND P1, PT, R162, RZ, PT ;  /* 0x000000ffa200720b */ /* 0x000fe20003f36000 */
[----:B------:R-:W-:Y:S01]  /*6e60*/  FMUL.FTZ R33, R171, R33 ;  /* 0x00000021ab217220 */ /* 0x000fe20000410000 */
[----:B------:R-:W-:Y:S01]  /*6e70*/  FSEL R6, R6, R4, P4 ;  /* 0x0000000406067208 */ /* 0x000fe20002000000 */
[----:B------:R-:W-:Y:S01]  /*6e80*/  FMUL.FTZ R32, R169, R32 ;  /* 0x00000020a9207220 */ /* 0x000fe20000410000 */
[----:B------:R-:W-:Y:S01]  /*6e90*/  FSEL R5, R5, R4, P1 ;  /* 0x0000000405057208 */ /* 0x000fe20000800000 */
[----:B------:R-:W-:Y:S01]  /*6ea0*/  FADD.FTZ R22, -R4, R22 ;  /* 0x0000001604167221 */ /* 0x000fe20000010100 */
[----:B------:R-:W-:Y:S01]  /*6eb0*/  FSETP.GE.FTZ.AND P3, PT, R155, RZ, PT ;  /* 0x000000ff9b00720b */ /* 0x000fe20003f76000 */
[----:B------:R-:W-:Y:S01]  /*6ec0*/  FMUL.FTZ R161, R161, R6 ;  /* 0x00000006a1a17220 */ /* 0x000fe20000410000 */
[----:B------:R-:W-:Y:S01]  /*6ed0*/  F2FP.F16.F32.PACK_AB R6, R32, R33 ;  /* 0x000000212006723e */ /* 0x000fe200000000ff */
[----:B------:R-:W-:Y:S01]  /*6ee0*/  FMUL.FTZ R162, R162, R5 ;  /* 0x00000005a2a27220 */ /* 0x000fe20000410000 */
[----:B------:R-:W-:Y:S01]  /*6ef0*/  FSEL R5, R22, R4, P3 ;  /* 0x0000000416057208 */ /* 0x000fe20001800000 */
[----:B------:R-:W-:Y:S01]  /*6f00*/  FADD.FTZ R7, -R4, R34 ;  /* 0x0000002204077221 */ /* 0x000fe20000010100 */
[----:B------:R-:W-:Y:S01]  /*6f10*/  FSETP.GE.FTZ.AND P1, PT, R145, RZ, PT ;  /* 0x000000ff9100720b */ /* 0x000fe20003f36000 */
[----:B------:R2:W-:Y:S01]  /*6f20*/  STS [R238+0xf400], R6 ;  /* 0x00f40006ee007388 */ /* 0x0005e20000000800 */
[----:B------:R-:W-:Y:S01]  /*6f30*/  FSETP.GE.FTZ.AND P2, PT, R154, RZ, PT ;  /* 0x000000ff9a00720b */ /* 0x000fe20003f56000 */
[----:B------:R-:W-:Y:S01]  /*6f40*/  FMUL.FTZ R155, R155, R5 ;  /* 0x000000059b9b7220 */ /* 0x000fe20000410000 */
[----:B------:R-:W-:Y:S01]  /*6f50*/  F2FP.F16.F32.PACK_AB R5, R161, R162 ;  /* 0x000000a2a105723e */ /* 0x000fe200000000ff */
[----:B-----5:R-:W-:Y:S01]  /*6f60*/  FADD.FTZ R13, -R2, R13 ;  /* 0x0000000d020d7221 */ /* 0x020fe20000010100 */
[----:B------:R-:W-:Y:S01]  /*6f70*/  FSETP.GE.FTZ.AND P3, PT, R233, RZ, PT ;  /* 0x000000ffe900720b */ /* 0x000fe20003f76000 */
[----:B------:R-:W-:Y:S01]  /*6f80*/  FADD.FTZ R10, -R0, R10 ;  /* 0x0000000a000a7221 */ /* 0x000fe20000010100 */
[----:B------:R-:W-:Y:S01]  /*6f90*/  FSETP.GE.FTZ.AND P4, PT, R159, RZ, PT ;  /* 0x000000ff9f00720b */ /* 0x000fe20003f96000 */
[----:B-1----:R-:W-:Y:S01]  /*6fa0*/  FADD.FTZ R16, -R4, R23 ;  /* 0x0000001704107221 */ /* 0x002fe20000010100 */
[----:B------:R1:W-:Y:S01]  /*6fb0*/  STS [R240+0xf400], R5 ;  /* 0x00f40005f0007388 */ /* 0x0003e20000000800 */
[C---:B------:R-:W-:Y:S01]  /*6fc0*/  FADD.FTZ R11, -R0.reuse, R11 ;  /* 0x0000000b000b7221 */ /* 0x040fe20000010100 */
[----:B------:R-:W-:Y:S01]  /*6fd0*/  FADD.FTZ R15, -R0, R15 ;  /* 0x0000000f000f7221 */ /* 0x000fe20000010100 */
[----:B------:R-:W-:Y:S02]  /*6fe0*/  FSETP.GE.FTZ.AND P5, PT, R168, RZ, PT ;  /* 0x000000ffa800720b */ /* 0x000fe40003fb6000 */
[----:B------:R-:W-:Y:S01]  /*6ff0*/  STS [R240+0xf000], R17 ;  /* 0x00f00011f0007388 */ /* 0x000fe20000000800 */
[----:B------:R-:W-:Y:S01]  /*7000*/  FSEL R16, R16, R4, P2 ;  /* 0x0000000410107208 */ /* 0x000fe20001000000 */
[----:B------:R-:W-:Y:S01]  /*7010*/  FADD.FTZ R26, -R0, R26 ;  /* 0x0000001a001a7221 */ /* 0x000fe20000010100 */
[----:B------:R-:W-:Y:S02]  /*7020*/  FSETP.GE.FTZ.AND P2, PT, R147, RZ, PT ;  /* 0x000000ff9300720b */ /* 0x000fe40003f56000 */
[----:B------:R3:W5:Y:S01]  /*7030*/  LDL R163, [R1+0x1c] ;  /* 0x00001c0001a37983 */ /* 0x0007620000100800 */
[----:B------:R-:W-:Y:S01]  /*7040*/  F2FP.F16.F32.PACK_AB R20, R140, R148 ;  /* 0x000000948c14723e */ /* 0x000fe200000000ff */
[----:B------:R-:W-:Y:S01]  /*7050*/  FMUL.FTZ R16, R154, R16 ;  /* 0x000000109a107220 */ /* 0x000fe20000410000 */
[----:B------:R-:W-:Y:S01]  /*7060*/  FSEL R7, R7, R4, P2 ;  /* 0x0000000407077208 */ /* 0x000fe20001000000 */
[----:B------:R-:W-:Y:S01]  /*7070*/  @P1 FADD.FTZ R4, -R4, R35 ;  /* 0x0000002304041221 */ /* 0x000fe20000010100 */
[----:B------:R-:W-:Y:S02]  /*7080*/  FSETP.GE.FTZ.AND P1, PT, R167, RZ, PT ;  /* 0x000000ffa700720b */ /* 0x000fe40003f36000 */
[----:B------:R-:W-:Y:S01]  /*7090*/  FSETP.GE.FTZ.AND P2, PT, R232, RZ, PT ;  /* 0x000000ffe800720b */ /* 0x000fe20003f56000 */
[----:B------:R-:W-:Y:S01]  /*70a0*/  FMUL.FTZ R145, R145, R4 ;  /* 0x0000000491917220 */ /* 0x000fe20000410000 */
[C---:B------:R-:W-:Y:S01]  /*70b0*/  FADD.FTZ R4, -R2.reuse, R12 ;  /* 0x0000000c02047221 */ /* 0x040fe20000010100 */
[----:B------:R-:W-:Y:S01]  /*70c0*/  FMUL.FTZ R147, R147, R7 ;  /* 0x0000000793937220 */ /* 0x000fe20000410000 */
[C---:B------:R-:W-:Y:S01]  /*70d0*/  FADD.FTZ R7, -R2.reuse, R8 ;  /* 0x0000000802077221 */ /* 0x040fe20000010100 */
[----:B--2---:R-:W-:Y:S01]  /*70e0*/  FADD.FTZ R6, -R2, R9 ;  /* 0x0000000902067221 */ /* 0x004fe20000010100 */
[----:B------:R-:W-:Y:S02]  /*70f0*/  F2FP.F16.F32.PACK_AB R16, R16, R155 ;  /* 0x0000009b1010723e */ /* 0x000fe400000000ff */
[-C--:B------:R-:W-:Y:S02]  /*7100*/  FSEL R4, R4, R2.reuse, P1 ;  /* 0x0000000204047208 */ /* 0x080fe40000800000 */
[----:B------:R-:W-:Y:S02]  /*7110*/  FSETP.GE.FTZ.AND P1, PT, R150, RZ, PT ;  /* 0x000000ff9600720b */ /* 0x000fe40003f36000 */
[----:B------:R-:W-:Y:S01]  /*7120*/  FSEL R7, R7, R2, P3 ;  /* 0x0000000207077208 */ /* 0x000fe20001800000 */
[----:B------:R-:W-:Y:S01]  /*7130*/  FMUL.FTZ R167, R167, R4 ;  /* 0x00000004a7a77220 */ /* 0x000fe20000410000 */
[----:B------:R-:W-:Y:S01]  /*7140*/  FSEL R6, R6, R2, P2 ;  /* 0x0000000206067208 */ /* 0x000fe20001000000 */
[----:B------:R-:W-:Y:S01]  /*7150*/  FADD.FTZ R4, -R2, R28 ;  /* 0x0000001c02047221 */ /* 0x000fe20000010100 */
[----:B------:R-:W-:Y:S01]  /*7160*/  FSETP.GE.FTZ.AND P2, PT, R166, RZ, PT ;  /* 0x000000ffa600720b */ /* 0x000fe20003f56000 */
[----:B------:R-:W-:Y:S01]  /*7170*/  FMUL.FTZ R8, R233, R7 ;  /* 0x00000007e9087220 */ /* 0x000fe20000410000 */
[----:B------:R-:W-:Y:S01]  /*7180*/  FADD.FTZ R7, -R2, R24 ;  /* 0x0000001802077221 */ /* 0x000fe20000010100 */
[----:B-1----:R-:W-:Y:S01]  /*7190*/  FMUL.FTZ R5, R232, R6 ;  /* 0x00000006e8057220 */ /* 0x002fe20000410000 */
[----:B------:R-:W-:Y:S01]  /*71a0*/  FADD.FTZ R6, -R2, R25 ;  /* 0x0000001902067221 */ /* 0x000fe20000010100 */
[-C--:B------:R-:W-:Y:S02]  /*71b0*/  FSEL R13, R13, R2.reuse, P2 ;  /* 0x000000020d0d7208 */ /* 0x080fe40001000000 */
[----:B------:R-:W-:Y:S02]  /*71c0*/  FSETP.GE.FTZ.AND P3, PT, R157, RZ, PT ;  /* 0x000000ff9d00720b */ /* 0x000fe40003f76000 */
[----:B------:R-:W-:Y:S01]  /*71d0*/  FSETP.GE.FTZ.AND P2, PT, R153, RZ, PT ;  /* 0x000000ff9900720b */ /* 0x000fe20003f56000 */
[----:B------:R-:W-:Y:S01]  /*71e0*/  FMUL.FTZ R13, R166, R13 ;  /* 0x0000000da60d7220 */ /* 0x000fe20000410000 */
[-C--:B------:R-:W-:Y:S02]  /*71f0*/  FSEL R7, R7, R2.reuse, P4 ;  /* 0x0000000207077208 */ /* 0x080fe40002000000 */
[-C--:B------:R-:W-:Y:S02]  /*7200*/  FSEL R6, R6, R2.reuse, P3 ;  /* 0x0000000206067208 */ /* 0x080fe40001800000 */
[----:B------:R-:W-:Y:S01]  /*7210*/  FSEL R4, R4, R2, P2 ;  /* 0x0000000204047208 */ /* 0x000fe20001000000 */
[----:B------:R-:W-:Y:S01]  /*7220*/  @P1 FADD.FTZ R2, -R2, R29 ;  /* 0x0000001d02021221 */ /* 0x000fe20000010100 */
[----:B------:R-:W-:Y:S01]  /*7230*/  F2FP.F16.F32.PACK_AB R5, R5, R8 ;  /* 0x000000080505723e */ /* 0x000fe200000000ff */
[----:B------:R-:W-:Y:S01]  /*7240*/  FMUL.FTZ R159, R159, R7 ;  /* 0x000000079f9f7220 */ /* 0x000fe20000410000 */
[----:B------:R-:W-:Y:S01]  /*7250*/  FSETP.GE.FTZ.AND P2, PT, R235, RZ, PT ;  /* 0x000000ffeb00720b */ /* 0x000fe20003f56000 */
[----:B------:R-:W-:Y:S01]  /*7260*/  FMUL.FTZ R4, R153, R4 ;  /* 0x0000000499047220 */ /* 0x000fe20000410000 */
[----:B------:R-:W-:Y:S01]  /*7270*/  FMUL.FTZ R8, R150, R2 ;  /* 0x0000000296087220 */ /* 0x000fe20000410000 */
[----:B------:R-:W-:Y:S01]  /*7280*/  FSETP.GE.FTZ.AND P1, PT, R234, RZ, PT ;  /* 0x000000ffea00720b */ /* 0x000fe20003f36000 */
[----:B------:R1:W-:Y:S01]  /*7290*/  STS [R238+0x10000], R5 ;  /* 0x01000005ee007388 */ /* 0x0003e20000000800 */
[----:B------:R-:W-:Y:S01]  /*72a0*/  FSEL R2, R10, R0, P2 ;  /* 0x000000000a027208 */ /* 0x000fe20001000000 */
[----:B------:R-:W-:Y:S01]  /*72b0*/  FADD.FTZ R10, -R0, R14 ;  /* 0x0000000e000a7221 */ /* 0x000fe20000010100 */
[----:B------:R-:W-:Y:S01]  /*72c0*/  F2FP.F16.F32.PACK_AB R8, R8, R4 ;  /* 0x000000040808723e */ /* 0x000fe200000000ff */
[----:B------:R-:W-:Y:S01]  /*72d0*/  FADD.FTZ R4, -R0, R27 ;  /* 0x0000001b00047221 */ /* 0x000fe20000010100 */
[----:B------:R-:W-:Y:S01]  /*72e0*/  FSEL R11, R11, R0, P1 ;  /* 0x000000000b0b7208 */ /* 0x000fe20000800000 */
[----:B------:R-:W-:Y:S01]  /*72f0*/  FMUL.FTZ R14, R235, R2 ;  /* 0x00000002eb0e7220 */ /* 0x000fe20000410000 */
[----:B------:R-:W-:Y:S01]  /*7300*/  FSETP.GE.FTZ.AND P2, PT, R170, RZ, PT ;  /* 0x000000ffaa00720b */ /* 0x000fe20003f56000 */
[----:B------:R-:W-:Y:S01]  /*7310*/  FADD.FTZ R2, -R0, R30 ;  /* 0x0000001e00027221 */ /* 0x000fe20000010100 */
[----:B------:R-:W-:Y:S01]  /*7320*/  FSETP.GE.FTZ.AND P3, PT, R156, RZ, PT ;  /* 0x000000ff9c00720b */ /* 0x000fe20003f76000 */
[----:B------:R-:W-:Y:S01]  /*7330*/  FMUL.FTZ R6, R157, R6 ;  /* 0x000000069d067220 */ /* 0x000fe20000410000 */
[----:B------:R-:W-:Y:S01]  /*7340*/  F2FP.F16.F32.PACK_AB R7, R13, R167 ;  /* 0x000000a70d07723e */ /* 0x000fe200000000ff */
[----:B------:R-:W-:Y:S01]  /*7350*/  FMUL.FTZ R13, R234, R11 ;  /* 0x0000000bea0d7220 */ /* 0x000fe20000410000 */
[-C--:B------:R-:W-:Y:S01]  /*7360*/  FSEL R10, R10, R0.reuse, P2 ;  /* 0x000000000a0a7208 */ /* 0x080fe20001000000 */
[----:B------:R-:W-:Y:S01]  /*7370*/  IMAD.MOV.U32 R157, RZ, RZ, R245 ;  /* 0x000000ffff9d7224 */ /* 0x000fe200078e00f5 */
[-C--:B------:R-:W-:Y:S02]  /*7380*/  FSEL R11, R15, R0.reuse, P5 ;  /* 0x000000000f0b7208 */ /* 0x080fe40002800000 */
[----:B------:R-:W-:Y:S01]  /*7390*/  FSEL R4, R4, R0, P3 ;  /* 0x0000000004047208 */ /* 0x000fe20001800000 */
[----:B------:R-:W-:Y:S01]  /*73a0*/  FMUL.FTZ R12, R170, R10 ;  /* 0x0000000aaa0c7220 */ /* 0x000fe20000410000 */
[----:B------:R-:W-:Y:S01]  /*73b0*/  FSETP.GE.FTZ.AND P2, PT, R149, RZ, PT ;  /* 0x000000ff9500720b */ /* 0x000fe20003f56000 */
[----:B------:R-:W-:Y:S01]  /*73c0*/  FMUL.FTZ R11, R168, R11 ;  /* 0x0000000ba80b7220 */ /* 0x000fe20000410000 */
[----:B------:R-:W-:Y:S01]  /*73d0*/  FSETP.GE.FTZ.AND P1, PT, R144, RZ, PT ;  /* 0x000000ff9000720b */ /* 0x000fe20003f36000 */
[----:B------:R-:W-:Y:S01]  /*73e0*/  FMUL.FTZ R156, R156, R4 ;  /* 0x000000049c9c7220 */ /* 0x000fe20000410000 */
[----:B------:R-:W-:Y:S02]  /*73f0*/  FSEL R2, R2, R0, P2 ;  /* 0x0000000002027208 */ /* 0x000fe40001000000 */
[----:B------:R-:W-:Y:S02]  /*7400*/  F2FP.F16.F32.PACK_AB R4, R13, R14 ;  /* 0x0000000e0d04723e */ /* 0x000fe400000000ff */
[----:B------:R-:W-:Y:S01]  /*7410*/  FSETP.GE.FTZ.AND P4, PT, R160, RZ, PT ;  /* 0x000000ffa000720b */ /* 0x000fe20003f96000 */
[----:B------:R-:W-:Y:S01]  /*7420*/  FMUL.FTZ R149, R149, R2 ;  /* 0x0000000295957220 */ /* 0x000fe20000410000 */
[----:B------:R-:W-:Y:S01]  /*7430*/  F2FP.F16.F32.PACK_AB R2, R11, R12 ;  /* 0x0000000c0b02723e */ /* 0x000fe200000000ff */
[----:B------:R-:W-:Y:S01]  /*7440*/  STS [R238+0x10400], R4 ;  /* 0x01040004ee007388 */ /* 0x000fe20000000800 */
[----:B------:R-:W-:Y:S02]  /*7450*/  FSEL R10, R26, R0, P4 ;  /* 0x000000001a0a7208 */ /* 0x000fe40002000000 */
[----:B------:R-:W-:Y:S02]  /*7460*/  F2FP.F16.F32.PACK_AB R9, R145, R147 ;  /* 0x000000939109723e */ /* 0x000fe400000000ff */
[----:B------:R-:W-:Y:S01]  /*7470*/  STS [R240+0x10000], R7 ;  /* 0x01000007f0007388 */ /* 0x000fe20000000800 */
[----:B------:R-:W-:Y:S01]  /*7480*/  @P1 FADD.FTZ R0, -R0, R31 ;  /* 0x0000001f00001221 */ /* 0x000fe20000010100 */
[----:B------:R-:W-:Y:S01]  /*7490*/  FMUL.FTZ R10, R160, R10 ;  /* 0x0000000aa00a7220 */ /* 0x000fe20000410000 */
[----:B------:R-:W-:Y:S02]  /*74a0*/  F2FP.F16.F32.PACK_AB R6, R6, R159 ;  /* 0x0000009f0606723e */ /* 0x000fe400000000ff */
[----:B------:R-:W-:Y:S01]  /*74b0*/  STS [R240+0x10400], R2 ;  /* 0x01040002f0007388 */ /* 0x000fe20000000800 */
[----:B------:R-:W-:Y:S01]  /*74c0*/  FMUL.FTZ R144, R144, R0 ;  /* 0x0000000090907220 */ /* 0x000fe20000410000 */
[----:B------:R-:W-:Y:S03]  /*74d0*/  F2FP.F16.F32.PACK_AB R0, R156, R10 ;  /* 0x0000000a9c00723e */ /* 0x000fe600000000ff */
[----:B------:R-:W-:Y:S01]  /*74e0*/  STS [R239+0xf000], R21 ;  /* 0x00f00015ef007388 */ /* 0x000fe20000000800 */
[----:B------:R-:W-:Y:S01]  /*74f0*/  IMAD.MOV.U32 R156, RZ, RZ, R246 ;  /* 0x000000ffff9c7224 */ /* 0x000fe200078e00f6 */
[----:B-1----:R-:W-:Y:S03]  /*7500*/  F2FP.F16.F32.PACK_AB R5, R144, R149 ;  /* 0x000000959005723e */ /* 0x002fe600000000ff */
[----:B------:R-:W-:Y:S05]  /*7510*/  STS [R239+0xf400], R16 ;  /* 0x00f40010ef007388 */ /* 0x000fea0000000800 */
[----:B------:R-:W-:Y:S05]  /*7520*/  STS [R237+0xf000], R20 ;  /* 0x00f00014ed007388 */ /* 0x000fea0000000800 */
[----:B------:R-:W-:Y:S05]  /*7530*/  STS [R237+0xf400], R9 ;  /* 0x00f40009ed007388 */ /* 0x000fea0000000800 */
[----:B------:R-:W-:Y:S05]  /*7540*/  STS [R239+0x10000], R6 ;  /* 0x01000006ef007388 */ /* 0x000fea0000000800 */
[----:B------:R1:W-:Y:S05]  /*7550*/  STS [R239+0x10400], R0 ;  /* 0x01040000ef007388 */ /* 0x0003ea0000000800 */
[----:B------:R-:W-:Y:S05]  /*7560*/  STS [R237+0x10000], R8 ;  /* 0x01000008ed007388 */ /* 0x000fea0000000800 */
[----:B------:R-:W-:Y:S01]  /*7570*/  STS [R237+0x10400], R5 ;  /* 0x01040005ed007388 */ /* 0x000fe20000000800 */
[----:B------:R-:W-:Y:S01]  /*7580*/  BAR.SYNC.DEFER_BLOCKING 0x0 ;  /* 0x0000000000007b1d */ /* 0x000fe20000010000 */
[----:B-1----:R-:W-:Y:S05]  /*7590*/  LEA R0, R229, UR4, 0x1 ;  /* 0x00000004e5007c11 */ /* 0x002fea000f8e08ff */
[----:B------:R-:W-:Y:S05]  /*75a0*/  LDSM.16.MT88.4 R4, [R3+0x13000] ;  /* 0x013000000304783b */ /* 0x000fea0000004200 */
[----:B------:R-:W1:Y:S05]  /*75b0*/  LDSM.16.MT88.4 R8, [R0+0x6000] ;  /* 0x006000000008783b */ /* 0x000e6a0000004200 */
[----:B------:R-:W2:Y:S05]  /*75c0*/  LDSM.16.MT88.4 R12, [R3+0x15000] ;  /* 0x01500000030c783b */ /* 0x000eaa0000004200 */
[----:B------:R-:W4:Y:S05]  /*75d0*/  LDSM.16.MT88.4 R16, [R0+0x7000] ;  /* 0x007000000010783b */ /* 0x000f2a0000004200 */
[----:B------:R-:W3:Y:S05]  /*75e0*/  LDSM.16.MT88.4 R20, [R0+0x8000] ;  /* 0x008000000014783b */ /* 0x000eea0000004200 */
[----:B------:R-:W-:Y:S05]  /*75f0*/  LDSM.16.MT88.4 R24, [R3+0x13800] ;  /* 0x013800000318783b */ /* 0x000fea0000004200 */
[----:B------:R-:W3:Y:S05]  /*7600*/  LDSM.16.MT88.4 R28, [R0+0x6400] ;  /* 0x00640000001c783b */ /* 0x000eea0000004200 */
[----:B------:R-:W3:Y:S05]  /*7610*/  LDSM.16.MT88.4 R32, [R3+0x15800] ;  /* 0x015800000320783b */ /* 0x000eea0000004200 */
[----:B------:R-:W3:Y:S01]  /*7620*/  LDSM.16.MT88.4 R132, [R0+0x7400] ;  /* 0x007400000084783b */ /* 0x000ee20000004200 */
[-C--:B-1----:R-:W-:Y:S04]  /*7630*/  HMMA.16816.F32 R36, R4, R8.reuse, R36 ;  /* 0x000000080424723c */ /* 0x082fe80000001824 */
[----:B------:R-:W1:Y:S02]  /*7640*/  LDSM.16.MT88.4 R136, [R0+0x8400] ;  /* 0x008400000088783b */ /* 0x000e640000004200 */
[C---:B--2---:R-:W-:Y:S06]  /*7650*/  HMMA.16816.F32 R40, R12.reuse, R8, R40 ;  /* 0x000000080c28723c */ /* 0x044fec0000001828 */
        /* <DEDUP_REMOVED lines=8> */
[-C--:B---3--:R-:W-:Y:S06]  /*76e0*/  HMMA.16816.F32 R68, R4, R20.reuse, R68 ;  /* 0x000000140444723c */ /* 0x088fec0000001844 */
[C---:B------:R-:W-:Y:S06]  /*76f0*/  HMMA.16816.F32 R72, R12.reuse, R20, R72 ;  /* 0x000000140c48723c */ /* 0x040fec0000001848 */
[-C--:B------:R-:W-:Y:S01]  /*7700*/  HMMA.16816.F32 R76, R12, R22.reuse, R76 ;  /* 0x000000160c4c723c */ /* 0x080fe2000000184c */
[----:B------:R-:W-:Y:S05]  /*7710*/  LDSM.16.MT88.4 R12, [R3+0x16000] ;  /* 0x01600000030c783b */ /* 0x000fea0000004200 */
[----:B------:R-:W-:Y:S01]  /*7720*/  HMMA.16816.F32 R80, R4, R22, R80 ;  /* 0x000000160450723c */ /* 0x000fe20000001850 */
[----:B------:R-:W2:Y:S05]  /*7730*/  LDSM.16.MT88.4 R4, [R3+0x14000] ;  /* 0x014000000304783b */ /* 0x000eaa0000004200 */
[-C--:B------:R-:W-:Y:S01]  /*7740*/  HMMA.16816.F32 R36, R24, R28.reuse, R36 ;  /* 0x0000001c1824723c */ /* 0x080fe20000001824 */
[----:B------:R-:W3:Y:S05]  /*7750*/  LDSM.16.MT88.4 R20, [R0+0x8800] ;  /* 0x008800000014783b */ /* 0x000eea0000004200 */
        /* <DEDUP_REMOVED lines=9> */
[-C--:B-1----:R-:W-:Y:S06]  /*77f0*/  HMMA.16816.F32 R68, R24, R136.reuse, R68 ;  /* 0x000000881844723c */ /* 0x082fec0000001844 */
[C---:B------:R-:W-:Y:S06]  /*7800*/  HMMA.16816.F32 R72, R32.reuse, R136, R72 ;  /* 0x000000882048723c */ /* 0x040fec0000001848 */
[-C--:B------:R-:W-:Y:S01]  /*7810*/  HMMA.16816.F32 R76, R32, R138.reuse, R76 ;  /* 0x0000008a204c723c */ /* 0x080fe2000000184c */
[----:B------:R-:W1:Y:S05]  /*7820*/  LDSM.16.MT88.4 R32, [R0+0x6c00] ;  /* 0x006c00000020783b */ /* 0x000e6a0000004200 */
[----:B------:R-:W-:Y:S01]  /*7830*/  HMMA.16816.F32 R80, R24, R138, R80 ;  /* 0x0000008a1850723c */ /* 0x000fe20000001850 */
[----:B------:R-:W4:Y:S05]  /*7840*/  LDSM.16.MT88.4 R24, [R0+0x7c00] ;  /* 0x007c00000018783b */ /* 0x000f2a0000004200 */
[-C--:B--2---:R-:W-:Y:S01]  /*7850*/  HMMA.16816.F32 R36, R4, R8.reuse, R36 ;  /* 0x000000080424723c */ /* 0x084fe20000001824 */
[----:B------:R-:W2:Y:S05]  /*7860*/  LDSM.16.MT88.4 R136, [R0+0x8c00] ;  /* 0x008c00000088783b */ /* 0x000eaa0000004200 */
[C---:B------:R-:W-:Y:S01]  /*7870*/  HMMA.16816.F32 R40, R12.reuse, R8, R40 ;  /* 0x000000080c28723c */ /* 0x040fe20000001828 */
[----:B------:R-:W-:Y:S05]  /*7880*/  BAR.SYNC.DEFER_BLOCKING 0x0 ;  /* 0x0000000000007b1d */ /* 0x000fea0000010000 */
[-C--:B------:R-:W-:Y:S06]  /*7890*/  HMMA.16816.F32 R44, R12, R10.reuse, R44 ;  /* 0x0000000a0c2c723c */ /* 0x080fec000000182c */
[C---:B------:R-:W-:Y:S06]  /*78a0*/  HMMA.16816.F32 R48, R4.reuse, R10, R48 ;  /* 0x0000000a0430723c */ /* 0x040fec0000001830 */
[-C--:B------:R-:W-:Y:S06]  /*78b0*/  HMMA.16816.F32 R52, R4, R16.reuse, R52 ;  /* 0x000000100434723c */ /* 0x080fec0000001834 */
[C---:B------:R-:W-:Y:S06]  /*78c0*/  HMMA.16816.F32 R56, R12.reuse, R16, R56 ;  /* 0x000000100c38723c */ /* 0x040fec0000001838 */
[-C--:B------:R-:W-:Y:S06]  /*78d0*/  HMMA.16816.F32 R60, R12, R18.reuse, R60 ;  /* 0x000000120c3c723c */ /* 0x080fec000000183c */
[C---:B------:R-:W-:Y:S06]  /*78e0*/  HMMA.16816.F32 R64, R4.reuse, R18, R64 ;  /* 0x000000120440723c */ /* 0x040fec0000001840 */
[-C--:B---3--:R-:W-:Y:S06]  /*78f0*/  HMMA.16816.F32 R68, R4, R20.reuse, R68 ;  /* 0x000000140444723c */ /* 0x088fec0000001844 */
[C---:B------:R-:W-:Y:S06]  /*7900*/  HMMA.16816.F32 R72, R12.reuse, R20, R72 ;  /* 0x000000140c48723c */ /* 0x040fec0000001848 */
[-C--:B------:R-:W-:Y:S06]  /*7910*/  HMMA.16816.F32 R76, R12, R22.reuse, R76 ;  /* 0x000000160c4c723c */ /* 0x080fec000000184c */
[----:B------:R-:W-:Y:S06]  /*7920*/  HMMA.16816.F32 R80, R4, R22, R80 ;  /* 0x000000160450723c */ /* 0x000fec0000001850 */
[-C--:B-1----:R-:W-:Y:S06]  /*7930*/  HMMA.16816.F32 R36, R28, R32.reuse, R36 ;  /* 0x000000201c24723c */ /* 0x082fec0000001824 */
[C---:B------:R-:W-:Y:S06]  /*7940*/  HMMA.16816.F32 R40, R132.reuse, R32, R40 ;  /* 0x000000208428723c */ /* 0x040fec0000001828 */
[-C--:B------:R-:W-:Y:S06]  /*7950*/  HMMA.16816.F32 R44, R132, R34.reuse, R44 ;  /* 0x00000022842c723c */ /* 0x080fec000000182c */
[C---:B------:R-:W-:Y:S06]  /*7960*/  HMMA.16816.F32 R48, R28.reuse, R34, R48 ;  /* 0x000000221c30723c */ /* 0x040fec0000001830 */
[-C--:B----4-:R-:W-:Y:S06]  /*7970*/  HMMA.16816.F32 R52, R28, R24.reuse, R52 ;  /* 0x000000181c34723c */ /* 0x090fec0000001834 */
[C---:B------:R-:W-:Y:S06]  /*7980*/  HMMA.16816.F32 R56, R132.reuse, R24, R56 ;  /* 0x000000188438723c */ /* 0x040fec0000001838 */
[-C--:B------:R-:W-:Y:S06]  /*7990*/  HMMA.16816.F32 R60, R132, R26.reuse, R60 ;  /* 0x0000001a843c723c */ /* 0x080fec000000183c */
[C---:B------:R-:W-:Y:S06]  /*79a0*/  HMMA.16816.F32 R64, R28.reuse, R26, R64 ;  /* 0x0000001a1c40723c */ /* 0x040fec0000001840 */
[-C--:B--2---:R-:W-:Y:S06]  /*79b0*/  HMMA.16816.F32 R68, R28, R136.reuse, R68 ;  /* 0x000000881c44723c */ /* 0x084fec0000001844 */
        /* <DEDUP_REMOVED lines=39> */
.L_x_160:
[----:B------:R-:W3:Y:S01]  /*7c30*/  LDL R159, [R1] ;  /* 0x00000000019f7983 */ /* 0x000ee20000100800 */
[----:B------:R-:W-:Y:S01]  /*7c40*/  IMAD.MOV.U32 R160, RZ, RZ, 0x4 ;  /* 0x00000004ffa07424 */ /* 0x000fe200078e00ff */
[----:B------:R-:W-:Y:S02]  /*7c50*/  ULOP3.LUT UR11, UR5, 0x1, URZ, 0xc0, !UPT ;  /* 0x00000001050b7892 */ /* 0x000fe4000f8ec03f */
[----:B--2---:R-:W2:Y:S01]  /*7c60*/  LDL R2, [R1+0x4] ;  /* 0x0000040001027983 */ /* 0x004ea20000100800 */
[----:B------:R-:W-:Y:S02]  /*7c70*/  UISETP.GT.AND UP2, UPT, UR5, UR35, UPT ;  /* 0x000000230500728c */ /* 0x000fe4000bf44270 */
[----:B------:R-:W-:Y:S01]  /*7c80*/  UISETP.NE.U32.AND UP0, UPT, UR11, 0x1, UPT ;  /* 0x000000010b00788c */ /* 0x000fe2000bf05070 */
[----:B------:R-:W-:Y:S01]  /*7c90*/  LDSM.16.M88.4 R24, [R224] ;  /* 0x00000000e018783b */ /* 0x000fe20000000200 */
[----:B------:R-:W-:Y:S02]  /*7ca0*/  @UP3 UIADD3 UR12, UP1, UR16, -0x100, URZ ;  /* 0xffffff00100c3890 */ /* 0x000fe4000ff3e03f */
[----:B------:R-:W-:Y:S01]  /*7cb0*/  UIADD3 UR5, UR5, -0x1, URZ ;  /* 0xffffffff05057890 */ /* 0x000fe2000fffe03f */
[----:B------:R-:W1:Y:S01]  /*7cc0*/  LDSM.16.MT88.4 R8, [R0+0x9000] ;  /* 0x009000000008783b */ /* 0x000e620000004200 */
[----:B------:R-:W-:Y:S03]  /*7cd0*/  @UP3 UIADD3.X UR11, UR17, -0x1, URZ, UP1, !UPT ;  /* 0xffffffff110b3890 */ /* 0x000fe60008ffe43f */
        /* <DEDUP_REMOVED lines=8> */
[----:B------:R-:W-:Y:S01]  /*7d60*/  LDSM.16.MT88.4 R152, [R0+0xd800] ;  /* 0x00d800000098783b */ /* 0x000fe20000004200 */
[C---:B-1----:R-:W-:Y:S03]  /*7d70*/  HMMA.16816.F32 R4, R24.reuse, R8, RZ ;  /* 0x000000081804723c */ /* 0x042fe600000018ff */
[----:B------:R-:W2:Y:S03]  /*7d80*/  LDL R161, [R1+0x18] ;  /* 0x0000180001a17983 */ /* 0x000ea60000100800 */
        /* <DEDUP_REMOVED lines=11> */
[----:B------:R-:W4:Y:S05]  /*7e40*/  LDSM.16.MT88.4 R136, [R0+0x9c00] ;  /* 0x009c00000088783b */ /* 0x000f2a0000004200 */
[C---:B------:R-:W-:Y:S06]  /*7e50*/  HMMA.16816.F32 R20, R32.reuse, R140, R20 ;  /* 0x0000008c2014723c */ /* 0x040fec0000001814 */
[----:B------:R-:W-:Y:S01]  /*7e60*/  HMMA.16816.F32 R24, R32, R142, R24 ;  /* 0x0000008e2018723c */ /* 0x000fe20000001818 */
[----:B------:R-:W4:Y:S04]  /*7e70*/  LDSM.16.MT88.4 R32, [R0+0xbc00] ;  /* 0x00bc00000020783b */ /* 0x000f280000004200 */
[----:B------:R-:W4:Y:S01]  /*7e80*/  LDSM.16.MT88.4 R140, [R0+0xdc00] ;  /* 0x00dc0000008c783b */ /* 0x000f220000004200 */
        /* <DEDUP_REMOVED lines=10> */
[C---:B----4-:R-:W-:Y:S06]  /*7f30*/  HMMA.16816.F32 R4, R132.reuse, R136, R4 ;  /* 0x000000888404723c */ /* 0x050fec0000001804 */
[C---:B------:R-:W-:Y:S01]  /*7f40*/  HMMA.16816.F32 R8, R132.reuse, R138, R8 ;  /* 0x0000008a8408723c */ /* 0x040fe20000001808 */
[----:B------:R-:W-:Y:S05]  /*7f50*/  LDSM.16.MT88.4 R136, [R0+0xa400] ;  /* 0x00a400000088783b */ /* 0x000fea0000004200 */
[C---:B------:R-:W-:Y:S06]  /*7f60*/  HMMA.16816.F32 R12, R132.reuse, R32, R12 ;  /* 0x00000020840c723c */ /* 0x040fec000000180c */
[C---:B------:R-:W-:Y:S01]  /*7f70*/  HMMA.16816.F32 R16, R132.reuse, R34, R16 ;  /* 0x000000228410723c */ /* 0x040fe20000001810 */
[----:B------:R-:W4:Y:S05]  /*7f80*/  LDSM.16.M88.4 R32, [R225+0x2000] ;  /* 0x00200000e120783b */ /* 0x000f2a0000000200 */
[C---:B------:R-:W-:Y:S06]  /*7f90*/  HMMA.16816.F32 R20, R132.reuse, R140, R20 ;  /* 0x0000008c8414723c */ /* 0x040fec0000001814 */
[----:B------:R-:W-:Y:S01]  /*7fa0*/  HMMA.16816.F32 R24, R132, R142, R24 ;  /* 0x0000008e8418723c */ /* 0x000fe20000001818 */
[----:B------:R-:W4:Y:S04]  /*7fb0*/  LDSM.16.MT88.4 R132, [R0+0xc400] ;  /* 0x00c400000084783b */ /* 0x000f280000004200 */
[----:B------:R-:W4:Y:S01]  /*7fc0*/  LDSM.16.MT88.4 R140, [R0+0xe400] ;  /* 0x00e40000008c783b */ /* 0x000f220000004200 */
        /* <DEDUP_REMOVED lines=9> */
[----:B------:R-:W-:Y:S01]  /*8060*/  LDSM.16.MT88.4 R152, [R0+0xac00] ;  /* 0x00ac00000098783b */ /* 0x000fe20000004200 */
[C---:B----4-:R-:W-:Y:S06]  /*8070*/  HMMA.16816.F32 R4, R32.reuse, R136, R4 ;  /* 0x000000882004723c */ /* 0x050fec0000001804 */
[C---:B------:R-:W-:Y:S01]  /*8080*/  HMMA.16816.F32 R8, R32.reuse, R138, R8 ;  /* 0x0000008a2008723c */ /* 0x040fe20000001808 */
[----:B------:R-:W-:Y:S05]  /*8090*/  LDSM.16.M88.4 R136, [R226+0x2000] ;  /* 0x00200000e288783b */ /* 0x000fea0000000200 */
[C---:B------:R-:W-:Y:S06]  /*80a0*/  HMMA.16816.F32 R12, R32.reuse, R132, R12 ;  /* 0x00000084200c723c */ /* 0x040fec000000180c */
[C---:B------:R-:W-:Y:S01]  /*80b0*/  HMMA.16816.F32 R16, R32.reuse, R134, R16 ;  /* 0x000000862010723c */ /* 0x040fe20000001810 */
[----:B------:R-:W4:Y:S05]  /*80c0*/  LDSM.16.MT88.4 R132, [R0+0xe800] ;  /* 0x00e800000084783b */ /* 0x000f2a0000004200 */
        /* <DEDUP_REMOVED lines=8> */
[----:B----4-:R-:W-:Y:S05]  /*8150*/  IMAD.U32 R0, RZ, RZ, UR23 ;  /* 0x00000017ff007e24 */ /* 0x010fea000f8e00ff */
[C---:B------:R-:W-:Y:S05]  /*8160*/  HMMA.16816.F32 R20, R144.reuse, R132, R20 ;  /* 0x000000849014723c */ /* 0x040fea0000001814 */
[----:B------:R-:W-:Y:S01]  /*8170*/  @P0 VIADD R30, R248, 0xffffffc0 ;  /* 0xffffffc0f81e0836 */ /* 0x000fe20000000000 */
[----:B------:R-:W-:Y:S01]  /*8180*/  HMMA.16816.F32 R24, R144, R134, R24 ;  /* 0x000000869018723c */ /* 0x000fe20000001818 */
[----:B------:R-:W-:Y:S01]  /*8190*/  LDSM.16.MT88.4 R144, [R220+0x1c00] ;  /* 0x001c0000dc90783b */ /* 0x000fe20000004200 */
[----:B------:R-:W-:Y:S03]  /*81a0*/  IMAD.U32 R132, RZ, RZ, UR24 ;  /* 0x00000018ff847e24 */ /* 0x000fe6000f8e00ff */
[----:B------:R-:W-:Y:S01]  /*81b0*/  @P0 IMAD.WIDE R30, R30, R160, UR16 ;  /* 0x000000101e1e0e25 */ /* 0x000fe2000f8e02a0 */
[C---:B------:R-:W-:Y:S01]  /*81c0*/  HMMA.16816.F32 R4, R136.reuse, R152, R4 ;  /* 0x000000988804723c */ /* 0x040fe20000001804 */
[----:B------:R-:W-:Y:S01]  /*81d0*/  @UP3 UMOV UR16, UR12 ;  /* 0x0000000c00103c82 */ /* 0x000fe20008000000 */
[----:B------:R-:W-:Y:S02]  /*81e0*/  @UP3 UMOV UR17, UR11 ;  /* 0x0000000b00113c82 */ /* 0x000fe40008000000 */
[----:B---3--:R-:W3:Y:S02]  /*81f0*/  @P0 LDG.E R159, desc[UR6][R30.64] ;  /* 0x000000061e9f0981 */ /* 0x008ee4000c1e1900 */
[C---:B------:R-:W-:Y:S02]  /*8200*/  HMMA.16816.F32 R8, R136.reuse, R154, R8 ;  /* 0x0000009a8808723c */ /* 0x040fe40000001808 */
[----:B--2---:R-:W2:Y:S04]  /*8210*/  @P0 LDG.E R2, desc[UR6][R30.64+0x20] ;  /* 0x000020061e020981 */ /* 0x004ea8000c1e1900 */
[C---:B------:R-:W-:Y:S01]  /*8220*/  HMMA.16816.F32 R12, R136.reuse, R32, R12 ;  /* 0x00000020880c723c */ /* 0x040fe2000000180c */
[----:B------:R-:W5:Y:S04]  /*8230*/  @P0 LDG.E R249, desc[UR6][R30.64+0x80] ;  /* 0x000080061ef90981 */ /* 0x000f68000c1e1900 */
[----:B------:R1:W5:Y:S01]  /*8240*/  @P0 LDG.E R252, desc[UR6][R30.64+0xa0] ;  /* 0x0000a0061efc0981 */ /* 0x000362000c1e1900 */
[C---:B------:R-:W-:Y:S01]  /*8250*/  HMMA.16816.F32 R16, R136.reuse, R34, R16 ;  /* 0x000000228810723c */ /* 0x040fe20000001810 */
[----:B------:R-:W-:Y:S05]  /*8260*/  IMAD.U32 R32, RZ, RZ, UR23 ;  /* 0x00000017ff207e24 */ /* 0x000fea000f8e00ff */
[C---:B------:R-:W-:Y:S01]  /*8270*/  HMMA.16816.F32 R20, R136.reuse, R140, R20 ;  /* 0x0000008c8814723c */ /* 0x040fe20000001814 */
[----:B------:R-:W-:Y:S05]  /*8280*/  IMAD.U32 R34, RZ, RZ, UR42 ;  /* 0x0000002aff227e24 */ /* 0x000fea000f8e00ff */
[----:B------:R-:W-:Y:S01]  /*8290*/  HMMA.16816.F32 R24, R136, R142, R24 ;  /* 0x0000008e8818723c */ /* 0x000fe20000001818 */
[----:B------:R-:W-:Y:S04]  /*82a0*/  LDSM.16.MT88.4 R136, [R220+0x2400] ;  /* 0x00240000dc88783b */ /* 0x000fe80000004200 */
[----:B------:R-:W-:Y:S01]  /*82b0*/  LDSM.16.MT88.4 R140, [R220+0x1800] ;  /* 0x00180000dc8c783b */ /* 0x000fe20000004200 */
[----:B-1----:R-:W-:Y:S01]  /*82c0*/  IMAD.U32 R30, RZ, RZ, UR41 ;  /* 0x00000029ff1e7e24 */ /* 0x002fe2000f8e00ff */
[C---:B------:R-:W-:Y:S04]  /*82d0*/  LEA R246, P1, R161.reuse, R156, 0x2 ;  /* 0x0000009ca1f67211 */ /* 0x040fe800078210ff */
        /* <DEDUP_REMOVED lines=11> */
[----:B----4-:R-:W-:Y:S05]  /*8390*/  IMAD.U32 R5, RZ, RZ, UR42 ;  /* 0x0000002aff057e24 */ /* 0x010fea000f8e00ff */
[-C--:B------:R-:W-:Y:S01]  /*83a0*/  LEA.HI.X.SX32 R35, R5, R29.reuse, 0x2, P2 ;  /* 0x0000001d05237211 */ /* 0x080fe200010f16ff */
[----:B---3--:R-:W-:Y:S04]  /*83b0*/  @P0 STL [R1], R159 ;  /* 0x0000009f01000387 */ /* 0x008fe80000100800 */
[----:B--2---:R1:W-:Y:S01]  /*83c0*/  @P0 STL [R1+0x4], R2 ;  /* 0x0000040201000387 */ /* 0x0043e20000100800 */
        /* <DEDUP_REMOVED lines=8> */
[----:B------:R-:W-:Y:S01]  /*8450*/  LDSM.16.MT88.4 R132, [R3+0x11800] ;  /* 0x011800000384783b */ /* 0x000fe20000004200 */
[----:B-1----:R-:W-:Y:S05]  /*8460*/  IMAD.U32 R2, RZ, RZ, UR41 ;  /* 0x00000029ff027e24 */ /* 0x002fea000f8e00ff */
[-C--:B------:R-:W-:Y:S01]  /*8470*/  LEA.HI.X.SX32 R31, R2, R29.reuse, 0x2, P1 ;  /* 0x0000001d021f7211 */ /* 0x080fe200008f16ff */
[----:B------:R-:W-:Y:S04]  /*8480*/  IMAD.U32 R2, RZ, RZ, UR39 ;  /* 0x00000027ff027e24 */ /* 0x000fe8000f8e00ff */
[----:B------:R1:W-:Y:S01]  /*8490*/  REDG.E.ADD.F32.FTZ.RN.STRONG.GPU desc[UR6][R30.64], R8 ;  /* 0x000000081e0079a6 */ /* 0x0003e2000c10f386 */
[----:B--2---:R-:W-:Y:S03]  /*84a0*/  IMAD.U32 R6, RZ, RZ, UR34 ;  /* 0x00000022ff067e24 */ /* 0x004fe6000f8e00ff */
[----:B------:R2:W-:Y:S01]  /*84b0*/  REDG.E.ADD.F32.FTZ.RN.STRONG.GPU desc[UR6][R4.64], R9 ;  /* 0x00000009040079a6 */ /* 0x0005e2000c10f386 */
[----:B---3--:R-:W-:Y:S01]  /*84c0*/  IMAD.U32 R7, RZ, RZ, UR34 ;  /* 0x00000022ff077e24 */ /* 0x008fe2000f8e00ff */
[----:B-1----:R-:W-:Y:S02]  /*84d0*/  MOV R8, UR38 ;  /* 0x0000002600087c02 */ /* 0x002fe40008000f00 */
[-C--:B--2---:R-:W-:Y:S01]  /*84e0*/  LEA R4, P1, R0, R28.reuse, 0x2 ;  /* 0x0000001c00047211 */ /* 0x084fe200078210ff */
[----:B------:R-:W-:Y:S01]  /*84f0*/  IMAD.U32 R0, RZ, RZ, UR38 ;  /* 0x00000026ff007e24 */ /* 0x000fe2000f8e00ff */
        /* <DEDUP_REMOVED lines=32> */
[----:B-1----:R-:W-:Y:S01]  /*8700*/  IMAD.U32 R5, RZ, RZ, UR31 ;  /* 0x0000001fff057e24 */ /* 0x002fe2000f8e00ff */
[----:B------:R-:W-:Y:S04]  /*8710*/  MOV R4, UR37 ;  /* 0x0000002500047c02 */ /* 0x000fe80008000f00 */
[-C--:B------:R-:W-:Y:S02]  /*8720*/  LEA.HI.X.SX32 R9, R5, R29.reuse, 0x2, P2 ;  /* 0x0000001d05097211 */ /* 0x080fe400010f16ff */
[-C--:B------:R-:W-:Y:S01]  /*8730*/  LEA R4, P0, R4, R28.reuse, 0x2 ;  /* 0x0000001c04047211 */ /* 0x080fe200078010ff */
[----:B--2---:R-:W-:Y:S01]  /*8740*/  IMAD.U32 R10, RZ, RZ, UR27 ;  /* 0x0000001bff0a7e24 */ /* 0x004fe2000f8e00ff */
[----:B------:R-:W-:Y:S01]  /*8750*/  MOV R11, UR29 ;  /* 0x0000001d000b7c02 */ /* 0x000fe20008000f00 */
[----:B------:R1:W-:Y:S01]  /*8760*/  REDG.E.ADD.F32.FTZ.RN.STRONG.GPU desc[UR6][R8.64], R17 ;  /* 0x00000011080079a6 */ /* 0x0003e2000c10f386 */
[-C--:B------:R-:W-:Y:S01]  /*8770*/  LEA.HI.X.SX32 R5, R0, R29.reuse, 0x2, P0 ;  /* 0x0000001d00057211 */ /* 0x080fe200000f16ff */
[----:B------:R-:W-:Y:S01]  /*8780*/  IMAD.U32 R0, RZ, RZ, UR36 ;  /* 0x00000024ff007e24 */ /* 0x000fe2000f8e00ff */
[-C--:B------:R-:W-:Y:S01]  /*8790*/  LEA.HI.X.SX32 R15, R11, R29.reuse, 0x2, P5 ;  /* 0x0000001d0b0f7211 */ /* 0x080fe200028f16ff */
[----:B------:R2:W-:Y:S01]  /*87a0*/  REDG.E.ADD.F32.FTZ.RN.STRONG.GPU desc[UR6][R6.64], R18 ;  /* 0x00000012060079a6 */ /* 0x0005e2000c10f386 */
[-C--:B------:R-:W-:Y:S03]  /*87b0*/  LEA R10, P3, R10, R28.reuse, 0x2 ;  /* 0x0000001c0a0a7211 */ /* 0x080fe600078610ff */
        /* <DEDUP_REMOVED lines=98> */
[----:B------:R-:W-:Y:S01]  /*8de0*/  ULDC UR9, c[0x0][0x38c] ;  /* 0x0000e30000097ab9 */ /* 0x000fe20000000800 */
[----:B------:R-:W-:Y:S02]  /*8df0*/  ULDC UR5, c[0x0][0x390] ;  /* 0x0000e40000057ab9 */ /* 0x000fe40000000800 */
        /* <DEDUP_REMOVED lines=26> */
[----:B------:R-:W-:Y:S01]  /*8fa0*/  FMUL.FTZ R40, R93, UR5 ;  /* 0x000000055d287c20 */ /* 0x000fe20008410000 */
[----:B------:R-:W-:Y:S01]  /*8fb0*/  F2FP.F16.F32.PACK_AB R45, R45, R86 ;  /* 0x000000562d2d723e */ /* 0x000fe200000000ff */
        /* <DEDUP_REMOVED lines=119> */
[----:B------:R-:W-:Y:S01]  /*9730*/  PLOP3.LUT P0, PT, PT, PT, UP0, 0x80, 0x0 ;  /* 0x000000000000781c */ /* 0x000fe20003f0f008 */
[----:B------:R-:W-:Y:S01]  /*9740*/  @UP0 UIADD3 UR5, UR44, UR45, URZ ;  /* 0x0000002d2c050290 */ /* 0x000fe2000fffe03f */
[----:B------:R-:W-:-:S03]  /*9750*/  @UP0 ULDC.64 UR10, c[0x0][0x450] ;  /* 0x00011400000a0ab9 */ /* 0x000fc60000000a00 */
[----:B------:R-:W-:Y:S02]  /*9760*/  @UP0 UIMAD.WIDE.U32 UR12, UR5, UR10, URZ ;  /* 0x0000000a050c02a5 */ /* 0x000fe4000f8e003f */
[----:B------:R-:W-:-:S04]  /*9770*/  @UP0 UIMAD UR5, UR5, UR11, URZ ;  /* 0x0000000b050502a4 */ /* 0x000fc8000f8e023f */
[----:B------:R-:W-:Y:S01]  /*9780*/  @UP0 UIADD3 UR21, UR13, UR5, URZ ;  /* 0x000000050d150290 */ /* 0x000fe2000fffe03f */
[----:B------:R-:W-:Y:S01]  /*9790*/  @UP0 UMOV UR20, UR12 ;  /* 0x0000000c00140c82 */ /* 0x000fe20008000000 */
        /* <DEDUP_REMOVED lines=63> */
.L_x_162:
        /* <DEDUP_REMOVED lines=20> */
.L_x_163:
        /* <DEDUP_REMOVED lines=53> */
.L_x_165:
[----:B------:R-:W-:Y:S05]  /*a020*/  BSYNC B0 ;  /* 0x0000000000007941 */ /* 0x000fea0003800000 */
.L_x_164:
        /* <DEDUP_REMOVED lines=19> */
.L_x_167:
[----:B------:R-:W-:Y:S05]  /*a160*/  BSYNC B0 ;  /* 0x0000000000007941 */ /* 0x000fea0003800000 */
.L_x_166:
        /* <DEDUP_REMOVED lines=35> */
.L_x_169:
[----:B------:R-:W-:Y:S05]  /*a3a0*/  BSYNC B0 ;  /* 0x0000000000007941 */ /* 0x000fea0003800000 */
.L_x_168:
        /* <DEDUP_REMOVED lines=18> */
.L_x_145:
[----:B------:R-:W-:Y:S05]  /*a4d0*/  BSYNC B1 ;  /* 0x0000000000017941 */ /* 0x000fea0003800000 */
.L_x_131:
        /* <DEDUP_REMOVED lines=8> */
.L_x_170:
[----:B------:R-:W-:Y:S05]  /*a560*/  EXIT ;  /* 0x000000000000794d */ /* 0x000fea0003800000 */
.L_x_172:
        /* <DEDUP_REMOVED lines=9> */
.L_x_673:


//--------------------- .text._ZN5flash44flash_bwd_dq_dk_dv_loop_seqk_parallel_kernelI23Flash_bwd_kernel_traitsILi96ELi64ELi128ELi8ELi2ELi4ELi4ELb1ELb0EN7cutlass6half_tE19Flash_kernel_traitsILi96ELi64ELi128ELi8ES3_EELb0ELb1ELb0ELb0ELb0ELb0ELb1EEEvNS_16Flash_bwd_paramsE --------------------------
	.section	.text._ZN5flash44flash_bwd_dq_dk_dv_loop_seqk_parallel_kernelI23Flash_bwd_kernel_traitsILi96ELi64ELi128ELi8ELi2ELi4ELi4ELb1ELb0EN7cutlass6half_tE19Flash_kernel_traitsILi96ELi64ELi128ELi8ES3_EELb0ELb1ELb0ELb0ELb0ELb0ELb1EEEvNS_16Flash_bwd_paramsE,"ax",@progbits
	.align	128
        .global         _ZN5flash44flash_bwd_dq_dk_dv_loop_seqk_parallel_kernelI23Flash_bwd_kernel_traitsILi96ELi64ELi128ELi8ELi2ELi4ELi4ELb1ELb0EN7cutlass6half_tE19Flash_kernel_traitsILi96ELi64ELi128ELi8ES3_EELb0ELb1ELb0ELb0ELb0ELb0ELb1EEEvNS_16Flash_bwd_paramsE
        .type           _ZN5flash44flash_bwd_dq_dk_dv_loop_seqk_parallel_kernelI23Flash_bwd_kernel_traitsILi96ELi64ELi128ELi8ELi2ELi4ELi4ELb1ELb0EN7cutlass6half_tE19Flash_kernel_traitsILi96ELi64ELi128ELi8ES3_EELb0ELb1ELb0ELb0ELb0ELb0ELb1EEEvNS_16Flash_bwd_paramsE,@function
        .size           _ZN5flash44flash_bwd_dq_dk_dv_loop_seqk_parallel_kernelI23Flash_bwd_kernel_traitsILi96ELi64ELi128ELi8ELi2ELi4ELi4ELb1ELb0EN7cutlass6half_tE19Flash_kernel_traitsILi96ELi64ELi128ELi8ES3_EELb0ELb1ELb0ELb0ELb0ELb0ELb1EEEvNS_16Flash_bwd_paramsE,(.L_x_674 - _ZN5flash44flash_bwd_dq_dk_dv_loop_seqk_parallel_kernelI23Flash_bwd_kernel_traitsILi96ELi64ELi128ELi8ELi2ELi4ELi4ELb1ELb0EN7cutlass6half_tE19Flash_kernel_traitsILi96ELi64ELi128ELi8ES3_EELb0ELb1ELb0ELb0ELb0ELb0ELb1EEEvNS_16Flash_bwd_paramsE)
        .other          _ZN5flash44flash_bwd_dq_dk_dv_loop_seqk_parallel_kernelI23Flash_bwd_kernel_traitsILi96ELi64ELi128ELi8ELi2ELi4ELi4ELb1ELb0EN7cutlass6half_tE19Flash_kernel_traitsILi96ELi64ELi128ELi8ES3_EELb0ELb1ELb0ELb0ELb0ELb0ELb1EEEvNS_16Flash_bwd_paramsE,@"STO_CUDA_ENTRY STV_DEFAULT"
_ZN5flash44flash_bwd_dq_dk_dv_loop_seqk_parallel_kernelI23Flash_bwd_kernel_traitsILi96ELi64ELi128ELi8ELi2ELi4ELi4ELb1ELb0EN7cutlass6half_tE19Flash_kernel_traitsILi96ELi64ELi128ELi8ES3_EELb0ELb1ELb0ELb0ELb0ELb0ELb1EEEvNS_16Flash_bwd_paramsE:
.text._ZN5flash44flash_bwd_dq_dk_dv_loop_seqk_parallel_kernelI23Flash_bwd_kernel_traitsILi96ELi64ELi128ELi8ELi2ELi4ELi4ELb1ELb0EN7cutlass6half_tE19Flash_kernel_traitsILi96ELi64ELi128ELi8ES3_EELb0ELb1ELb0ELb0ELb0ELb0ELb1EEEvNS_16Flash_bwd_paramsE:
        /* <DEDUP_REMOVED lines=29> */
[--C-:B------:R-:W-:Y:S02]  /*01d0*/  SHF.R.S32.HI R7, RZ, 0x2, R5.reuse ;  /* 0x00000002ff077819 */ /* 0x100fe40000011405 */
[----:B-1----:R-:W-:-:S02]  /*01e0*/  SHF.R.S32.HI R0, RZ, 0x1f, R5 ;  /* 0x0000001fff007819 */ /* 0x002fc40000011405 */
[----:B------:R-:W-:Y:S02]  /*01f0*/  LOP3.LUT R3, R12, 0xffffffe0, RZ, 0xc0, !PT ;  /* 0xffffffe00c037812 */ /* 0x000fe400078ec0ff */
[----:B------:R-:W-:Y:S02]  /*0200*/  LEA.HI R4, R6, R8, RZ, 0x1 ;  /* 0x0000000806047211 */ /* 0x000fe400078f08ff */
[-C--:B------:R-:W-:Y:S02]  /*0210*/  LEA.HI R9, R5, R7.reuse, RZ, 0x1 ;  /* 0x0000000705097211 */ /* 0x080fe400078f08ff */
[----:B------:R-:W-:Y:S01]  /*0220*/  LEA.HI R2, R0, R7, RZ, 0x3 ;  /* 0x0000000700027211 */ /* 0x000fe200078f18ff */
[----:B------:R-:W-:Y:S01]  /*0230*/  IMAD.IADD R0, R21, 0x1, -R3 ;  /* 0x0000000115007824 */ /* 0x000fe200078e0a03 */
[----:B------:R-:W-:Y:S02]  /*0240*/  LOP3.LUT R3, R4, 0xfffffffe, RZ, 0xc0, !PT ;  /* 0xfffffffe04037812 */ /* 0x000fe400078ec0ff */
[----:B------:R-:W-:-:S02]  /*0250*/  LOP3.LUT R4, R9, 0x7fffffe, RZ, 0xc0, !PT ;  /* 0x07fffffe09047812 */ /* 0x000fc400078ec0ff */
[----:B------:R-:W-:Y:S01]  /*0260*/  LOP3.LUT R2, R2, 0xfffffff8, RZ, 0xc0, !PT ;  /* 0xfffffff802027812 */ /* 0x000fe200078ec0ff */
[----:B------:R-:W-:Y:S01]  /*0270*/  IMAD.IADD R18, R8, 0x1, -R3 ;  /* 0x0000000108127824 */ /* 0x000fe200078e0a03 */
[----:B------:R-:W-:Y:S01]  /*0280*/  LEA.HI R17, R20, R21, RZ, 0x3 ;  /* 0x0000001514117211 */ /* 0x000fe200078f18ff */
[----:B------:R-:W-:Y:S01]  /*0290*/  IMAD.IADD R10, R7, 0x1, -R4 ;  /* 0x00000001070a7824 */ /* 0x000fe200078e0a04 */
[----:B------:R-:W-:Y:S01]  /*02a0*/  LOP3.LUT R5, R5, 0xfffffffc, RZ, 0xc0, !PT ;  /* 0xfffffffc05057812 */ /* 0x000fe200078ec0ff */
[----:B------:R-:W-:Y:S01]  /*02b0*/  IMAD.IADD R11, R7, 0x1, -R2 ;  /* 0x00000001070b7824 */ /* 0x000fe200078e0a02 */
[----:B------:R-:W-:Y:S02]  /*02c0*/  SHF.R.S32.HI R3, RZ, 0x3, R17 ;  /* 0x00000003ff037819 */ /* 0x000fe40000011411 */
[----:B------:R-:W-:Y:S01]  /*02d0*/  SHF.R.S32.HI R9, RZ, 0x1f, R0 ;  /* 0x0000001fff097819 */ /* 0x000fe20000011400 */
[----:B------:R-:W-:Y:S01]  /*02e0*/  IMAD.IADD R19, R21, 0x1, -R5 ;  /* 0x0000000115137824 */ /* 0x000fe200078e0a05 */
[--C-:B------:R-:W-:Y:S01]  /*02f0*/  SHF.R.S32.HI R2, RZ, 0x5, R12.reuse ;  /* 0x00000005ff027819 */ /* 0x100fe2000001140c */
[----:B------:R-:W-:Y:S01]  /*0300*/  IMAD.SHL.U32 R3, R3, 0x40, RZ ;  /* 0x0000004003037824 */ /* 0x000fe200078e00ff */
[----:B------:R-:W-:Y:S01]  /*0310*/  SHF.R.S32.HI R4, RZ, 0x1f, R12 ;  /* 0x0000001fff047819 */ /* 0x000fe2000001140c */
[----:B------:R-:W-:Y:S01]  /*0320*/  IMAD.SHL.U32 R24, R19, 0x8, RZ ;  /* 0x0000000813187824 */ /* 0x000fe200078e00ff */
[----:B------:R-:W-:Y:S01]  /*0330*/  LEA.HI R23, R9, R0, RZ, 0x2 ;  /* 0x0000000009177211 */ /* 0x000fe200078f10ff */
[----:B------:R-:W-:Y:S01]  /*0340*/  IMAD R10, R2, 0x8, R10 ;  /* 0x00000008020a7824 */ /* 0x000fe200078e020a */
[----:B------:R-:W-:-:S02]  /*0350*/  LOP3.LUT R0, R6, 0xfffffff0, RZ, 0xc0, !PT ;  /* 0xfffffff006007812 */ /* 0x000fc400078ec0ff */
[-C--:B------:R-:W-:Y:S01]  /*0360*/  LEA.HI R5, R4, R2.reuse, RZ, 0x2 ;  /* 0x0000000204057211 */ /* 0x080fe200078f10ff */
[----:B------:R-:W-:Y:S01]  /*0370*/  STL [R1+0x20], R24 ;  /* 0x0000201801007387 */ /* 0x000fe20000100800 */
[----:B------:R-:W-:Y:S01]  /*0380*/  LOP3.LUT R7, R17, 0xfffffff8, RZ, 0xc0, !PT ;  /* 0xfffffff811077812 */ /* 0x000fe200078ec0ff */
[----:B------:R-:W-:Y:S01]  /*0390*/  IMAD.IADD R0, R21, 0x1, -R0 ;  /* 0x0000000115007824 */ /* 0x000fe200078e0a00 */
[----:B------:R-:W-:Y:S02]  /*03a0*/  LEA.HI R6, R12, R2, RZ, 0x1 ;  /* 0x000000020c067211 */ /* 0x000fe400078f08ff */
[----:B------:R-:W-:Y:S01]  /*03b0*/  LOP3.LUT R3, R3, 0xc0, RZ, 0xc0, !PT ;  /* 0x000000c003037812 */ /* 0x000fe200078ec0ff */
[----:B------:R-:W-:Y:S01]  /*03c0*/  IMAD.IADD R4, R21, 0x1, -R7 ;  /* 0x0000000115047824 */ /* 0x000fe200078e0a07 */
[----:B------:R-:W-:Y:S02]  /*03d0*/  LOP3.LUT R5, R5, 0xfffffffc, RZ, 0xc0, !PT ;  /* 0xfffffffc05057812 */ /* 0x000fe400078ec0ff */
[----:B------:R-:W-:-:S02]  /*03e0*/  LOP3.LUT R7, R6, 0xfffffffe, RZ, 0xc0, !PT ;  /* 0xfffffffe06077812 */ /* 0x000fc400078ec0ff */
[----:B------:R-:W-:Y:S01]  /*03f0*/  LOP3.LUT R6, R3, 0x18, R24, 0xf8, !PT ;  /* 0x0000001803067812 */ /* 0x000fe200078ef818 */
[C---:B------:R-:W-:Y:S01]  /*0400*/  IMAD.IADD R13, R2.reuse, 0x1, -R5 ;  /* 0x00000001020d7824 */ /* 0x040fe200078e0a05 */
[----:B------:R-:W-:Y:S01]  /*0410*/  SHF.R.U32.HI R3, RZ, 0x3, R3 ;  /* 0x00000003ff037819 */ /* 0x000fe20000011603 */
[----:B------:R-:W-:Y:S01]  /*0420*/  IMAD.IADD R230, R2, 0x1, -R7 ;  /* 0x0000000102e67824 */ /* 0x000fe200078e0a07 */
[----:B------:R-:W-:Y:S02]  /*0430*/  SHF.R.S32.HI R5, RZ, 0x1f, R0 ;  /* 0x0000001fff057819 */ /* 0x000fe40000011400 */
[----:B------:R-:W-:Y:S02]  /*0440*/  LOP3.LUT R9, R6, R3, RZ, 0x3c, !PT ;  /* 0x0000000306097212 */ /* 0x000fe400078e3cff */
[----:B------:R-:W-:Y:S02]  /*0450*/  LEA.HI R2, R4, R4, RZ, 0x1 ;  /* 0x0000000404027211 */ /* 0x000fe400078f08ff */
[----:B------:R-:W-:-:S02]  /*0460*/  LEA.HI R3, R0, R0, RZ, 0x1 ;  /* 0x0000000000037211 */ /* 0x000fc400078f08ff */
[----:B------:R-:W-:Y:S02]  /*0470*/  LEA.HI R14, R5, R0, RZ, 0x3 ;  /* 0x00000000050e7211 */ /* 0x000fe400078f18ff */
[----:B------:R-:W-:Y:S02]  /*0480*/  LEA.HI R12, R20, R21, RZ, 0x6 ;  /* 0x00000015140c7211 */ /* 0x000fe400078f30ff */
[----:B------:R-:W-:Y:S02]  /*0490*/  LOP3.LUT R5, R2, 0x3fffffe, RZ, 0xc0, !PT ;  /* 0x03fffffe02057812 */ /* 0x000fe400078ec0ff */
[----:B------:R-:W-:Y:S02]  /*04a0*/  LOP3.LUT R8, R3, 0x7fffffe, RZ, 0xc0, !PT ;  /* 0x07fffffe03087812 */ /* 0x000fe400078ec0ff */
[----:B------:R-:W-:Y:S01]  /*04b0*/  LOP3.LUT R7, R14, 0xfffffff8, RZ, 0xc0, !PT ;  /* 0xfffffff80e077812 */ /* 0x000fe200078ec0ff */
[----:B------:R-:W-:Y:S01]  /*04c0*/  IMAD.IADD R6, R4, 0x1, -R5 ;  /* 0x0000000104067824 */ /* 0x000fe200078e0a05 */
[----:B------:R-:W-:Y:S01]  /*04d0*/  SHF.R.S32.HI R12, RZ, 0x6, R12 ;  /* 0x00000006ff0c7819 */ /* 0x000fe2000001140c */
[C---:B------:R-:W-:Y:S01]  /*04e0*/  IMAD.IADD R8, R0.reuse, 0x1, -R8 ;  /* 0x0000000100087824 */ /* 0x040fe200078e0a08 */
[----:B------:R-:W-:Y:S01]  /*04f0*/  LOP3.LUT P2, RZ, R11, 0x2, RZ, 0xc0, !PT ;  /* 0x000000020bff7812 */ /* 0x000fe2000784c0ff */
[----:B------:R-:W-:Y:S01]  /*0500*/  IMAD.IADD R16, R0, 0x1, -R7 ;  /* 0x0000000100107824 */ /* 0x000fe200078e0a07 */
[----:B------:R-:W-:Y:S01]  /*0510*/  SHF.R.S32.HI R0, RZ, 0x1, R2 ;  /* 0x00000001ff007819 */ /* 0x000fe20000011402 */
[----:B------:R-:W-:Y:S01]  /*0520*/  IMAD R5, R12, 0x4, R18 ;  /* 0x000000040c057824 */ /* 0x000fe200078e0212 */
[----:B------:R-:W-:Y:S01]  /*0530*/  SHF.R.S32.HI R2, RZ, 0x1f, R3 ;  /* 0x0000001fff027819 */ /* 0x000fe20000011403 */
[----:B------:R-:W-:Y:S01]  /*0540*/  IMAD.U32 R7, R10, 0x20, R9 ;  /* 0x000000200a077824 */ /* 0x000fe200078e0009 */
[C---:B------:R-:W-:Y:S01]  /*0550*/  LOP3.LUT P4, RZ, R0.reuse, 0x2, RZ, 0xc0, !PT ;  /* 0x0000000200ff7812 */ /* 0x040fe2000788c0ff */
[----:B------:R-:W-:Y:S01]  /*0560*/  IMAD R22, R5, 0x8, R6 ;  /* 0x0000000805167824 */ /* 0x000fe200078e0206 */
[----:B------:R-:W-:Y:S01]  /*0570*/  SHF.R.S32.HI R5, RZ, 0x1, R3 ;  /* 0x00000001ff057819 */ /* 0x000fe20000011403 */
[----:B------:R-:W-:Y:S01]  /*0580*/  IMAD.SHL.U32 R0, R0, 0x40, RZ ;  /* 0x0000004000007824 */ /* 0x000fe200078e00ff */
[----:B------:R1:W-:Y:S01]  /*0590*/  STL [R1+0x40], R7 ;  /* 0x0000400701007387 */ /* 0x0003e20000100800 */
[----:B------:R-:W-:Y:S01]  /*05a0*/  IMAD.SHL.U32 R4, R4, 0x40, RZ ;  /* 0x0000004004047824 */ /* 0x000fe200078e00ff */
[----:B------:R-:W-:Y:S01]  /*05b0*/  LEA.HI R3, R2, R5, RZ, 0x2 ;  /* 0x0000000502037211 */ /* 0x000fe200078f10ff */
[----:B------:R-:W-:Y:S01]  /*05c0*/  IMAD.SHL.U32 R2, R13, 0x10, RZ ;  /* 0x000000100d027824 */ /* 0x000fe200078e00ff */
[----:B------:R-:W-:-:S02]  /*05d0*/  LOP3.LUT R0, R0, 0xc0, RZ, 0xc0, !PT ;  /* 0x000000c000007812 */ /* 0x000fc400078ec0ff */
[C---:B------:R-:W-:Y:S02]  /*05e0*/  LEA.HI R9, R11.reuse, R11, RZ, 0x1 ;  /* 0x0000000b0b097211 */ /* 0x040fe400078f08ff */
[----:B------:R-:W-:Y:S02]  /*05f0*/  LOP3.LUT R6, R11, 0x1, RZ, 0xc0, !PT ;  /* 0x000000010b067812 */ /* 0x000fe400078ec0ff */
[----:B------:R-:W-:Y:S02]  /*0600*/  LOP3.LUT P5, RZ, R16, 0x2, RZ, 0xc0, !PT ;  /* 0x0000000210ff7812 */ /* 0x000fe400078ac0ff */
[----:B------:R-:W-:Y:S02]  /*0610*/  ISETP.NE.U32.AND P3, PT, R6, 0x1, PT ;  /* 0x000000010600780c */ /* 0x000fe40003f65070 */
[----:B------:R-:W-:Y:S02]  /*0620*/  LOP3.LUT P6, RZ, R16, 0x4, RZ, 0xc0, !PT ;  /* 0x0000000410ff7812 */ /* 0x000fe400078cc0ff */
[----:B------:R-:W-:-:S02]  /*0630*/  SEL R225, R228, 0xffffffe0, !P5 ;  /* 0xffffffe0e4e17807 */ /* 0x000fc40006800000 */
[----:B------:R-:W-:Y:S02]  /*0640*/  SEL R238, R238, 0x10, !P3 ;  /* 0x00000010eeee7807 */ /* 0x000fe40005800000 */
[----:B------:R-:W-:Y:S02]  /*0650*/  SEL R226, R226, 0x40, P6 ;  /* 0x00000040e2e27807 */ /* 0x000fe40003000000 */
[----:B------:R-:W-:Y:S02]  /*0660*/  SEL R223, R228, 0xffffffe0, !P4 ;  /* 0xffffffe0e4df7807 */ /* 0x000fe40006000000 */
[----:B-1----:R-:W-:Y:S02]  /*0670*/  LOP3.LUT R7, R4, 0x1c0, RZ, 0xc0, !PT ;  /* 0x000001c004077812 */ /* 0x002fe400078ec0ff */
[----:B------:R-:W-:Y:S02]  /*0680*/  LOP3.LUT R4, R3, 0xfffffffc, RZ, 0xc0, !PT ;  /* 0xfffffffc03047812 */ /* 0x000fe400078ec0ff */
[----:B------:R-:W-:-:S02]  /*0690*/  LOP3.LUT R3, R0, 0x8, R17, 0xf8, !PT ;  /* 0x0000000800037812 */ /* 0x000fc400078ef811 */
[----:B------:R-:W-:Y:S01]  /*06a0*/  SHF.R.U32.HI R0, RZ, 0x3, R0 ;  /* 0x00000003ff007819 */ /* 0x000fe20000011600 */
[----:B------:R-:W-:Y:S01]  /*06b0*/  IMAD.IADD R15, R5, 0x1, -R4 ;  /* 0x00000001050f7824 */ /* 0x000fe200078e0a04 */
[----:B------:R-:W-:Y:S01]  /*06c0*/  LOP3.LUT R2, R7, 0x30, R2, 0xf8, !PT ;  /* 0x0000003007027812 */ /* 0x000fe200078ef802 */
[----:B------:R-:W-:Y:S01]  /*06d0*/  IMAD.SHL.U32 R4, R12, 0x20, RZ ;  /* 0x000000200c047824 */ /* 0x000fe200078e00ff */
[----:B------:R-:W-:Y:S02]  /*06e0*/  LOP3.LUT R222, R3, R0, RZ, 0x3c, !PT ;  /* 0x0000000003de7212 */ /* 0x000fe400078e3cff */
[----:B------:R-:W-:Y:S01]  /*06f0*/  LEA.HI R0, R20, R21, RZ, 0x7 ;  /* 0x0000001514007211 */ /* 0x000fe200078f38ff */
[----:B------:R-:W-:Y:S01]  /*0700*/  IMAD.SHL.U32 R21, R21, 0x2, RZ ;  /* 0x0000000215157824 */ /* 0x000fe200078e00ff */
[----:B------:R-:W-:Y:S01]  /*0710*/  LOP3.LUT R17, R2, 0x8, R17, 0xf8, !PT ;  /* 0x0000000802117812 */ /* 0x000fe200078ef811 */
[----:B------:R-:W-:Y:S01]  /*0720*/  IMAD.U32 R222, R22, 0x20, R222 ;  /* 0x0000002016de7824 */ /* 0x000fe200078e00de */
[----:B------:R-:W-:-:S02]  /*0730*/  LOP3.LUT R2, R9, 0x3fffffe, RZ, 0xc0, !PT ;  /* 0x03fffffe09027812 */ /* 0x000fc400078ec0ff */
[----:B------:R-:W-:Y:S02]  /*0740*/  LOP3.LUT R5, R4, 0x6, R21, 0xf8, !PT ;  /* 0x0000000604057812 */ /* 0x000fe400078ef815 */
[----:B------:R-:W-:Y:S01]  /*0750*/  SHF.R.S32.HI R3, RZ, 0x3, R14 ;  /* 0x00000003ff037819 */ /* 0x000fe2000001140e */
[C---:B------:R-:W-:Y:S01]  /*0760*/  IMAD.IADD R10, R11.reuse, 0x1, -R2 ;  /* 0x000000010b0a7824 */ /* 0x040fe200078e0a02 */
[----:B------:R-:W-:Y:S01]  /*0770*/  SHF.R.S32.HI R6, RZ, 0x7, R0 ;  /* 0x00000007ff067819 */ /* 0x000fe20000011400 */
[----:B------:R-:W-:Y:S01]  /*0780*/  IMAD.SHL.U32 R2, R11, 0x40, RZ ;  /* 0x000000400b027824 */ /* 0x000fe200078e00ff */
[----:B------:R1:W-:Y:S01]  /*0790*/  STL [R1+0x60], R5 ;  /* 0x0000600501007387 */ /* 0x0003e20000100800 */
[----:B------:R-:W-:Y:S01]  /*07a0*/  IMAD.SHL.U32 R0, R19, 0x2, RZ ;  /* 0x0000000213007824 */ /* 0x000fe200078e00ff */
[----:B------:R-:W-:Y:S01]  /*07b0*/  SHF.R.U32.HI R7, RZ, 0x3, R7 ;  /* 0x00000003ff077819 */ /* 0x000fe20000011607 */
[----:B------:R-:W-:Y:S01]  /*07c0*/  IMAD R11, R3, 0x8, R8 ;  /* 0x00000008030b7824 */ /* 0x000fe200078e0208 */
[----:B------:R-:W-:Y:S01]  /*07d0*/  LOP3.LUT R2, R2, 0x1c0, RZ, 0xc0, !PT ;  /* 0x000001c002027812 */ /* 0x000fe200078ec0ff */
[C---:B------:R-:W-:Y:S01]  /*07e0*/  IMAD R12, R13.reuse, 0x2, R3 ;  /* 0x000000020d0c7824 */ /* 0x040fe200078e0203 */
[----:B------:R-:W-:Y:S01]  /*07f0*/  LEA R222, R222, UR4, 0x1 ;  /* 0x00000004dede7c11 */ /* 0x000fe2000f8e08ff */
[----:B------:R-:W-:Y:S01]  /*0800*/  IMAD R8, R13, 0x200, R0 ;  /* 0x000002000d087824 */ /* 0x000fe200078e0200 */
[----:B------:R-:W-:-:S02]  /*0810*/  LOP3.LUT R4, R2, 0x20, R4, 0xf8, !PT ;  /* 0x0000002002047812 */ /* 0x000fc400078ef804 */
[----:B------:R-:W-:Y:S01]  /*0820*/  SHF.R.U32.HI R3, RZ, 0x3, R2 ;  /* 0x00000003ff037819 */ /* 0x000fe20000011602 */
[----:B------:R-:W-:Y:S01]  /*0830*/  IMAD R2, R6, 0x1000, R0 ;  /* 0x0000100006027824 */ /* 0x000fe200078e0200 */
[----:B------:R-:W-:Y:S01]  /*0840*/  LOP3.LUT P0, RZ, R15, 0x2, RZ, 0xc0, !PT ;  /* 0x000000020fff7812 */ /* 0x000fe2000780c0ff */
[----:B------:R-:W-:Y:S01]  /*0850*/  IMAD R10, R10, 0x20, R8 ;  /* 0x000000200a0a7824 */ /* 0x000fe200078e0208 */
[----:B------:R-:W-:Y:S01]  /*0860*/  LOP3.LUT R4, R4, R3, RZ, 0x3c, !PT ;  /* 0x0000000304047212 */ /* 0x000fe200078e3cff */
[----:B------:R-:W-:Y:S01]  /*0870*/  IMAD R3, R230, 0x400, R2 ;  /* 0x00000400e6037824 */ /* 0x000fe200078e0202 */
[----:B------:R-:W-:Y:S01]  /*0880*/  SEL R228, R228, 0xffffffe0, !P0 ;  /* 0xffffffe0e4e47807 */ /* 0x000fe20004000000 */
[----:B------:R-:W-:Y:S02]  /*0890*/  IMAD.IADD R223, R223, 0x1, R222 ;  /* 0x00000001dfdf7824 */ /* 0x000fe400078e02de */
[----:B------:R-:W-:Y:S02]  /*08a0*/  IMAD.IADD R241, R4, 0x1, R3 ;  /* 0x0000000104f17824 */ /* 0x000fe400078e0203 */
[----:B------:R-:W-:-:S03]  /*08b0*/  IMAD.SHL.U32 R4, R16, 0x40, RZ ;  /* 0x0000004010047824 */ /* 0x000fc600078e00ff */
[----:B------:R-:W-:Y:S02]  /*08c0*/  LEA R241, R241, UR4, 0x1 ;  /* 0x00000004f1f17c11 */ /* 0x000fe4000f8e08ff */
[----:B-1----:R-:W-:Y:S02]  /*08d0*/  SHF.R.S32.HI R5, RZ, 0x2, R23 ;  /* 0x00000002ff057819 */ /* 0x002fe40000011417 */
[----:B------:R-:W-:Y:S01]  /*08e0*/  LOP3.LUT R4, R4, 0x1c0, RZ, 0xc0, !PT ;  /* 0x000001c004047812 */ /* 0x000fe200078ec0ff */
[----:B------:R-:W-:Y:S02]  /*08f0*/  VIADD R239, R241, 0x20 ;  /* 0x00000020f1ef7836 */ /* 0x000fe40000000000 */
[----:B------:R-:W-:Y:S01]  /*0900*/  IMAD R19, R230, 0x10, R5 ;  /* 0x00000010e6137824 */ /* 0x000fe200078e0205 */
[----:B------:R-:W-:Y:S01]  /*0910*/  LOP3.LUT R5, R17, R7, RZ, 0x3c, !PT ;  /* 0x0000000711057212 */ /* 0x000fe200078e3cff */
[----:B------:R-:W-:Y:S01]  /*0920*/  @P2 VIADD R239, R241, 0xffffffe0 ;  /* 0xffffffe0f1ef2836 */ /* 0x000fe20000000000 */
[----:B------:R-:W-:Y:S01]  /*0930*/  SHF.R.U32.HI R224, RZ, 0x3, R4 ;  /* 0x00000003ffe07819 */ /* 0x000fe20000011604 */
[----:B------:R-:W-:Y:S01]  /*0940*/  VIADD R0, R19, 0xffffffc0 ;  /* 0xffffffc013007836 */ /* 0x000fe20000000000 */
[----:B------:R-:W-:Y:S01]  /*0950*/  STL [R1+0x64], R19 ;  /* 0x0000641301007387 */ /* 0x000fe20000100800 */
[----:B------:R-:W-:-:S02]  /*0960*/  IMAD R3, R18, 0x200, R5 ;  /* 0x0000020012037824 */ /* 0x000fc400078e0205 */
[----:B------:R-:W-:Y:S01]  /*0970*/  IMAD.IADD R240, R241, 0x1, R238 ;  /* 0x00000001f1f07824 */ /* 0x000fe200078e02ee */
[----:B------:R-:W-:Y:S01]  /*0980*/  SHF.R.S32.HI R2, RZ, 0x1f, R0 ;  /* 0x0000001fff027819 */ /* 0x000fe20000011400 */
[----:B------:R-:W-:-:S03]  /*0990*/  IMAD.IADD R238, R238, 0x1, R239 ;  /* 0x00000001eeee7824 */ /* 0x000fc600078e02ef */
[----:B------:R-:W-:Y:S01]  /*09a0*/  SHF.L.U64.HI R2, R0, 0x2, R2 ;  /* 0x0000000200027819 */ /* 0x000fe20000010202 */
[----:B------:R-:W-:Y:S02]  /*09b0*/  IMAD.SHL.U32 R0, R6, 0x8, RZ ;  /* 0x0000000806007824 */ /* 0x000fe400078e00ff */
[----:B------:R-:W-:Y:S02]  /*09c0*/  IMAD.SHL.U32 R6, R18, 0x8, RZ ;  /* 0x0000000812067824 */ /* 0x000fe400078e00ff */
[----:B------:R1:W-:Y:S01]  /*09d0*/  STL [R1+0x5c], R2 ;  /* 0x00005c0201007387 */ /* 0x0003e20000100800 */
[----:B------:R-:W-:Y:S02]  /*09e0*/  LOP3.LUT R7, R0, 0x8, RZ, 0xc0, !PT ;  /* 0x0000000800077812 */ /* 0x000fe400078ec0ff */
[----:B------:R-:W-:Y:S01]  /*09f0*/  SHF.R.S32.HI R0, RZ, 0x1, R9 ;  /* 0x00000001ff007819 */ /* 0x000fe20000011409 */
[----:B------:R-:W-:Y:S01]  /*0a00*/  IMAD.SHL.U32 R9, R18, 0x10, RZ ;  /* 0x0000001012097824 */ /* 0x000fe200078e00ff */
[----:B------:R-:W-:-:S02]  /*0a10*/  LOP3.LUT R6, R6, 0x8, RZ, 0xc0, !PT ;  /* 0x0000000806067812 */ /* 0x000fc400078ec0ff */
[C---:B------:R-:W-:Y:S01]  /*0a20*/  LOP3.LUT P1, RZ, R0.reuse, 0x2, RZ, 0xc0, !PT ;  /* 0x0000000200ff7812 */ /* 0x040fe2000782c0ff */
[----:B------:R-:W-:Y:S01]  /*0a30*/  IMAD.SHL.U32 R0, R0, 0x40, RZ ;  /* 0x0000004000007824 */ /* 0x000fe200078e00ff */
[----:B------:R-:W-:Y:S02]  /*0a40*/  LOP3.LUT R9, R7, 0x10, R9, 0xf8, !PT ;  /* 0x0000001007097812 */ /* 0x000fe400078ef809 */
[----:B------:R-:W-:Y:S02]  /*0a50*/  LOP3.LUT R224, R224, R4, R6, 0x1e, !PT ;  /* 0x00000004e0e07212 */ /* 0x000fe400078e1e06 */
[----:B------:R-:W-:-:S03]  /*0a60*/  LOP3.LUT R0, R0, 0xc0, RZ, 0xc0, !PT ;  /* 0x000000c000007812 */ /* 0x000fc600078ec0ff */
[----:B------:R-:W-:Y:S01]  /*0a70*/  IMAD.U32 R224, R12, 0x200, R224 ;  /* 0x000002000ce07824 */ /* 0x000fe200078e00e0 */
[----:B------:R-:W-:-:S04]  /*0a80*/  SHF.R.U32.HI R8, RZ, 0x3, R0 ;  /* 0x00000003ff087819 */ /* 0x000fc80000011600 */
        /* <DEDUP_REMOVED lines=34> */
.L_x_214:
        /* <DEDUP_REMOVED lines=67> */
.L_x_173:
        /* <DEDUP_REMOVED lines=16> */
[----:B------:R-:W-:Y:S01]  /*11e0*/  UIMAD UR27, UR48, UR9, UR8 ;  /* 0x00000009301b72a4 */ /* 0x000fe2000f8e0208 */
[----:B------:R-:W-:Y:S02]  /*11f0*/  ULDC.64 UR46, c[0x0][0x240] ;  /* 0x00009000002e7ab9 */ /* 0x000fe40000000a00 */
[----:B------:R-:W-:Y:S01]  /*1200*/  @!UP0 ULDC.64 UR8, c[0x0][0x418] ;  /* 0x0001060000088ab9 */ /* 0x000fe20000000a00 */
[----:B------:R-:W-:Y:S01]  /*1210*/  ULDC UR24, c[0x0][0x2dc] ;  /* 0x0000b70000187ab9 */ /* 0x000fe20000000800 */
[----:B------:R-:W-:Y:S01]  /*1220*/  ULDC UR44, c[0x0][0x270] ;  /* 0x00009c00002c7ab9 */ /* 0x000fe20000000800 */
[----:B------:R-:W-:Y:S02]  /*1230*/  USEL UR32, UR14, URZ, UP2 ;  /* 0x0000003f0e207287 */ /* 0x000fe40009000000 */
[----:B------:R-:W-:Y:S02]  /*1240*/  @!UP0 UIMAD.WIDE.U32 UR34, UR48, UR8, URZ ;  /* 0x00000008302282a5 */ /* 0x000fe4000f8e003f */
[----:B------:R-:W-:Y:S01]  /*1250*/  UIMAD.WIDE.U32 UR14, UR11, UR46, URZ ;  /* 0x0000002e0b0e72a5 */ /* 0x000fe2000f8e003f */
[----:B-1----:R-:W-:Y:S01]  /*1260*/  IABS R6, R7 ;  /* 0x0000000700067213 */ /* 0x002fe20000000000 */
[----:B------:R-:W-:Y:S01]  /*1270*/  UIMAD UR23, UR11, UR47, URZ ;  /* 0x0000002f0b1772a4 */ /* 0x000fe2000f8e023f */
[----:B------:R-:W-:Y:S01]  /*1280*/  ISETP.NE.AND P3, PT, R7, RZ, PT ;  /* 0x000000ff0700720c */ /* 0x000fe20003f65270 */
[----:B------:R-:W-:Y:S01]  /*1290*/  UIADD3 UR52, UR17, UR27, URZ ;  /* 0x0000001b11347290 */ /* 0x000fe2000fffe03f */
[----:B------:R-:W1:Y:S01]  /*12a0*/  I2F.RP R4, R6 ;  /* 0x0000000600047306 */ /* 0x000e620000209400 */
[----:B------:R-:W-:-:S02]  /*12b0*/  USEL UR59, UR16, UR14, !UP0 ;  /* 0x0000000e103b7287 */ /* 0x000fc4000c000000 */
[----:B------:R-:W-:Y:S02]  /*12c0*/  @UP0 UIADD3 UR52, UR15, UR23, URZ ;  /* 0x000000170f340290 */ /* 0x000fe4000fffe03f */
[----:B--2---:R-:W-:Y:S01]  /*12d0*/  UIMAD.WIDE.U32 UR28, UR5, UR12, URZ ;  /* 0x0000000c051c72a5 */ /* 0x004fe2000f8e003f */
[----:B------:R-:W-:Y:S01]  /*12e0*/  ULDC.U8 UR20, c[0x0][0x3d8] ;  /* 0x0000f60000147ab9 */ /* 0x000fe20000000000 */
[----:B------:R-:W-:Y:S02]  /*12f0*/  USHF.L.U64.HI UR18, UR48, 0x7, UR60 ;  /* 0x0000000730127899 */ /* 0x000fe4000801023c */
[----:B------:R-:W-:Y:S02]  /*1300*/  UIMAD UR36, UR5, UR13, UR29 ;  /* 0x0000000d052472a4 */ /* 0x000fe4000f8e021d */
[----:B------:R-:W-:Y:S02]  /*1310*/  @!UP0 UIMAD UR5, UR60, UR8, URZ ;  /* 0x000000083c0582a4 */ /* 0x000fe4000f8e023f */
[----:B------:R-:W-:Y:S01]  /*1320*/  USHF.R.S32.HI UR29, URZ, 0x1f, UR61 ;  /* 0x0000001f3f1d7899 */ /* 0x000fe2000801143d */
[----:B-1----:R-:W1:Y:S01]  /*1330*/  MUFU.RCP R4, R4 ;  /* 0x0000000400047308 */ /* 0x002e620000001000 */
[----:B------:R-:W-:-:S02]  /*1340*/  @!UP0 UIMAD UR33, UR48, UR9, UR5 ;  /* 0x00000009302182a4 */ /* 0x000fc4000f8e0205 */
[----:B------:R-:W-:Y:S01]  /*1350*/  UIADD3 UR5, UR31, 0x3f, URZ ;  /* 0x0000003f1f057890 */ /* 0x000fe2000fffe03f */
[----:B------:R-:W-:Y:S01]  /*1360*/  @UP0 ULDC.64 UR12, c[0x0][0x420] ;  /* 0x00010800000c0ab9 */ /* 0x000fe20000000a00 */
[----:B------:R-:W-:Y:S02]  /*1370*/  UIMAD.WIDE UR8, UR24, UR44, URZ ;  /* 0x0000002c180872a5 */ /* 0x000fe4000f8e023f */
[----:B------:R-:W-:Y:S02]  /*1380*/  USHF.R.S32.HI UR19, URZ, 0x1f, UR5 ;  /* 0x0000001f3f137899 */ /* 0x000fe40008011405 */
[----:B------:R-:W-:Y:S02]  /*1390*/  @UP0 UIMAD.WIDE.U32 UR42, UR11, UR12, URZ ;  /* 0x0000000c0b2a02a5 */ /* 0x000fe4000f8e003f */
[----:B------:R-:W-:Y:S02]  /*13a0*/  ULEA.HI UR19, UR19, UR5, URZ, 0x6 ;  /* 0x0000000513137291 */ /* 0x000fe4000f8f303f */
[----:B------:R-:W-:-:S02]  /*13b0*/  UIMAD UR5, UR29, UR48, URZ ;  /* 0x000000301d0572a4 */ /* 0x000fc4000f8e023f */
[----:B------:R-:W-:Y:S01]  /*13c0*/  @UP0 UIMAD UR49, UR11, UR13, UR43 ;  /* 0x0000000d0b3102a4 */ /* 0x000fe2000f8e022b */
        /* <DEDUP_REMOVED lines=10> */
[----:B------:R-:W-:Y:S01]  /*1470*/  UIMAD UR5, UR8, UR5, UR15 ;  /* 0x00000005080572a4 */ /* 0x000fe2000f8e020f */
[----:B-1----:R-:W-:Y:S01]  /*1480*/  IMAD.MOV R0, RZ, RZ, -R5 ;  /* 0x000000ffff007224 */ /* 0x002fe200078e0a05 */
[----:B------:R-:W-:Y:S01]  /*1490*/  USEL UR57, UR16, UR12, !UP0 ;  /* 0x0000000c10397287 */ /* 0x000fe2000c000000 */
[----:B------:R-:W-:Y:S01]  /*14a0*/  IMAD.MOV.U32 R4, RZ, RZ, RZ ;  /* 0x000000ffff047224 */ /* 0x000fe200078e00ff */
[----:B------:R-:W-:Y:S01]  /*14b0*/  UIADD3 UR16, UR14, -0x40, URZ ;  /* 0xffffffc00e107890 */ /* 0x000fe2000fffe03f */
[----:B------:R-:W-:Y:S01]  /*14c0*/  IMAD R0, R0, R6, RZ ;  /* 0x0000000600007224 */ /* 0x000fe200078e02ff */
[----:B------:R-:W-:-:S02]  /*14d0*/  UISETP.NE.AND UP1, UPT, UR41, -0x1, UPT ;  /* 0xffffffff2900788c */ /* 0x000fc4000bf25270 */
[----:B------:R-:W-:Y:S01]  /*14e0*/  USEL UR18, UR18, URZ, UP2 ;  /* 0x0000003f12127287 */ /* 0x000fe20009000000 */
[----:B------:R-:W-:Y:S01]  /*14f0*/  IMAD.HI.U32 R0, R5, R0, R4 ;  /* 0x0000000005007227 */ /* 0x000fe200078e0004 */
[----:B------:R-:W-:Y:S02]  /*1500*/  UIADD3 UR50, UR17, UR5, URZ ;  /* 0x0000000511327290 */ /* 0x000fe4000fffe03f */
[----:B------:R-:W-:Y:S02]  /*1510*/  UIADD3 UR5, UP2, UR16, UR32, URZ ;  /* 0x0000002010057290 */ /* 0x000fe4000ff5e03f */
[----:B------:R-:W-:Y:S01]  /*1520*/  USHF.R.S32.HI UR29, URZ, 0x1f, UR16 ;  /* 0x0000001f3f1d7899 */ /* 0x000fe20008011410 */
[----:B------:R-:W-:Y:S01]  /*1530*/  IMAD.HI.U32 R0, R0, R3, RZ ;  /* 0x0000000300007227 */ /* 0x000fe200078e00ff */
[----:B------:R-:W-:Y:S01]  /*1540*/  ULDC UR38, c[0x0][0x2c4] ;  /* 0x0000b10000267ab9 */ /* 0x000fe20000000800 */
[----:B------:R-:W-:Y:S02]  /*1550*/  UIMAD UR15, UR9, UR11, URZ ;  /* 0x0000000b090f72a4 */ /* 0x000fe4000f8e023f */
[----:B------:R-:W-:Y:S01]  /*1560*/  @!UP0 UIADD3 UR49, UR35, UR33, URZ ;  /* 0x0000002123318290 */ /* 0x000fe2000fffe03f */
[----:B------:R-:W-:Y:S01]  /*1570*/  IADD3 R4, -R0, RZ, RZ ;  /* 0x000000ff00047210 */ /* 0x000fe20007ffe1ff */
[----:B------:R-:W-:-:S02]  /*1580*/  UIMAD UR9, UR9, UR5, URZ ;  /* 0x00000005090972a4 */ /* 0x000fc4000f8e023f */
[----:B------:R-:W-:Y:S02]  /*1590*/  UIMAD.WIDE.U32 UR32, UR8, UR5, URZ ;  /* 0x00000005082072a5 */ /* 0x000fe4000f8e003f */
[C---:B------:R-:W-:Y:S01]  /*15a0*/  IMAD R3, R6.reuse, R4, R3 ;  /* 0x0000000406037224 */ /* 0x040fe200078e0203 */
[----:B------:R-:W-:Y:S02]  /*15b0*/  UIADD3.X UR12, UR29, UR18, URZ, UP2, !UPT ;  /* 0x000000121d0c7290 */ /* 0x000fe400097fe43f */
[----:B------:R-:W-:Y:S02]  /*15c0*/  @UP3 UIMAD UR5, UR48, UR38, URZ ;  /* 0x00000026300532a4 */ /* 0x000fe4000f8e023f */
[----:B------:R-:W-:Y:S01]  /*15d0*/  ISETP.GT.U32.AND P1, PT, R6, R3, PT ;  /* 0x000000030600720c */ /* 0x000fe20003f24070 */
[----:B------:R-:W-:Y:S01]  /*15e0*/  ULDC.U8 UR21, c[0x0][0x480] ;  /* 0x0001200000157ab9 */ /* 0x000fe20000000000 */
[----:B------:R-:W-:Y:S02]  /*15f0*/  @UP1 UIADD3 UR22, UR40, UR41, URZ ;  /* 0x0000002928161290 */ /* 0x000fe4000fffe03f */
[----:B------:R-:W-:-:S02]  /*1600*/  @UP1 UIADD3 UR26, UR40, UR41, URZ ;  /* 0x00000029281a1290 */ /* 0x000fc4000fffe03f */
        /* <DEDUP_REMOVED lines=16> */
[----:B------:R-:W-:Y:S02]  /*1710*/  @UP3 UIMAD UR23, UR58, UR5, UR8 ;  /* 0x000000053a1732a4 */ /* 0x000fe4000f8e0208 */
[----:B------:R-:W-:Y:S02]  /*1720*/  @!UP3 UIMAD UR5, UR48, UR44, UR58 ;  /* 0x0000002c3005b2a4 */ /* 0x000fe4000f8e023a */
[----:B------:R-:W-:Y:S01]  /*1730*/  @P0 IADD3 R0, R0, 0x1, RZ ;  /* 0x0000000100000810 */ /* 0x000fe20007ffe0ff */
[----:B------:R-:W-:Y:S01]  /*1740*/  @UP1 UIMAD UR22, UR22, UR25, URZ ;  /* 0x00000019161612a4 */ /* 0x000fe2000f8e023f */
[----:B------:R-:W-:Y:S01]  /*1750*/  PLOP3.LUT P0, PT, PT, PT, UP3, 0x80, 0x0 ;  /* 0x000000000000781c */ /* 0x000fe20003f0f038 */
[----:B------:R-:W-:-:S02]  /*1760*/  @UP1 UIMAD UR9, UR26, UR21, URZ ;  /* 0x000000151a0912a4 */ /* 0x000fc4000f8e023f */
[----:B------:R-:W-:Y:S01]  /*1770*/  IMAD.MOV.U32 R14, RZ, RZ, R0 ;  /* 0x000000ffff0e7224 */ /* 0x000fe200078e0000 */
[----:B------:R-:W-:Y:S02]  /*1780*/  USEL UR55, UR28, URZ, UP4 ;  /* 0x0000003f1c377287 */ /* 0x000fe4000a000000 */
[----:B------:R-:W-:Y:S02]  /*1790*/  @!UP3 UIMAD UR23, UR5, UR38, URZ ;  /* 0x000000260517b2a4 */ /* 0x000fe4000f8e023f */
[----:B------:R-:W-:Y:S01]  /*17a0*/  USHF.R.S32.HI UR30, URZ, 0x1f, UR37 ;  /* 0x0000001f3f1e7899 */ /* 0x000fe20008011425 */
[----:B------:R-:W-:Y:S01]  /*17b0*/  @!P2 IADD3 R14, -R14, RZ, RZ ;  /* 0x000000ff0e0ea210 */ /* 0x000fe20007ffe1ff */
[----:B------:R-:W-:Y:S01]  /*17c0*/  USHF.R.S32.HI UR56, URZ, 0x1f, UR51 ;  /* 0x0000001f3f387899 */ /* 0x000fe20008011433 */
[----:B------:R-:W-:Y:S01]  /*17d0*/  @!P3 LOP3.LUT R14, RZ, R7, RZ, 0x33, !PT ;  /* 0x00000007ff0eb212 */ /* 0x000fe200078e33ff */
[----:B------:R-:W-:Y:S02]  /*17e0*/  USHF.R.S32.HI UR44, URZ, 0x6, UR19 ;  /* 0x000000063f2c7899 */ /* 0x000fe40008011413 */
[----:B------:R-:W-:-:S02]  /*17f0*/  @UP1 UIADD3 UR45, UR13, UR9, URZ ;  /* 0x000000090d2d1290 */ /* 0x000fc4000fffe03f */
        /* <DEDUP_REMOVED lines=18> */
.L_x_175:
        /* <DEDUP_REMOVED lines=13> */
.L_x_176:
        /* <DEDUP_REMOVED lines=11> */
.L_x_177:
[----:B------:R-:W-:Y:S02]  /*1aa0*/  ULDC UR5, c[0x0][0x270] ;  /* 0x00009c0000057ab9 */ /* 0x000fe40000000800 */
[----:B------:R-:W-:-:S04]  /*1ab0*/  UIMAD UR5, UR48, UR5, UR58 ;  /* 0x00000005300572a4 */ /* 0x000fc8000f8e023a */
[----:B------:R-:W-:-:S12]  /*1ac0*/  UIMAD UR5, UR5, UR61, URZ ;  /* 0x0000003d050572a4 */ /* 0x000fd8000f8e023f */
.L_x_178:
[----:B------:R-:W2:Y:S01]  /*1ad0*/  LDL.64 R4, [R1+0x20] ;  /* 0x0000200001047983 */ /* 0x000ea20000100a00 */
[----:B------:R-:W-:Y:S01]  /*1ae0*/  ULDC UR12, c[0x0][0x270] ;  /* 0x00009c00000c7ab9 */ /* 0x000fe20000000800 */
[----:B------:R-:W-:Y:S02]  /*1af0*/  ULDC UR9, c[0x0][0x2dc] ;  /* 0x0000b70000097ab9 */ /* 0x000fe40000000800 */
[----:B------:R1:W2:Y:S01]  /*1b00*/  LDL.64 R24, [R1+0x20] ;  /* 0x0000200001187983 */ /* 0x0002a20000100a00 */
[----:B------:R-:W-:Y:S01]  /*1b10*/  UIMAD UR26, UR9, UR12, URZ ;  /* 0x0000000c091a72a4 */ /* 0x000fe2000f8e023f */
[----:B------:R-:W-:Y:S01]  /*1b20*/  BSSY B1, `(.L_x_174) ;  /* 0x0000867000017945 */ /* 0x000fe20003800000 */
[----:B------:R-:W-:Y:S01]  /*1b30*/  UIADD3 UR11, UR16, UR5, URZ ;  /* 0x00000005100b7290 */ /* 0x000fe2000fffe03f */
[----:B------:R-:W3:Y:S01]  /*1b40*/  S2R R7, SR_TID.X ;  /* 0x0000000000077919 */ /* 0x000ee20000002100 */
[----:B------:R-:W-:Y:S01]  /*1b50*/  ULDC.64 UR12, c[0x0][0x478] ;  /* 0x00011e00000c7ab9 */ /* 0x000fe20000000a00 */
[----:B------:R-:W-:-:S02]  /*1b60*/  UIADD3 UR36, UR16, UR23, URZ ;  /* 0x0000001710247290 */ /* 0x000fc4000fffe03f */
[----:B------:R-:W-:Y:S02]  /*1b70*/  USHF.R.S32.HI UR61, URZ, 0x1f, UR58 ;  /* 0x0000001f3f3d7899 */ /* 0x000fe4000801143a */
[----:B------:R-:W-:Y:S02]  /*1b80*/  UIMAD.WIDE UR22, UR11, 0x4, UR12 ;  /* 0x000000040b1678a5 */ /* 0x000fe4000f8e020c */
[----:B------:R-:W-:Y:S01]  /*1b90*/  UIADD3 UR18, -UR10, UR31, UR37 ;  /* 0x0000001f0a127290 */ /* 0x000fe2000fffe125 */
[----:B------:R-:W-:Y:S01]  /*1ba0*/  ULDC.64 UR12, c[0x0][0x428] ;  /* 0x00010a00000c7ab9 */ /* 0x000fe20000000a00 */
[----:B------:R-:W-:Y:S01]  /*1bb0*/  ULDC UR19, c[0x0][0x398] ;  /* 0x0000e60000137ab9 */ /* 0x000fe20000000800 */
[----:B------:R-:W-:Y:S01]  /*1bc0*/  USHF.L.U32 UR11, UR26, 0x6, URZ ;  /* 0x000000061a0b7899 */ /* 0x000fe2000800063f */
[----:B------:R-:W-:Y:S01]  /*1bd0*/  IMAD.U32 R9, RZ, RZ, UR12 ;  /* 0x0000000cff097e24 */ /* 0x000fe2000f8e00ff */
[----:B------:R-:W-:Y:S01]  /*1be0*/  ULDC.64 UR14, c[0x0][0x258] ;  /* 0x00009600000e7ab9 */ /* 0x000fe20000000a00 */
[----:B------:R-:W-:Y:S01]  /*1bf0*/  ULDC.64 UR34, c[0x0][0x3e0] ;  /* 0x0000f80000227ab9 */ /* 0x000fe20000000a00 */
[----:B------:R-:W-:Y:S01]  /*1c00*/  ULDC.64 UR42, c[0x0][0x210] ;  /* 0x00008400002a7ab9 */ /* 0x000fe20000000a00 */
[----:B---3--:R-:W-:-:S04]  /*1c10*/  SHF.R.S32.HI R8, RZ, 0x1f, R7 ;  /* 0x0000001fff087819 */ /* 0x008fc80000011407 */
[CC--:B------:R-:W-:Y:S02]  /*1c20*/  LEA.HI R3, R8.reuse, R7.reuse, RZ, 0x2 ;  /* 0x0000000708037211 */ /* 0x0c0fe400078f10ff */
[----:B------:R-:W-:Y:S02]  /*1c30*/  LEA.HI R8, R8, R7, RZ, 0x5 ;  /* 0x0000000708087211 */ /* 0x000fe400078f28ff */
[----:B------:R-:W-:Y:S02]  /*1c40*/  SHF.R.S32.HI R3, RZ, 0x2, R3 ;  /* 0x00000002ff037819 */ /* 0x000fe40000011403 */
[----:B------:R-:W-:Y:S02]  /*1c50*/  LOP3.LUT R10, R8, 0xffffffe0, RZ, 0xc0, !PT ;  /* 0xffffffe0080a7812 */ /* 0x000fe400078ec0ff */
[----:B------:R-:W-:Y:S02]  /*1c60*/  SHF.R.S32.HI R21, RZ, 0x1f, R3 ;  /* 0x0000001fff157819 */ /* 0x000fe40000011403 */
[----:B------:R-:W-:Y:S01]  /*1c70*/  SHF.R.S32.HI R8, RZ, 0x5, R8 ;  /* 0x00000005ff087819 */ /* 0x000fe20000011408 */
[----:B------:R-:W-:-:S04]  /*1c80*/  IMAD.IADD R10, R7, 0x1, -R10 ;  /* 0x00000001070a7824 */ /* 0x000fc800078e0a0a */
[----:B------:R-:W-:Y:S02]  /*1c90*/  IMAD R8, R8, UR26, R10 ;  /* 0x0000001a08087c24 */ /* 0x000fe4000f8e020a */
[----:B--2---:R-:W-:-:S05]  /*1ca0*/  IMAD.MOV.U32 R24, RZ, RZ, R4 ;  /* 0x000000ffff187224 */ /* 0x004fca00078e0004 */
[----:B------:R-:W-:Y:S02]  /*1cb0*/  SHF.R.S32.HI R25, RZ, 0x1f, R24 ;  /* 0x0000001fff197819 */ /* 0x000fe40000011418 */
[----:B------:R-:W-:Y:S01]  /*1cc0*/  IADD3 R4, P0, R24, UR8, RZ ;  /* 0x0000000818047c10 */ /* 0x000fe2000ff1e0ff */
[----:B------:R-:W-:Y:S02]  /*1cd0*/  ULDC.64 UR8, c[0x0][0x420] ;  /* 0x0001080000087ab9 */ /* 0x000fe40000000a00 */
[----:B------:R-:W-:Y:S01]  /*1ce0*/  IMAD.U32 R0, RZ, RZ, UR8 ;  /* 0x00000008ff007e24 */ /* 0x000fe2000f8e00ff */
[----:B------:R-:W-:Y:S01]  /*1cf0*/  IADD3.X R5, R25, UR49, RZ, P0, !PT ;  /* 0x0000003119057c10 */ /* 0x000fe200087fe4ff */
[----:B------:R-:W-:Y:S01]  /*1d00*/  UIMAD UR5, UR29, UR8, URZ ;  /* 0x000000081d0572a4 */ /* 0x000fe2000f8e023f */
[----:B------:R-:W-:Y:S01]  /*1d10*/  IADD3 R6, P0, R3, UR16, RZ ;  /* 0x0000001003067c10 */ /* 0x000fe2000ff1e0ff */
[----:B------:R1:W-:Y:S01]  /*1d20*/  STL [R1+0x24], R25 ;  /* 0x0000241901007387 */ /* 0x0003e20000100800 */
[----:B------:R-:W-:Y:S01]  /*1d30*/  IMAD.WIDE.U32 R4, R0, UR16, R4 ;  /* 0x0000001000047c25 */ /* 0x000fe2000f8e0004 */
[----:B------:R-:W-:Y:S01]  /*1d40*/  UIMAD UR17, UR16, UR9, UR5 ;  /* 0x00000009101172a4 */ /* 0x000fe2000f8e0205 */
[----:B------:R-:W-:Y:S01]  /*1d50*/  IADD3.X R0, R21, UR29, RZ, P0, !PT ;  /* 0x0000001d15007c10 */ /* 0x000fe200087fe4ff */
[----:B------:R-:W-:-:S02]  /*1d60*/  UIMAD UR5, UR61, UR12, URZ ;  /* 0x0000000c3d0572a4 */ /* 0x000fc4000f8e023f */
[----:B------:R-:W-:Y:S02]  /*1d70*/  UIADD3 UR16, UP2, UP0, UR32, UR11, UR51 ;  /* 0x0000000b20107290 */ /* 0x000fe4000f85e033 */
[----:B------:R-:W-:Y:S01]  /*1d80*/  UIMAD UR13, UR58, UR13, UR5 ;  /* 0x0000000d3a0d72a4 */ /* 0x000fe2000f8e0205 */
[----:B------:R-:W-:Y:S01]  /*1d90*/  IMAD R0, R0, UR46, RZ ;  /* 0x0000002e00007c24 */ /* 0x000fe2000f8e02ff */
[----:B------:R-:W-:Y:S01]  /*1da0*/  UIADD3 UR5, UR18, -UR19, URZ ;  /* 0x8000001312057290 */ /* 0x000fe2000fffe03f */
[----:B------:R-:W-:Y:S01]  /*1db0*/  VIADD R5, R5, UR17 ;  /* 0x0000001105057c36 */ /* 0x000fe20008000000 */
[----:B------:R-:W-:Y:S01]  /*1dc0*/  UIMAD UR12, UR61, UR14, URZ ;  /* 0x0000000e3d0c72a4 */ /* 0x000fe2000f8e023f */
[C---:B------:R-:W-:Y:S01]  /*1dd0*/  IMAD R0, R6.reuse, UR47, R0 ;  /* 0x0000002f06007c24 */ /* 0x040fe2000f8e0200 */
[----:B------:R-:W-:Y:S01]  /*1de0*/  USHF.R.S32.HI UR19, URZ, 0x1f, UR5 ;  /* 0x0000001f3f137899 */ /* 0x000fe20008011405 */
[----:B------:R-:W-:Y:S01]  /*1df0*/  IMAD.WIDE.U32 R6, R6, UR46, R24 ;  /* 0x0000002e06067c25 */ /* 0x000fe2000f8e0018 */
[----:B------:R-:W-:-:S02]  /*1e00*/  UIMAD UR15, UR58, UR15, UR12 ;  /* 0x0000000f3a0f72a4 */ /* 0x000fc4000f8e020c */
[----:B------:R-:W-:Y:S01]  /*1e10*/  ULEA.HI UR19, UR19, UR5, URZ, 0x6 ;  /* 0x0000000513137291 */ /* 0x000fe2000f8f303f */
[----:B------:R-:W-:Y:S01]  /*1e20*/  IMAD.WIDE.U32 R4, R9, UR58, R4 ;  /* 0x0000003a09047c25 */ /* 0x000fe2000f8e0004 */
[----:B------:R-:W-:Y:S01]  /*1e30*/  USHF.R.S32.HI UR5, URZ, 0x1f, UR11 ;  /* 0x0000001f3f057899 */ /* 0x000fe2000801140b */
[----:B------:R-:W-:Y:S01]  /*1e40*/  IADD3 R6, P0, R6, UR59, RZ ;  /* 0x0000003b06067c10 */ /* 0x000fe2000ff1e0ff */
[----:B------:R-:W-:Y:S01]  /*1e50*/  ULDC.64 UR32, c[0x0][0x400] ;  /* 0x0001000000207ab9 */ /* 0x000fe20000000a00 */
[----:B------:R-:W-:Y:S01]  /*1e60*/  VIADD R5, R5, UR13 ;  /* 0x0000000d05057c36 */ /* 0x000fe20008000000 */
[----:B------:R-:W-:Y:S01]  /*1e70*/  UIADD3.X UR5, UR53, UR5, UR56, UP2, UP0 ;  /* 0x0000000535057290 */ /* 0x000fe200097e0438 */
[----:B------:R-:W-:Y:S01]  /*1e80*/  IADD3.X R7, R7, UR52, R0, P0, !PT ;  /* 0x0000003407077c10 */ /* 0x000fe200087fe400 */
[----:B------:R-:W-:Y:S01]  /*1e90*/  UIADD3 UR12, UP3, UP2, UR55, UR16, UR57 ;  /* 0x00000010370c7290 */ /* 0x000fe2000fa7e039 */
[----:B------:R-:W-:Y:S01]  /*1ea0*/  IMAD.U32 R0, RZ, RZ, UR14 ;  /* 0x0000000eff007e24 */ /* 0x000fe2000f8e00ff */
[----:B------:R-:W-:Y:S01]  /*1eb0*/  USHF.R.S32.HI UR19, URZ, 0x6, UR19 ;  /* 0x000000063f137899 */ /* 0x000fe20008011413 */
[----:B------:R-:W-:Y:S01]  /*1ec0*/  IMAD R9, R21, UR8, RZ ;  /* 0x0000000815097c24 */ /* 0x000fe2000f8e02ff */
[----:B------:R-:W-:Y:S01]  /*1ed0*/  UIADD3.X UR5, UR54, UR5, UR50, UP3, UP2 ;  /* 0x0000000536057290 */ /* 0x000fe20009fe4432 */
[----:B------:R-:W-:Y:S01]  /*1ee0*/  IMAD.WIDE.U32 R6, R0, UR58, R6 ;  /* 0x0000003a00067c25 */ /* 0x000fe2000f8e0006 */
[----:B------:R-:W-:Y:S01]  /*1ef0*/  IADD3 R0, P0, R8, UR12, RZ ;  /* 0x0000000c08007c10 */ /* 0x000fe2000ff1e0ff */
[----:B------:R-:W-:-:S02]  /*1f00*/  UISETP.LT.AND UP0, UPT, URZ, UR19, UPT ;  /* 0x000000133f00728c */ /* 0x000fc4000bf01270 */
[C---:B------:R-:W-:Y:S01]  /*1f10*/  IMAD R9, R3.reuse, UR9, R9 ;  /* 0x0000000903097c24 */ /* 0x040fe2000f8e0209 */
[----:B------:R-:W-:Y:S01]  /*1f20*/  LEA.HI.X.SX32 R8, R8, UR5, 0x1, P0 ;  /* 0x0000000508087c11 */ /* 0x000fe200080f0eff */
[----:B------:R-:W-:Y:S01]  /*1f30*/  IMAD.WIDE.U32 R4, R3, UR8, R4 ;  /* 0x0000000803047c25 */ /* 0x000fe2000f8e0004 */
[----:B------:R-:W-:Y:S01]  /*1f40*/  LEA R10, P2, R0, UR32, 0x2 ;  /* 0x00000020000a7c11 */ /* 0x000fe2000f8410ff */
[----:B------:R-:W-:Y:S01]  /*1f50*/  USEL UR19, URZ, UR19, !UP0 ;  /* 0x000000133f137287 */ /* 0x000fe2000c000000 */
[----:B------:R-:W-:Y:S01]  /*1f60*/  LEA R18, P4, R6, UR42, 0x1 ;  /* 0x0000002a06127c11 */ /* 0x000fe2000f8808ff */
[----:B------:R-:W-:Y:S01]  /*1f70*/  IMAD.IADD R5, R5, 0x1, R9 ;  /* 0x0000000105057824 */ /* 0x000fe200078e0209 */
[----:B------:R-:W-:Y:S01]  /*1f80*/  LEA R20, P3, R4, UR34, 0x1 ;  /* 0x0000002204147c11 */ /* 0x000fe2000f8608ff */
[----:B------:R-:W-:Y:S01]  /*1f90*/  VIADD R7, R7, UR15 ;  /* 0x0000000f07077c36 */ /* 0x000fe20008000000 */
[----:B------:R-:W-:Y:S01]  /*1fa0*/  LEA.HI.X R0, R0, UR33, R8, 0x2, P2 ;  /* 0x0000002100007c11 */ /* 0x000fe200090f1408 */
[----:B------:R1:W-:Y:S01]  /*1fb0*/  STL [R1+0x14], R10 ;  /* 0x0000140a01007387 */ /* 0x0003e20000100800 */
[----:B------:R-:W-:Y:S01]  /*1fc0*/  LEA.HI.X R22, R4, UR35, R5, 0x1, P3 ;  /* 0x0000002304167c11 */ /* 0x000fe200098f0c05 */
[----:B------:R-:W-:Y:S01]  /*1fd0*/  UISETP.GT.AND UP0, UPT, UR44, UR19, UPT ;  /* 0x000000132c00728c */ /* 0x000fe2000bf04270 */
[----:B------:R-:W-:Y:S01]  /*1fe0*/  LEA.HI.X R19, R6, UR43, R7, 0x1, P4 ;  /* 0x0000002b06137c11 */ /* 0x000fe2000a0f0c07 */
[----:B------:R1:W-:Y:S01]  /*1ff0*/  STL [R1+0xc], R20 ;  /* 0x00000c1401007387 */ /* 0x0003e20000100800 */
[----:B------:R-:W-:Y:S01]  /*2000*/  ULDC.64 UR46, c[0x0][0x2b0] ;  /* 0x0000ac00002e7ab9 */ /* 0x000fe20000000a00 */
[----:B------:R-:W-:-:S02]  /*2010*/  UIADD3 UR8, UR44, -0x1, URZ ;  /* 0xffffffff2c087890 */ /* 0x000fc4000fffe03f */
[----:B------:R1:W-:Y:S01]  /*2020*/  STL [R1+0x8], R18 ;  /* 0x0000081201007387 */ /* 0x0003e20000100800 */
[----:B------:R-:W-:Y:S01]  /*2030*/  PLOP3.LUT P0, PT, PT, PT, UP0, 0x80, 0x0 ;  /* 0x000000000000781c */ /* 0x000fe20003f0f008 */
[----:B------:R-:W-:Y:S02]  /*2040*/  UIMAD.WIDE UR16, UR36, 0x4, UR46 ;  /* 0x00000004241078a5 */ /* 0x000fe4000f8e022e */
[----:B------:R1:W-:Y:S01]  /*2050*/  STL [R1+0x10], R0 ;  /* 0x0000100001007387 */ /* 0x0003e20000100800 */
[----:B------:R-:W-:Y:S01]  /*2060*/  UMOV UR15, UR22 ;  /* 0x00000016000f7c82 */ /* 0x000fe20008000000 */
[----:B------:R-:W-:Y:S02]  /*2070*/  UMOV UR14, UR23 ;  /* 0x00000017000e7c82 */ /* 0x000fe40008000000 */
[----:B------:R1:W-:Y:S01]  /*2080*/  STL [R1+0x4], R22 ;  /* 0x0000041601007387 */ /* 0x0003e20000100800 */
[----:B------:R-:W-:Y:S01]  /*2090*/  UMOV UR13, UR16 ;  /* 0x00000010000d7c82 */ /* 0x000fe20008000000 */
[----:B------:R-:W-:-:S02]  /*20a0*/  UMOV UR12, UR17 ;  /* 0x00000011000c7c82 */ /* 0x000fc40008000000 */
[----:B------:R1:W-:Y:S02]  /*20b0*/  STL [R1], R19 ;  /* 0x0000001301007387 */ /* 0x0003e40000100800 */
        /* <DEDUP_REMOVED lines=20> */
.L_x_180:
        /* <DEDUP_REMOVED lines=19> */
.L_x_181:
        /* <DEDUP_REMOVED lines=11> */
[----:B-1----:R-:W-:Y:S01]  /*23e0*/  MOV R0, UR5 ;  /* 0x0000000500007c02 */ /* 0x002fe20008000f00 */
        /* <DEDUP_REMOVED lines=9> */
[----:B--2---:R-:W-:Y:S06]  /*2480*/  @P4 BRA `(.L_x_183) ;  /* 0x0000000000404947 */ /* 0x004fec0003800000 */
        /* <DEDUP_REMOVED lines=16> */
.L_x_183:
[----:B------:R-:W-:Y:S05]  /*2590*/  BSYNC B0 ;  /* 0x0000000000007941 */ /* 0x000fea0003800000 */
.L_x_182:
        /* <DEDUP_REMOVED lines=19> */
.L_x_185:
[----:B------:R-:W-:Y:S05]  /*26d0*/  BSYNC B0 ;  /* 0x0000000000007941 */ /* 0x000fea0003800000 */
.L_x_184:
        /* <DEDUP_REMOVED lines=32> */
.L_x_187:
[----:B------:R-:W-:Y:S05]  /*28e0*/  BSYNC B0 ;  /* 0x0000000000007941 */ /* 0x000fea0003800000 */
.L_x_186:
        /* <DEDUP_REMOVED lines=20> */
.L_x_179:
        /* <DEDUP_REMOVED lines=13> */
[----:B-1----:R-:W-:Y:S01]  /*2b00*/  MOV R0, UR5 ;  /* 0x0000000500007c02 */ /* 0x002fe20008000f00 */
        /* <DEDUP_REMOVED lines=58> */
.L_x_190:
[----:B------:R-:W-:Y:S05]  /*2eb0*/  BSYNC B0 ;  /* 0x0000000000007941 */ /* 0x000fea0003800000 */
.L_x_189:
        /* <DEDUP_REMOVED lines=44> */
.L_x_192:
[----:B------:R-:W-:Y:S05]  /*3180*/  BSYNC B0 ;  /* 0x0000000000007941 */ /* 0x000fea0003800000 */
.L_x_191:
        /* <DEDUP_REMOVED lines=41> */
.L_x_194:
[----:B------:R-:W-:Y:S05]  /*3420*/  BSYNC B0 ;  /* 0x0000000000007941 */ /* 0x000fea0003800000 */
.L_x_193:
        /* <DEDUP_REMOVED lines=16> */
.L_x_196:
        /* <DEDUP_REMOVED lines=37> */
.L_x_197:
[----:B------:R-:W-:Y:S05]  /*3780*/  BSYNC B0 ;  /* 0x0000000000007941 */ /* 0x000fea0003800000 */
.L_x_195:
        /* <DEDUP_REMOVED lines=76> */
.L_x_199:
[----:B------:R-:W-:Y:S05]  /*3c50*/  BSYNC B0 ;  /* 0x0000000000007941 */ /* 0x000fea0003800000 */
.L_x_198:
        /* <DEDUP_REMOVED lines=43> */
.L_x_201:
[----:B------:R-:W-:Y:S05]  /*3f10*/  BSYNC B0 ;  /* 0x0000000000007941 */ /* 0x000fea0003800000 */
.L_x_200:
[----:B------:R-:W-:Y:S01]  /*3f20*/  IMAD.MOV.U32 R3, RZ, RZ, 0x7f800000 ;  /* 0x7f800000ff037424 */ /* 0x000fe200078e00ff */
[----:B------:R-:W-:Y:S01]  /*3f30*/  ISETP.NE.AND P1, PT, R19, RZ, PT ;  /* 0x000000ff1300720c */ /* 0x000fe20003f25270 */
[----:B-1234-:R-:W-:Y:S01]  /*3f40*/  IMAD.MOV.U32 R0, RZ, RZ, 0x7f800000 ;  /* 0x7f800000ff007424 */ /* 0x01efe200078e00ff */
[----:B------:R-:W-:Y:S01]  /*3f50*/  ISETP.NE.AND P2, PT, R18, RZ, PT ;  /* 0x000000ff1200720c */ /* 0x000fe20003f45270 */
[----:B------:R-:W-:Y:S01]  /*3f60*/  IMAD.MOV.U32 R4, RZ, RZ, 0x7f800000 ;  /* 0x7f800000ff047424 */ /* 0x000fe200078e00ff */
[----:B------:R-:W0:Y:S01]  /*3f70*/  LDGDEPBAR ;  /* 0x00000000000079af */ /* 0x000e220000000000 */
[----:B------:R-:W-:Y:S01]  /*3f80*/  IMAD.MOV.U32 R5, RZ, RZ, 0x7f800000 ;  /* 0x7f800000ff057424 */ /* 0x000fe200078e00ff */
[----:B------:R-:W-:Y:S02]  /*3f90*/  USHF.L.U32 UR18, UR26, 0x4, URZ ;  /* 0x000000041a127899 */ /* 0x000fe4000800063f */
[----:B------:R-:W2:Y:S01]  /*3fa0*/  @!P6 LDG.E R3, desc[UR6][R6.64+0x80] ;  /* 0x000080060603e981 */ /* 0x000ea2000c1e1900 */
[----:B------:R-:W-:-:S02]  /*3fb0*/  USHF.L.U32 UR17, UR26, 0x3, URZ ;  /* 0x000000031a117899 */ /* 0x000fc4000800063f */
[----:B------:R-:W-:Y:S01]  /*3fc0*/  UIADD3 UR37, UR31, 0x80, UR37 ;  /* 0x000000801f257890 */ /* 0x000fe2000fffe025 */
[----:B------:R-:W3:Y:S01]  /*3fd0*/  @!P5 LDG.E R0, desc[UR6][R16.64] ;  /* 0x000000061000d981 */ /* 0x000ee2000c1e1900 */
[----:B------:R-:W-:Y:S01]  /*3fe0*/  IMAD.SHL.U32 R221, R230, 0x2, RZ ;  /* 0x00000002e6dd7824 */ /* 0x000fe200078e00ff */
[----:B------:R-:W-:Y:S02]  /*3ff0*/  CS2R R126, SRZ ;  /* 0x00000000007e7805 */ /* 0x000fe4000001ff00 */
[----:B------:R-:W-:Y:S01]  /*4000*/  CS2R R124, SRZ ;  /* 0x00000000007c7805 */ /* 0x000fe2000001ff00 */
[----:B------:R-:W4:Y:S01]  /*4010*/  @!P1 LDG.E R4, desc[UR6][R6.64+0x20] ;  /* 0x0000200606049981 */ /* 0x000f22000c1e1900 */
[----:B------:R-:W-:Y:S02]  /*4020*/  CS2R R130, SRZ ;  /* 0x0000000000827805 */ /* 0x000fe4000001ff00 */
[----:B------:R-:W-:Y:S02]  /*4030*/  CS2R R128, SRZ ;  /* 0x0000000000807805 */ /* 0x000fe4000001ff00 */
[----:B------:R-:W-:Y:S01]  /*4040*/  CS2R R122, SRZ ;  /* 0x00000000007a7805 */ /* 0x000fe2000001ff00 */
[----:B------:R1:W5:Y:S01]  /*4050*/  @!P2 LDG.E R5, desc[UR6][R6.64] ;  /* 0x000000060605a981 */ /* 0x000362000c1e1900 */
[----:B------:R-:W-:-:S02]  /*4060*/  CS2R R120, SRZ ;  /* 0x0000000000787805 */ /* 0x000fc4000001ff00 */
[----:B------:R-:W-:Y:S02]  /*4070*/  CS2R R118, SRZ ;  /* 0x0000000000767805 */ /* 0x000fe4000001ff00 */
[----:B------:R-:W-:Y:S02]  /*4080*/  CS2R R116, SRZ ;  /* 0x0000000000747805 */ /* 0x000fe4000001ff00 */
[----:B------:R-:W-:Y:S02]  /*4090*/  CS2R R110, SRZ ;  /* 0x00000000006e7805 */ /* 0x000fe4000001ff00 */
        /* <DEDUP_REMOVED lines=16> */
[----:B------:R-:W-:Y:S01]  /*41a0*/  CS2R R84, SRZ ;  /* 0x0000000000547805 */ /* 0x000fe2000001ff00 */
[----:B-1----:R-:W-:Y:S01]  /*41b0*/  IMAD R6, RZ, RZ, -UR11 ;  /* 0x8000000bff067e24 */ /* 0x002fe2000f8e02ff */
[----:B------:R-:W-:-:S02]  /*41c0*/  UIADD3 UR24, UR18, 0x20, URZ ;  /* 0x0000002012187890 */ /* 0x000fc4000fffe03f */
[----:B------:R-:W-:Y:S01]  /*41d0*/  UIADD3 UR35, UR18, 0x40, URZ ;  /* 0x0000004012237890 */ /* 0x000fe2000fffe03f */
[----:B------:R-:W-:Y:S02]  /*41e0*/  CS2R R78, SRZ ;  /* 0x00000000004e7805 */ /* 0x000fe4000001ff00 */
[----:B------:R-:W-:Y:S02]  /*41f0*/  CS2R R76, SRZ ;  /* 0x00000000004c7805 */ /* 0x000fe4000001ff00 */
[----:B------:R-:W-:Y:S02]  /*4200*/  CS2R R82, SRZ ;  /* 0x0000000000527805 */ /* 0x000fe4000001ff00 */
[----:B------:R-:W-:Y:S02]  /*4210*/  CS2R R80, SRZ ;  /* 0x0000000000507805 */ /* 0x000fe4000001ff00 */
        /* <DEDUP_REMOVED lines=25> */
[----:B------:R-:W-:Y:S01]  /*43b0*/  CS2R R36, SRZ ;  /* 0x0000000000247805 */ /* 0x000fe2000001ff00 */
[----:B------:R-:W-:Y:S01]  /*43c0*/  UIMAD UR30, UR26, 0x18, URZ ;  /* 0x000000181a1e78a4 */ /* 0x000fe2000f8e023f */
[----:B------:R-:W1:Y:S01]  /*43d0*/  LDSM.16.M88.4 R196, [R223+0x11000] ;  /* 0x01100000dfc4783b */ /* 0x000e620000000200 */
[----:B------:R-:W-:-:S02]  /*43e0*/  USHF.L.U32 UR29, UR26, 0x5, URZ ;  /* 0x000000051a1d7899 */ /* 0x000fc4000800063f */
        /* <DEDUP_REMOVED lines=9> */
[----:B------:R-:W-:Y:S02]  /*4480*/  UIADD3 UR23, UR17, UR24, URZ ;  /* 0x0000001811177290 */ /* 0x000fe4000fffe03f */
[----:B------:R-:W-:-:S02]  /*4490*/  UIADD3 UR34, UR17, UR35, URZ ;  /* 0x0000002311227290 */ /* 0x000fc4000fffe03f */
[----:B------:R-:W-:Y:S02]  /*44a0*/  UIADD3 UR22, UR17, UR23, URZ ;  /* 0x0000001711167290 */ /* 0x000fe4000fffe03f */
[----:B------:R-:W-:Y:S02]  /*44b0*/  UIADD3 UR33, UR17, UR34, URZ ;  /* 0x0000002211217290 */ /* 0x000fe4000fffe03f */
[----:B------:R-:W-:Y:S02]  /*44c0*/  UIADD3 UR21, UR17, UR22, URZ ;  /* 0x0000001611157290 */ /* 0x000fe4000fffe03f */
[----:B------:R-:W-:Y:S02]  /*44d0*/  UIADD3 UR32, UR17, UR33, URZ ;  /* 0x0000002111207290 */ /* 0x000fe4000fffe03f */
[----:B------:R-:W-:Y:S02]  /*44e0*/  UIADD3 UR20, UR17, UR21, URZ ;  /* 0x0000001511147290 */ /* 0x000fe4000fffe03f */
[----:B------:R-:W-:-:S02]  /*44f0*/  UIMAD UR26, UR26, 0x38, URZ ;  /* 0x000000381a1a78a4 */ /* 0x000fc4000f8e023f */
[----:B------:R-:W-:Y:S02]  /*4500*/  UIADD3 UR37, UR37, -UR10, URZ ;  /* 0x8000000a25257290 */ /* 0x000fe4000fffe03f */
[----:B------:R-:W-:Y:S01]  /*4510*/  UIADD3 UR25, UR17, UR20, URZ ;  /* 0x0000001411197290 */ /* 0x000fe2000fffe03f */
[----:B------:R-:W-:Y:S01]  /*4520*/  ULDC UR11, c[0x0][0x2ec] ;  /* 0x0000bb00000b7ab9 */ /* 0x000fe20000000800 */
[----:B--2---:R2:W-:Y:S04]  /*4530*/  STL [R1+0x1c], R3 ;  /* 0x00001c0301007387 */ /* 0x0045e80000100800 */
[----:B---3--:R3:W-:Y:S01]  /*4540*/  STL [R1+0x28], R0 ;  /* 0x0000280001007387 */ /* 0x0087e20000100800 */
[----:B--2---:R-:W-:Y:S02]  /*4550*/  VIADD R3, R22, 0x1 ;  /* 0x0000000116037836 */ /* 0x004fe40000000000 */
[----:B---3--:R-:W-:-:S05]  /*4560*/  IMAD.U32 R0, RZ, RZ, UR31 ;  /* 0x0000001fff007e24 */ /* 0x008fca000f8e00ff */
[----:B------:R-:W-:-:S05]  /*4570*/  IADD3 R0, R3, UR10, -R0 ;  /* 0x0000000a03007c10 */ /* 0x000fca000fffe800 */
[----:B------:R-:W-:Y:S04]  /*4580*/  STL [R1+0x58], R0 ;  /* 0x0000580001007387 */ /* 0x000fe80000100800 */
[----:B------:R-:W-:Y:S04]  /*4590*/  STL [R1+0x18], R231 ;  /* 0x000018e701007387 */ /* 0x000fe80000100800 */
[----:B----4-:R2:W-:Y:S04]  /*45a0*/  STL [R1+0x30], R4 ;  /* 0x0000300401007387 */ /* 0x0105e80000100800 */
[----:B-----5:R3:W-:Y:S04]  /*45b0*/  STL [R1+0x2c], R5 ;  /* 0x00002c0501007387 */ /* 0x0207e80000100800 */
[----:B------:R-:W-:Y:S01]  /*45c0*/  STL [R1+0x3c], R6 ;  /* 0x00003c0601007387 */ /* 0x000fe20000100800 */
[----:B--2---:R-:W-:-:S02]  /*45d0*/  VIADD R4, R22, 0xffffffc0 ;  /* 0xffffffc016047836 */ /* 0x004fc40000000000 */
[----:B---3--:R-:W-:Y:S02]  /*45e0*/  IMAD.SHL.U32 R5, R22, 0x4, RZ ;  /* 0x0000000416057824 */ /* 0x008fe400078e00ff */
[----:B------:R-:W-:-:S03]  /*45f0*/  IMAD.SHL.U32 R4, R4, 0x4, RZ ;  /* 0x0000000404047824 */ /* 0x000fc600078e00ff */
[----:B------:R2:W-:Y:S01]  /*4600*/  STL [R1+0x54], R5 ;  /* 0x0000540501007387 */ /* 0x0005e20000100800 */
[----:B------:R-:W-:Y:S02]  /*4610*/  VIADD R3, R230, 0x1800 ;  /* 0x00001800e6037836 */ /* 0x000fe40000000000 */
[----:B------:R-:W-:Y:S01]  /*4620*/  VIADD R0, R229, 0x1800 ;  /* 0x00001800e5007836 */ /* 0x000fe20000000000 */
[----:B--2---:R-:W-:-:S05]  /*4630*/  SHF.L.U64.HI R5, R22, 0x2, R20 ;  /* 0x0000000216057819 */ /* 0x004fca0000010214 */
[----:B------:R2:W-:Y:S04]  /*4640*/  STL [R1+0x50], R5 ;  /* 0x0000500501007387 */ /* 0x0005e80000100800 */
[----:B------:R2:W-:Y:S01]  /*4650*/  STL [R1+0x4c], R4 ;  /* 0x00004c0401007387 */ /* 0x0005e20000100800 */
[----:B------:R-:W-:Y:S02]  /*4660*/  SEL R3, R3, R230, !P0 ;  /* 0x000000e603037207 */ /* 0x000fe40004000000 */
[----:B------:R-:W-:Y:S01]  /*4670*/  SEL R0, R0, R229, !P0 ;  /* 0x000000e500007207 */ /* 0x000fe20004000000 */
[----:B------:R-:W-:Y:S01]  /*4680*/  UIADD3 UR31, UR17, UR32, URZ ;  /* 0x00000020111f7290 */ /* 0x000fe2000fffe03f */
[----:B------:R-:W-:Y:S02]  /*4690*/  LEA R220, R3, UR4, 0x1 ;  /* 0x0000000403dc7c11 */ /* 0x000fe4000f8e08ff */
[----:B------:R-:W-:Y:S01]  /*46a0*/  LEA R3, R0, UR4, 0x1 ;  /* 0x0000000400037c11 */ /* 0x000fe2000f8e08ff */
[----:B-1----:R-:W-:-:S12]  /*46b0*/  UIADD3 UR36, UR17, UR31, URZ ;  /* 0x0000001f11247290 */ /* 0x002fd8000fffe03f */
.L_x_204:
[----:B------:R-:W0:Y:S01]  /*46c0*/  LDGDEPBAR ;  /* 0x00000000000079af */ /* 0x000e220000000000 */
[----:B------:R-:W-:Y:S01]  /*46d0*/  IADD3 R0, R228, R220, RZ ;  /* 0x000000dce4007210 */ /* 0x000fe20007ffe0ff */
[----:B------:R-:W-:Y:S06]  /*46e0*/  USHF.L.U32 UR9, UR8, 0x6, URZ ;  /* 0x0000000608097899 */ /* 0x000fec000800063f */
[----:B------:R-:W3:Y:S01]  /*46f0*/  LDL R235, [R1+0x58] ;  /* 0x0000580001eb7983 */ /* 0x000ee20000100800 */
[----:B------:R-:W-:Y:S02]  /*4700*/  USHF.L.U32 UR16, UR39, 0x7, URZ ;  /* 0x0000000727107899 */ /* 0x000fe4000800063f */
[----:B------:R-:W-:Y:S01]  /*4710*/  UISETP.GE.AND UP0, UPT, UR9, UR37, UPT ;  /* 0x000000250900728c */ /* 0x000fe2000bf06270 */
[----:B------:R-:W4:Y:S01]  /*4720*/  LDL R234, [R1+0x60] ;  /* 0x0000600001ea7983 */ /* 0x000f220000100800 */
[----:B------:R-:W-:Y:S02]  /*4730*/  UIADD3 UR16, UR16, 0x80, URZ ;  /* 0x0000008010107890 */ /* 0x000fe4000fffe03f */
[----:B------:R-:W-:Y:S01]  /*4740*/  UISETP.GT.AND UP3, UPT, UR8, UR19, UPT ;  /* 0x000000130800728c */ /* 0x000fe2000bf64270 */
[----:B------:R-:W3:Y:S01]  /*4750*/  LDL R233, [R1+0x2c] ;  /* 0x00002c0001e97983 */ /* 0x000ee20000100800 */
[----:B------:R-:W-:Y:S03]  /*4760*/  UISETP.LT.AND UP0, UPT, UR16, UR10, UP0 ;  /* 0x0000000a1000728c */ /* 0x000fe60008701270 */
[----:B------:R-:W4:Y:S03]  /*4770*/  LDL R232, [R1+0x30] ;  /* 0x0000300001e87983 */ /* 0x000f260000100800 */
[----:B------:R-:W-:Y:S01]  /*4780*/  PLOP3.LUT P0, PT, PT, PT, UP0, 0x80, 0x0 ;  /* 0x000000000000781c */ /* 0x000fe20003f0f008 */
[----:B------:R-:W-:Y:S04]  /*4790*/  STL [R1+0xb8], R53 ;  /* 0x0000b83501007387 */ /* 0x000fe80000100800 */
        /* <DEDUP_REMOVED lines=17> */
[----:B------:R1:W-:Y:S04]  /*48b0*/  STL [R1+0x70], R3 ;  /* 0x0000700301007387 */ /* 0x0003e80000100800 */
[----:B------:R-:W-:Y:S04]  /*48c0*/  STL [R1+0x6c], R2 ;  /* 0x00006c0201007387 */ /* 0x000fe80000100800 */
[----:B-1----:R-:W4:Y:S01]  /*48d0*/  LDL R3, [R1+0x28] ;  /* 0x0000280001037983 */ /* 0x002f220000100800 */
        /* <DEDUP_REMOVED lines=18> */
[----:B------:R-:W-:Y:S05]  /*4a00*/  LDSM.16.M88.4 R160, [R222+0xb400] ;  /* 0x00b40000dea0783b */ /* 0x000fea0000000200 */
[-C--:B------:R-:W-:Y:S03]  /*4a10*/  HMMA.16816.F32 R28, R28, R134.reuse, RZ ;  /* 0x000000861c1c723c */ /* 0x080fe600000018ff */
[----:B------:R-:W-:Y:S03]  /*4a20*/  LDSM.16.M88.4 R164, [R0+0x1000] ;  /* 0x0010000000a4783b */ /* 0x000fe60000000200 */
[----:B------:R-:W-:Y:S05]  /*4a30*/  HMMA.16816.F32 R32, R32, R134, RZ ;  /* 0x000000862020723c */ /* 0x000fea00000018ff */
[----:B------:R-:W1:Y:S01]  /*4a40*/  LDSM.16.M88.4 R132, [R220+0x1800] ;  /* 0x00180000dc84783b */ /* 0x000e620000000200 */
[-C--:B------:R-:W-:Y:S06]  /*4a50*/  HMMA.16816.F32 R4, R136, R140.reuse, R4 ;  /* 0x0000008c8804723c */ /* 0x080fec0000001804 */
[C---:B--2---:R-:W-:Y:S01]  /*4a60*/  HMMA.16816.F32 R8, R144.reuse, R140, R8 ;  /* 0x0000008c9008723c */ /* 0x044fe20000001808 */
[----:B------:R-:W2:Y:S05]  /*4a70*/  LDSM.16.M88.4 R168, [R223+0xb000] ;  /* 0x00b00000dfa8783b */ /* 0x000eaa0000000200 */
[-C--:B------:R-:W-:Y:S06]  /*4a80*/  HMMA.16816.F32 R12, R144, R142.reuse, R12 ;  /* 0x0000008e900c723c */ /* 0x080fec000000180c */
[C---:B------:R-:W-:Y:S01]  /*4a90*/  HMMA.16816.F32 R16, R136.reuse, R142, R16 ;  /* 0x0000008e8810723c */ /* 0x040fe20000001810 */
[----:B------:R-:W-:Y:S05]  /*4aa0*/  LDSM.16.M88.4 R140, [R223+0xb400] ;  /* 0x00b40000df8c783b */ /* 0x000fea0000000200 */
[-C--:B-1----:R-:W-:Y:S06]  /*4ab0*/  HMMA.16816.F32 R20, R136, R148.reuse, R20 ;  /* 0x000000948814723c */ /* 0x082fec0000001814 */
[C---:B------:R-:W-:Y:S06]  /*4ac0*/  HMMA.16816.F32 R24, R144.reuse, R148, R24 ;  /* 0x000000949018723c */ /* 0x040fec0000001818 */
[-C--:B------:R-:W-:Y:S01]  /*4ad0*/  HMMA.16816.F32 R28, R144, R150.reuse, R28 ;  /* 0x00000096901c723c */ /* 0x080fe2000000181c */
[----:B------:R-:W-:Y:S05]  /*4ae0*/  LDSM.16.M88.4 R144, [R220+0x2000] ;  /* 0x00200000dc90783b */ /* 0x000fea0000000200 */
[----:B------:R-:W-:Y:S03]  /*4af0*/  HMMA.16816.F32 R32, R136, R150, R32 ;  /* 0x000000968820723c */ /* 0x000fe60000001820 */
[----:B------:R-:W1:Y:S03]  /*4b00*/  LDSM.16.M88.4 R136, [R0+0x1800] ;  /* 0x001800000088783b */ /* 0x000e660000000200 */
[-C--:B------:R-:W-:Y:S05]  /*4b10*/  HMMA.16816.F32 R4, R152, R156.reuse, R4 ;  /* 0x0000009c9804723c */ /* 0x080fea0000001804 */
[----:B------:R-:W1:Y:S01]  /*4b20*/  LDSM.16.M88.4 R148, [R222+0xd000] ;  /* 0x00d00000de94783b */ /* 0x000e620000000200 */
[C---:B------:R-:W-:Y:S06]  /*4b30*/  HMMA.16816.F32 R8, R132.reuse, R156, R8 ;  /* 0x0000009c8408723c */ /* 0x040fec0000001808 */
[-C--:B------:R-:W-:Y:S06]  /*4b40*/  HMMA.16816.F32 R12, R132, R158.reuse, R12 ;  /* 0x0000009e840c723c */ /* 0x080fec000000180c */
[C---:B------:R-:W-:Y:S01]  /*4b50*/  HMMA.16816.F32 R16, R152.reuse, R158, R16 ;  /* 0x0000009e9810723c */ /* 0x040fe20000001810 */
[----:B------:R-:W-:Y:S03]  /*4b60*/  LDSM.16.M88.4 R156, [R0+0x2000] ;  /* 0x00200000009c783b */ /* 0x000fe60000000200 */
[----:B---3--:R-:W-:Y:S02]  /*4b70*/  FSETP.NEU.FTZ.AND P2, PT, R233, -INF , PT ;  /* 0xff800000e900780b */ /* 0x008fe40003f5d000 */
[-C--:B------:R-:W-:Y:S03]  /*4b80*/  HMMA.16816.F32 R20, R152, R160.reuse, R20 ;  /* 0x000000a09814723c */ /* 0x080fe60000001814 */
[----:B----4-:R-:W-:Y:S03]  /*4b90*/  FSETP.NEU.FTZ.AND P1, PT, R232, -INF , PT ;  /* 0xff800000e800780b */ /* 0x010fe60003f3d000 */
[C---:B------:R-:W-:Y:S06]  /*4ba0*/  HMMA.16816.F32 R24, R132.reuse, R160, R24 ;  /* 0x000000a08418723c */ /* 0x040fec0000001818 */
[-C--:B------:R-:W-:Y:S01]  /*4bb0*/  HMMA.16816.F32 R28, R132, R162.reuse, R28 ;  /* 0x000000a2841c723c */ /* 0x080fe2000000181c */
[----:B------:R-:W3:Y:S05]  /*4bc0*/  LDSM.16.M88.4 R132, [R220+0x2800] ;  /* 0x00280000dc84783b */ /* 0x000eea0000000200 */
[----:B------:R-:W-:Y:S03]  /*4bd0*/  HMMA.16816.F32 R32, R152, R162, R32 ;  /* 0x000000a29820723c */ /* 0x000fe60000001820 */
[----:B------:R-:W4:Y:S03]  /*4be0*/  LDSM.16.M88.4 R152, [R222+0xd400] ;  /* 0x00d40000de98783b */ /* 0x000f260000000200 */
[-C--:B--2---:R-:W-:Y:S05]  /*4bf0*/  HMMA.16816.F32 R4, R164, R168.reuse, R4 ;  /* 0x000000a8a404723c */ /* 0x084fea0000001804 */
[----:B------:R-:W2:Y:S01]  /*4c00*/  LDSM.16.M88.4 R160, [R223+0xd000] ;  /* 0x00d00000dfa0783b */ /* 0x000ea20000000200 */
[C---:B-1----:R-:W-:Y:S06]  /*4c10*/  HMMA.16816.F32 R8, R136.reuse, R168, R8 ;  /* 0x000000a88808723c */ /* 0x042fec0000001808 */
[-C--:B------:R-:W-:Y:S06]  /*4c20*/  HMMA.16816.F32 R12, R136, R170.reuse, R12 ;  /* 0x000000aa880c723c */ /* 0x080fec000000180c */
[C---:B------:R-:W-:Y:S06]  /*4c30*/  HMMA.16816.F32 R16, R164.reuse, R170, R16 ;  /* 0x000000aaa410723c */ /* 0x040fec0000001810 */
[-C--:B------:R-:W-:Y:S06]  /*4c40*/  HMMA.16816.F32 R20, R164, R140.reuse, R20 ;  /* 0x0000008ca414723c */ /* 0x080fec0000001814 */
[C---:B------:R-:W-:Y:S01]  /*4c50*/  HMMA.16816.F32 R24, R136.reuse, R140, R24 ;  /* 0x0000008c8818723c */ /* 0x040fe20000001818 */
[----:B------:R-:W2:Y:S04]  /*4c60*/  LDL R141, [R1+0x54] ;  /* 0x00005400018d7983 */ /* 0x000ea80000100800 */
[----:B------:R-:W2:Y:S01]  /*4c70*/  LDL R140, [R1+0x50] ;  /* 0x00005000018c7983 */ /* 0x000ea20000100800 */
[-C--:B------:R-:W-:Y:S03]  /*4c80*/  HMMA.16816.F32 R28, R136, R142.reuse, R28 ;  /* 0x0000008e881c723c */ /* 0x080fe6000000181c */
[----:B------:R1:W2:Y:S03]  /*4c90*/  LDSM.16.M88.4 R136, [R0+0x2800] ;  /* 0x002800000088783b */ /* 0x0002a60000000200 */
[----:B------:R-:W-:Y:S06]  /*4ca0*/  HMMA.16816.F32 R32, R164, R142, R32 ;  /* 0x0000008ea420723c */ /* 0x000fec0000001820 */
[-C--:B------:R-:W-:Y:S06]  /*4cb0*/  HMMA.16816.F32 R4, R144, R148.reuse, R4 ;  /* 0x000000949004723c */ /* 0x080fec0000001804 */
[C---:B---3--:R-:W-:Y:S06]  /*4cc0*/  HMMA.16816.F32 R8, R132.reuse, R148, R8 ;  /* 0x000000948408723c */ /* 0x048fec0000001808 */
[-C--:B------:R-:W-:Y:S01]  /*4cd0*/  HMMA.16816.F32 R12, R132, R150.reuse, R12 ;  /* 0x00000096840c723c */ /* 0x080fe2000000180c */
[----:B-1----:R-:W-:Y:S05]  /*4ce0*/  MOV R0, UR39 ;  /* 0x0000002700007c02 */ /* 0x002fea0008000f00 */
[C---:B------:R-:W-:Y:S05]  /*4cf0*/  HMMA.16816.F32 R16, R144.reuse, R150, R16 ;  /* 0x000000969010723c */ /* 0x040fea0000001810 */
[----:B------:R-:W-:Y:S01]  /*4d00*/  @!P0 LEA R0, R0, R234, 0x7 ;  /* 0x000000ea00008211 */ /* 0x000fe200078e38ff */
[-C--:B----4-:R-:W-:Y:S06]  /*4d10*/  HMMA.16816.F32 R20, R144, R152.reuse, R20 ;  /* 0x000000989014723c */ /* 0x090fec0000001814 */
[C---:B------:R-:W-:Y:S06]  /*4d20*/  HMMA.16816.F32 R24, R132.reuse, R152, R24 ;  /* 0x000000988418723c */ /* 0x040fec0000001818 */
[-C--:B------:R-:W-:Y:S06]  /*4d30*/  HMMA.16816.F32 R28, R132, R154.reuse, R28 ;  /* 0x0000009a841c723c */ /* 0x080fec000000181c */
[----:B------:R-:W-:Y:S06]  /*4d40*/  HMMA.16816.F32 R32, R144, R154, R32 ;  /* 0x0000009a9020723c */ /* 0x000fec0000001820 */
[-C--:B--2---:R-:W-:Y:S06]  /*4d50*/  HMMA.16816.F32 R4, R156, R160.reuse, R4 ;  /* 0x000000a09c04723c */ /* 0x084fec0000001804 */
[C---:B------:R-:W-:Y:S06]  /*4d60*/  HMMA.16816.F32 R8, R136.reuse, R160, R8 ;  /* 0x000000a08808723c */ /* 0x040fec0000001808 */
[-C--:B------:R-:W-:Y:S06]  /*4d70*/  HMMA.16816.F32 R12, R136, R162.reuse, R12 ;  /* 0x000000a2880c723c */ /* 0x080fec000000180c */
[C---:B------:R-:W-:Y:S06]  /*4d80*/  HMMA.16816.F32 R16, R156.reuse, R162, R16 ;  /* 0x000000a29c10723c */ /* 0x040fec0000001810 */
[----:B------:R-:W-:Y:S01]  /*4d90*/  FMUL.FTZ R4, R4, UR5 ;  /* 0x0000000504047c20 */ /* 0x000fe20008410000 */
[----:B------:R-:W-:Y:S01]  /*4da0*/  FMUL.FTZ R5, R5, UR5 ;  /* 0x0000000505057c20 */ /* 0x000fe20008410000 */
[----:B------:R-:W-:Y:S02]  /*4db0*/  FMUL.FTZ R6, R6, UR5 ;  /* 0x0000000506067c20 */ /* 0x000fe40008410000 */
[----:B------:R-:W-:Y:S01]  /*4dc0*/  MUFU.TANH R251, R4 ;  /* 0x0000000400fb7308 */ /* 0x000fe20000002400 */
[----:B------:R-:W-:Y:S01]  /*4dd0*/  FMUL.FTZ R7, R7, UR5 ;  /* 0x0000000507077c20 */ /* 0x000fe20008410000 */
[----:B------:R-:W-:Y:S01]  /*4de0*/  FMUL.FTZ R9, R9, UR5 ;  /* 0x0000000509097c20 */ /* 0x000fe20008410000 */
[----:B------:R-:W-:Y:S01]  /*4df0*/  FMUL.FTZ R8, R8, UR5 ;  /* 0x0000000508087c20 */ /* 0x000fe20008410000 */
[----:B------:R-:W-:Y:S01]  /*4e00*/  FMUL.FTZ R11, R11, UR5 ;  /* 0x000000050b0b7c20 */ /* 0x000fe20008410000 */
[----:B------:R-:W-:Y:S05]  /*4e10*/  FMUL.FTZ R10, R10, UR5 ;  /* 0x000000050a0a7c20 */ /* 0x000fea0008410000 */
[----:B------:R1:W-:Y:S01]  /*4e20*/  MUFU.TANH R160, R8 ;  /* 0x0000000800a07308 */ /* 0x0003e20000002400 */
[----:B------:R-:W-:Y:S01]  /*4e30*/  FMUL.FTZ R13, R13, UR5 ;  /* 0x000000050d0d7c20 */ /* 0x000fe20008410000 */
[----:B------:R-:W-:Y:S01]  /*4e40*/  FMUL.FTZ R12, R12, UR5 ;  /* 0x000000050c0c7c20 */ /* 0x000fe20008410000 */
[----:B------:R-:W-:Y:S01]  /*4e50*/  FMUL.FTZ R14, R14, UR5 ;  /* 0x000000050e0e7c20 */ /* 0x000fe20008410000 */
[----:B------:R-:W-:Y:S01]  /*4e60*/  FMUL.FTZ R15, R15, UR5 ;  /* 0x000000050f0f7c20 */ /* 0x000fe20008410000 */
[----:B------:R-:W-:Y:S01]  /*4e70*/  FMUL.FTZ R16, R16, UR5 ;  /* 0x0000000510107c20 */ /* 0x000fe20008410000 */
[----:B------:R-:W-:Y:S04]  /*4e80*/  FMUL.FTZ R18, R18, UR5 ;  /* 0x0000000512127c20 */ /* 0x000fe80008410000 */
[----:B------:R-:W2:Y:S01]  /*4e90*/  MUFU.TANH R250, R5 ;  /* 0x0000000500fa7308 */ /* 0x000ea20000002400 */
[----:B------:R-:W-:Y:S01]  /*4ea0*/  FMUL.FTZ R19, R19, UR5 ;  /* 0x0000000513137c20 */ /* 0x000fe20008410000 */
[----:B------:R-:W-:Y:S08]  /*4eb0*/  FMUL.FTZ R17, R17, UR5 ;  /* 0x0000000511117c20 */ /* 0x000ff00008410000 */
[----:B------:R3:W-:Y:S01]  /*4ec0*/  MUFU.TANH R249, R16 ;  /* 0x0000001000f97308 */ /* 0x0007e20000002400 */
[----:B-1----:R-:W-:Y:S09]  /*4ed0*/  @!P0 IADD3 R8, R235, UR9, RZ ;  /* 0x00000009eb088c10 */ /* 0x002ff2000fffe0ff */
[----:B------:R-:W-:Y:S10]  /*4ee0*/  MUFU.TANH R45, R6 ;  /* 0x00000006002d7308 */ /* 0x000ff40000002400 */
[----:B------:R1:W-:Y:S01]  /*4ef0*/  MUFU.TANH R150, R13 ;  /* 0x0000000d00967308 */ /* 0x0003e20000002400 */
[----:B---3--:R-:W3:Y:S09]  /*4f00*/  LDL R16, [R1+0x1c] ;  /* 0x00001c0001107983 */ /* 0x008ef20000100800 */
[----:B------:R4:W2:Y:S10]  /*4f10*/  MUFU.TANH R44, R7 ;  /* 0x00000007002c7308 */ /* 0x0008b40000002400 */
[----:B------:R4:W-:Y:S01]  /*4f20*/  MUFU.TANH R163, R11 ;  /* 0x0000000b00a37308 */ /* 0x0009e20000002400 */
[----:B-1----:R-:W-:Y:S04]  /*4f30*/  @!P0 VIMNMX R13, R8, UR10, PT ;  /* 0x0000000a080d8c48 */ /* 0x002fe8000bfe0100 */
[----:B------:R-:W-:Y:S05]  /*4f40*/  @!P0 ISETP.GE.AND P3, PT, R0, R13, PT ;  /* 0x0000000d0000820c */ /* 0x000fea0003f66270 */
[----:B------:R1:W-:Y:S01]  /*4f50*/  MUFU.TANH R164, R10 ;  /* 0x0000000a00a47308 */ /* 0x0003e20000002400 */
[----:B----4-:R-:W4:Y:S09]  /*4f60*/  LDSM.16.M88.4 R4, [R223+0xd400] ;  /* 0x00d40000df04783b */ /* 0x010f320000000200 */
[----:B------:R1:W-:Y:S01]  /*4f70*/  MUFU.TANH R151, R12 ;  /* 0x0000000c00977308 */ /* 0x0003e20000002400 */
[----:B------:R-:W-:Y:S05]  /*4f80*/  FMUL.FTZ R11, R233, 1.4426950216293334961 ;  /* 0x3fb8aa3be90b7820 */ /* 0x000fea0000410000 */
[----:B------:R-:W-:Y:S04]  /*4f90*/  FSEL R11, R11, RZ, P2 ;  /* 0x000000ff0b0b7208 */ /* 0x000fe80001000000 */
[----:B------:R2:W-:Y:S01]  /*4fa0*/  MUFU.TANH R162, R14 ;  /* 0x0000000e00a27308 */ /* 0x0005e20000002400 */
[----:B-1----:R-:W-:Y:S01]  /*4fb0*/  FMUL.FTZ R10, R232, 1.4426950216293334961 ;  /* 0x3fb8aa3be80a7820 */ /* 0x002fe20000410000 */
[----:B------:R-:W-:Y:S04]  /*4fc0*/  MOV R232, 0x8 ;  /* 0x0000000800e87802 */ /* 0x000fe80000000f00 */
[----:B------:R-:W-:Y:S04]  /*4fd0*/  FSEL R10, R10, RZ, P1 ;  /* 0x000000ff0a0a7208 */ /* 0x000fe80000800000 */
[----:B------:R1:W1:Y:S01]  /*4fe0*/  MUFU.TANH R154, R9 ;  /* 0x00000009009a7308 */ /* 0x0002620000002400 */
[----:B------:R-:W-:Y:S04]  /*4ff0*/  @!P0 VIADDMNMX R12, R8, R232, UR10, PT ;  /* 0x0000000a080c8e46 */ /* 0x000fe8000b8001e8 */
[----:B------:R-:W-:Y:S05]  /*5000*/  @!P0 ISETP.GE.AND P1, PT, R0, R12, PT ;  /* 0x0000000c0000820c */ /* 0x000fea0003f26270 */
[----:B------:R1:W-:Y:S01]  /*5010*/  MUFU.TANH R248, R17 ;  /* 0x0000001100f87308 */ /* 0x0003e20000002400 */
[----:B--2---:R-:W-:Y:S09]  /*5020*/  MOV R14, R250 ;  /* 0x000000fa000e7202 */ /* 0x004ff20000000f00 */
[----:B------:R2:W3:Y:S01]  /*5030*/  MUFU.TANH R161, R15 ;  /* 0x0000000f00a17308 */ /* 0x0004e20000002400 */
[-C--:B----4-:R-:W-:Y:S03]  /*5040*/  HMMA.16816.F32 R20, R156, R4.reuse, R20 ;  /* 0x000000049c14723c */ /* 0x090fe60000001814 */
[----:B-1----:R-:W-:Y:S03]  /*5050*/  MOV R9, R44 ;  /* 0x0000002c00097202 */ /* 0x002fe60000000f00 */
[C---:B------:R-:W-:Y:S03]  /*5060*/  HMMA.16816.F32 R24, R136.reuse, R4, R24 ;  /* 0x000000048818723c */ /* 0x040fe60000001818 */
[----:B------:R-:W-:Y:S02]  /*5070*/  MUFU.TANH R39, R18 ;  /* 0x0000001200277308 */ /* 0x000fe40000002400 */
[----:B------:R-:W-:Y:S01]  /*5080*/  MOV R17, 0x20 ;  /* 0x0000002000117802 */ /* 0x000fe20000000f00 */
[-C--:B------:R-:W-:Y:S07]  /*5090*/  HMMA.16816.F32 R28, R136, R6.reuse, R28 ;  /* 0x00000006881c723c */ /* 0x080fee000000181c */
[----:B------:R-:W-:Y:S01]  /*50a0*/  MUFU.TANH R38, R19 ;  /* 0x0000001300267308 */ /* 0x000fe20000002400 */
[----:B------:R-:W-:Y:S01]  /*50b0*/  MOV R5, R251 ;  /* 0x000000fb00057202 */ /* 0x000fe20000000f00 */
[----:B------:R-:W-:Y:S02]  /*50c0*/  HMMA.16816.F32 R32, R156, R6, R32 ;  /* 0x000000069c20723c */ /* 0x000fe40000001820 */
[----:B--2---:R-:W-:Y:S02]  /*50d0*/  MOV R15, 0x28 ;  /* 0x00000028000f7802 */ /* 0x004fe40000000f00 */
[----:B------:R-:W-:Y:S01]  /*50e0*/  @!P0 FSEL R5, R251, -INF , !P3 ;  /* 0xff800000fb058808 */ /* 0x000fe20005800000 */
[----:B------:R-:W-:Y:S01]  /*50f0*/  FMUL.FTZ R20, R20, UR5 ;  /* 0x0000000514147c20 */ /* 0x000fe20008410000 */
[----:B------:R-:W-:Y:S01]  /*5100*/  @!P0 IADD3 R4, R0, 0x1, RZ ;  /* 0x0000000100048810 */ /* 0x000fe20007ffe0ff */
[----:B------:R-:W-:Y:S02]  /*5110*/  FMUL.FTZ R21, R21, UR5 ;  /* 0x0000000515157c20 */ /* 0x000fe40008410000 */
[----:B------:R-:W-:Y:S02]  /*5120*/  MUFU.TANH R247, R20 ;  /* 0x0000001400f77308 */ /* 0x000fe40000002400 */
[--C-:B------:R-:W-:Y:S01]  /*5130*/  FFMA.FTZ R5, R5, UR11, -R11.reuse ;  /* 0x0000000b05057c23 */ /* 0x100fe2000801080b */
[----:B------:R-:W-:Y:S01]  /*5140*/  FMUL.FTZ R22, R22, UR5 ;  /* 0x0000000516167c20 */ /* 0x000fe20008410000 */
[----:B------:R-:W-:Y:S01]  /*5150*/  @!P0 ISETP.GE.AND P2, PT, R4, R13, PT ;  /* 0x0000000d0400820c */ /* 0x000fe20003f46270 */
[----:B------:R-:W-:Y:S01]  /*5160*/  FMUL.FTZ R23, R23, UR5 ;  /* 0x0000000517177c20 */ /* 0x000fe20008410000 */
[----:B------:R-:W-:Y:S01]  /*5170*/  MOV R6, R150 ;  /* 0x0000009600067202 */ /* 0x000fe20000000f00 */
[----:B------:R-:W-:Y:S01]  /*5180*/  FMUL.FTZ R24, R24, UR5 ;  /* 0x0000000518187c20 */ /* 0x000fe20008410000 */
[----:B------:R-:W-:Y:S02]  /*5190*/  @!P0 FSEL R14, R250, -INF , !P2 ;  /* 0xff800000fa0e8808 */ /* 0x000fe40005000000 */
[----:B------:R1:W-:Y:S01]  /*51a0*/  MUFU.EX2 R53, R5 ;  /* 0x0000000500357308 */ /* 0x0003e20000000800 */
[----:B------:R-:W-:Y:S01]  /*51b0*/  @!P0 ISETP.GE.AND P2, PT, R4, R12, PT ;  /* 0x0000000c0400820c */ /* 0x000fe20003f46270 */
[----:B------:R-:W-:Y:S01]  /*51c0*/  FMUL.FTZ R28, R28, UR5 ;  /* 0x000000051c1c7c20 */ /* 0x000fe20008410000 */
[----:B------:R-:W-:Y:S01]  /*51d0*/  FMUL.FTZ R29, R29, UR5 ;  /* 0x000000051d1d7c20 */ /* 0x000fe20008410000 */
[----:B------:R-:W-:Y:S01]  /*51e0*/  FFMA.FTZ R14, R14, UR11, -R11 ;  /* 0x0000000b0e0e7c23 */ /* 0x000fe2000801080b */
[----:B------:R-:W-:Y:S01]  /*51f0*/  @!P0 FSEL R9, R44, -INF , !P2 ;  /* 0xff8000002c098808 */ /* 0x000fe20005000000 */
[----:B------:R-:W-:Y:S01]  /*5200*/  FMUL.FTZ R30, R30, UR5 ;  /* 0x000000051e1e7c20 */ /* 0x000fe20008410000 */
[----:B------:R-:W-:Y:S03]  /*5210*/  FMUL.FTZ R32, R32, UR5 ;  /* 0x0000000520207c20 */ /* 0x000fe60008410000 */
[----:B------:R2:W-:Y:S01]  /*5220*/  MUFU.EX2 R152, R14 ;  /* 0x0000000e00987308 */ /* 0x0005e20000000800 */
[----:B------:R-:W-:Y:S01]  /*5230*/  FMUL.FTZ R33, R33, UR5 ;  /* 0x0000000521217c20 */ /* 0x000fe20008410000 */
[----:B------:R-:W-:Y:S01]  /*5240*/  FMUL.FTZ R34, R34, UR5 ;  /* 0x0000000522227c20 */ /* 0x000fe20008410000 */
[----:B------:R-:W-:Y:S01]  /*5250*/  FMUL.FTZ R35, R35, UR5 ;  /* 0x0000000523237c20 */ /* 0x000fe20008410000 */
[----:B------:R-:W-:Y:S01]  /*5260*/  FMUL.FTZ R31, R31, UR5 ;  /* 0x000000051f1f7c20 */ /* 0x000fe20008410000 */
[----:B------:R-:W-:Y:S01]  /*5270*/  FMUL.FTZ R25, R25, UR5 ;  /* 0x0000000519197c20 */ /* 0x000fe20008410000 */
[----:B------:R-:W-:Y:S01]  /*5280*/  FMUL.FTZ R26, R26, UR5 ;  /* 0x000000051a1a7c20 */ /* 0x000fe20008410000 */
[----:B------:R-:W-:Y:S03]  /*5290*/  FMUL.FTZ R27, R27, UR5 ;  /* 0x000000051b1b7c20 */ /* 0x000fe60008410000 */
[----:B------:R-:W4:Y:S01]  /*52a0*/  MUFU.TANH R246, R21 ;  /* 0x0000001500f67308 */ /* 0x000f220000002400 */
[----:B-1----:R-:W-:Y:S02]  /*52b0*/  MOV R5, R45 ;  /* 0x0000002d00057202 */ /* 0x002fe40000000f00 */
[----:B------:R-:W-:Y:S07]  /*52c0*/  @!P0 FSEL R5, R45, -INF , !P1 ;  /* 0xff8000002d058808 */ /* 0x000fee0004800000 */
[----:B------:R-:W-:Y:S01]  /*52d0*/  MUFU.TANH R145, R28 ;  /* 0x0000001c00917308 */ /* 0x000fe20000002400 */
[--C-:B------:R-:W-:Y:S01]  /*52e0*/  FFMA.FTZ R5, R5, UR11, -R10.reuse ;  /* 0x0000000b05057c23 */ /* 0x100fe2000801080a */
[----:B--2---:R-:W-:Y:S08]  /*52f0*/  MOV R14, R154 ;  /* 0x0000009a000e7202 */ /* 0x004ff00000000f00 */
[----:B------:R-:W1:Y:S10]  /*5300*/  MUFU.TANH R2, R22 ;  /* 0x0000001600027308 */ /* 0x000e740000002400 */
[----:B------:R2:W-:Y:S10]  /*5310*/  MUFU.EX2 R46, R5 ;  /* 0x00000005002e7308 */ /* 0x0005f40000000800 */
[----:B------:R-:W1:Y:S10]  /*5320*/  MUFU.TANH R252, R23 ;  /* 0x0000001700fc7308 */ /* 0x000e740000002400 */
[----:B------:R-:W-:Y:S01]  /*5330*/  MUFU.TANH R144, R29 ;  /* 0x0000001d00907308 */ /* 0x000fe20000002400 */
[----:B--2---:R-:W-:Y:S01]  /*5340*/  FFMA.FTZ R5, R9, UR11, -R10 ;  /* 0x0000000b09057c23 */ /* 0x004fe2000801080a */
[C---:B------:R-:W-:Y:S02]  /*5350*/  @!P0 VIADDMNMX R9, R8.reuse, R17, UR10, PT ;  /* 0x0000000a08098e46 */ /* 0x040fe4000b800111 */
[----:B------:R-:W-:Y:S02]  /*5360*/  @!P0 VIADDMNMX R8, R8, R15, UR10, PT ;  /* 0x0000000a08088e46 */ /* 0x000fe4000b80010f */
[-C--:B------:R-:W-:Y:S04]  /*5370*/  @!P0 ISETP.GE.AND P3, PT, R0, R9.reuse, PT ;  /* 0x000000090000820c */ /* 0x080fe80003f66270 */
[----:B------:R-:W2:Y:S01]  /*5380*/  MUFU.TANH R147, R24 ;  /* 0x0000001800937308 */ /* 0x000ea20000002400 */
[C---:B------:R-:W-:Y:S02]  /*5390*/  @!P0 ISETP.GE.AND P4, PT, R4.reuse, R9, PT ;  /* 0x000000090400820c */ /* 0x040fe40003f86270 */
[----:B------:R-:W-:Y:S02]  /*53a0*/  @!P0 ISETP.GE.AND P2, PT, R4, R8, PT ;  /* 0x000000080400820c */ /* 0x000fe40003f46270 */
[----:B------:R-:W-:Y:S02]  /*53b0*/  @!P0 FSEL R14, R154, -INF , !P4 ;  /* 0xff8000009a0e8808 */ /* 0x000fe40006000000 */
[----:B------:R-:W-:Y:S03]  /*53c0*/  MOV R15, R160 ;  /* 0x000000a0000f7202 */ /* 0x000fe60000000f00 */
[----:B------:R3:W-:Y:S01]  /*53d0*/  MUFU.EX2 R43, R5 ;  /* 0x00000005002b7308 */ /* 0x0007e20000000800 */
[----:B------:R-:W-:Y:S02]  /*53e0*/  @!P0 FSEL R15, R160, -INF , !P3 ;  /* 0xff800000a00f8808 */ /* 0x000fe40005800000 */
[----:B------:R-:W-:Y:S07]  /*53f0*/  @!P0 ISETP.GE.AND P3, PT, R0, R8, PT ;  /* 0x000000080000820c */ /* 0x000fee0003f66270 */
[----:B------:R-:W2:Y:S10]  /*5400*/  MUFU.TANH R146, R25 ;  /* 0x0000001900927308 */ /* 0x000eb40000002400 */
[----:B------:R-:W-:Y:S10]  /*5410*/  MUFU.TANH R149, R30 ;  /* 0x0000001e00957308 */ /* 0x000ff40000002400 */
[----:B------:R-:W2:Y:S10]  /*5420*/  MUFU.TANH R155, R26 ;  /* 0x0000001a009b7308 */ /* 0x000eb40000002400 */
[----:B------:R-:W2:Y:S10]  /*5430*/  MUFU.TANH R153, R27 ;  /* 0x0000001b00997308 */ /* 0x000eb40000002400 */
[----:B------:R-:W2:Y:S10]  /*5440*/  MUFU.TANH R242, R32 ;  /* 0x0000002000f27308 */ /* 0x000eb40000002400 */
[----:B------:R-:W2:Y:S10]  /*5450*/  MUFU.TANH R243, R33 ;  /* 0x0000002100f37308 */ /* 0x000eb40000002400 */
[----:B------:R-:W-:Y:S10]  /*5460*/  MUFU.TANH R245, R34 ;  /* 0x0000002200f57308 */ /* 0x000ff40000002400 */
[----:B-----5:R-:W2:Y:S10]  /*5470*/  MUFU.TANH R244, R35 ;  /* 0x0000002300f47308 */ /* 0x020eb40000002400 */
[----:B------:R-:W-:Y:S01]  /*5480*/  MUFU.TANH R148, R31 ;  /* 0x0000001f00947308 */ /* 0x000fe20000002400 */
[C---:B---3--:R-:W-:Y:S01]  /*5490*/  FMUL.FTZ R5, R16.reuse, 1.4426950216293334961 ;  /* 0x3fb8aa3b10057820 */ /* 0x048fe20000410000 */
[----:B------:R-:W-:Y:S01]  /*54a0*/  FSETP.NEU.FTZ.AND P1, PT, R16, -INF , PT ;  /* 0xff8000001000780b */ /* 0x000fe20003f3d000 */
[----:B------:R-:W-:Y:S03]  /*54b0*/  FMUL.FTZ R16, R3, 1.4426950216293334961 ;  /* 0x3fb8aa3b03107820 */ /* 0x000fe60000410000 */
[----:B------:R-:W-:Y:S02]  /*54c0*/  FSEL R5, R5, RZ, P1 ;  /* 0x000000ff05057208 */ /* 0x000fe40000800000 */
[----:B------:R-:W-:Y:S03]  /*54d0*/  FSETP.NEU.FTZ.AND P1, PT, R3, -INF , PT ;  /* 0xff8000000300780b */ /* 0x000fe60003f3d000 */
[--C-:B------:R-:W-:Y:S01]  /*54e0*/  FFMA.FTZ R4, R15, UR11, -R5.reuse ;  /* 0x0000000b0f047c23 */ /* 0x100fe20008010805 */
[--C-:B------:R-:W-:Y:S01]  /*54f0*/  FFMA.FTZ R14, R14, UR11, -R5.reuse ;  /* 0x0000000b0e0e7c23 */ /* 0x100fe20008010805 */
[----:B------:R-:W-:Y:S02]  /*5500*/  MOV R15, R164 ;  /* 0x000000a4000f7202 */ /* 0x000fe40000000f00 */
[----:B------:R3:W-:Y:S01]  /*5510*/  MUFU.EX2 R233, R4 ;  /* 0x0000000400e97308 */ /* 0x0007e20000000800 */
[----:B------:R-:W-:Y:S09]  /*5520*/  @!P0 FSEL R15, R164, -INF , !P3 ;  /* 0xff800000a40f8808 */ /* 0x000ff20005800000 */
[----:B------:R4:W-:Y:S01]  /*5530*/  MUFU.EX2 R232, R14 ;  /* 0x0000000e00e87308 */ /* 0x0009e20000000800 */
[----:B---3--:R-:W-:Y:S02]  /*5540*/  FSEL R4, R16, RZ, P1 ;  /* 0x000000ff10047208 */ /* 0x008fe40000800000 */
[----:B------:R-:W-:Y:S02]  /*5550*/  MOV R16, R163 ;  /* 0x000000a300107202 */ /* 0x000fe40000000f00 */
[----:B------:R-:W-:Y:S01]  /*5560*/  @!P0 FSEL R16, R163, -INF , !P2 ;  /* 0xff800000a3108808 */ /* 0x000fe20005000000 */
[--C-:B----4-:R-:W-:Y:S01]  /*5570*/  FFMA.FTZ R14, R15, UR11, -R4.reuse ;  /* 0x0000000b0f0e7c23 */ /* 0x110fe20008010804 */
[----:B------:R-:W-:Y:S03]  /*5580*/  @!P0 IADD3 R15, R0, 0x8, RZ ;  /* 0x00000008000f8810 */ /* 0x000fe60007ffe0ff */
[----:B------:R3:W-:Y:S01]  /*5590*/  MUFU.EX2 R237, R14 ;  /* 0x0000000e00ed7308 */ /* 0x0007e20000000800 */
[C---:B------:R-:W-:Y:S02]  /*55a0*/  @!P0 ISETP.GE.AND P1, PT, R15.reuse, R9, PT ;  /* 0x000000090f00820c */ /* 0x040fe40003f26270 */
[----:B------:R-:W-:Y:S01]  /*55b0*/  @!P0 ISETP.GE.AND P2, PT, R15, R8, PT ;  /* 0x000000080f00820c */ /* 0x000fe20003f46270 */
[--C-:B---3--:R-:W-:Y:S01]  /*55c0*/  FFMA.FTZ R14, R16, UR11, -R4.reuse ;  /* 0x0000000b100e7c23 */ /* 0x108fe20008010804 */
[----:B------:R-:W-:Y:S02]  /*55d0*/  MOV R16, R151 ;  /* 0x0000009700107202 */ /* 0x000fe40000000f00 */
[----:B------:R-:W-:Y:S03]  /*55e0*/  @!P0 FSEL R16, R151, -INF , !P1 ;  /* 0xff80000097108808 */ /* 0x000fe60004800000 */
[----:B------:R3:W-:Y:S02]  /*55f0*/  MUFU.EX2 R236, R14 ;  /* 0x0000000e00ec7308 */ /* 0x0007e40000000800 */
[--C-:B------:R-:W-:Y:S01]  /*5600*/  FFMA.FTZ R7, R16, UR11, -R5.reuse ;  /* 0x0000000b10077c23 */ /* 0x100fe20008010805 */
[----:B------:R-:W-:Y:S07]  /*5610*/  MOV R16, R161 ;  /* 0x000000a100107202 */ /* 0x000fee0000000f00 */
[----:B------:R4:W-:Y:S01]  /*5620*/  MUFU.EX2 R168, R7 ;  /* 0x0000000700a87308 */ /* 0x0009e20000000800 */
[----:B---3--:R-:W-:Y:S04]  /*5630*/  @!P0 IADD3 R14, R0, 0x9, RZ ;  /* 0x00000009000e8810 */ /* 0x008fe80007ffe0ff */
[----:B------:R-:W-:Y:S04]  /*5640*/  @!P0 ISETP.GE.AND P1, PT, R14, R9, PT ;  /* 0x000000090e00820c */ /* 0x000fe80003f26270 */
[----:B------:R-:W-:Y:S02]  /*5650*/  @!P0 FSEL R6, R150, -INF , !P1 ;  /* 0xff80000096068808 */ /* 0x000fe40004800000 */
[----:B----4-:R-:W-:Y:S02]  /*5660*/  MOV R7, R162 ;  /* 0x000000a200077202 */ /* 0x010fe40000000f00 */
[----:B------:R-:W-:Y:S01]  /*5670*/  @!P0 FSEL R7, R162, -INF , !P2 ;  /* 0xff800000a2078808 */ /* 0x000fe20005000000 */
[----:B------:R-:W-:Y:S01]  /*5680*/  FFMA.FTZ R6, R6, UR11, -R5 ;  /* 0x0000000b06067c23 */ /* 0x000fe20008010805 */
[----:B------:R-:W-:Y:S03]  /*5690*/  @!P0 ISETP.GE.AND P1, PT, R14, R8, PT ;  /* 0x000000080e00820c */ /* 0x000fe60003f26270 */
[----:B------:R3:W-:Y:S01]  /*56a0*/  MUFU.EX2 R167, R6 ;  /* 0x0000000600a77308 */ /* 0x0007e20000000800 */
[----:B------:R-:W-:Y:S02]  /*56b0*/  @!P0 FSEL R16, R161, -INF , !P1 ;  /* 0xff800000a1108808 */ /* 0x000fe40004800000 */
[----:B------:R-:W-:Y:S01]  /*56c0*/  @!P0 ISETP.GE.AND P1, PT, R15, R13, PT ;  /* 0x0000000d0f00820c */ /* 0x000fe20003f26270 */
[--C-:B---3--:R-:W-:Y:S01]  /*56d0*/  FFMA.FTZ R6, R7, UR11, -R4.reuse ;  /* 0x0000000b07067c23 */ /* 0x108fe20008010804 */
[----:B------:R-:W-:Y:S05]  /*56e0*/  MOV R7, R248 ;  /* 0x000000f800077202 */ /* 0x000fea0000000f00 */
[----:B------:R3:W-:Y:S02]  /*56f0*/  MUFU.EX2 R235, R6 ;  /* 0x0000000600eb7308 */ /* 0x0007e40000000800 */
[----:B---3--:R-:W-:Y:S01]  /*5700*/  FFMA.FTZ R6, R16, UR11, -R4 ;  /* 0x0000000b10067c23 */ /* 0x008fe20008010804 */
[----:B------:R-:W-:Y:S07]  /*5710*/  MOV R16, R246 ;  /* 0x000000f600107202 */ /* 0x000fee0000000f00 */
[----:B------:R3:W-:Y:S02]  /*5720*/  MUFU.EX2 R234, R6 ;  /* 0x0000000600ea7308 */ /* 0x0007e40000000800 */
[----:B---3--:R-:W-:Y:S02]  /*5730*/  MOV R6, R249 ;  /* 0x000000f900067202 */ /* 0x008fe40000000f00 */
[----:B------:R-:W-:Y:S02]  /*5740*/  @!P0 FSEL R6, R249, -INF , !P1 ;  /* 0xff800000f9068808 */ /* 0x000fe40004800000 */
[----:B------:R-:W-:Y:S03]  /*5750*/  @!P0 ISETP.GE.AND P1, PT, R14, R13, PT ;  /* 0x0000000d0e00820c */ /* 0x000fe60003f26270 */
[--C-:B------:R-:W-:Y:S01]  /*5760*/  FFMA.FTZ R6, R6, UR11, -R11.reuse ;  /* 0x0000000b06067c23 */ /* 0x100fe2000801080b */
[----:B------:R-:W-:Y:S02]  /*5770*/  @!P0 FSEL R7, R248, -INF , !P1 ;  /* 0xff800000f8078808 */ /* 0x000fe40004800000 */
[-C--:B------:R-:W-:Y:S01]  /*5780*/  @!P0 ISETP.GE.AND P1, PT, R15, R12.reuse, PT ;  /* 0x0000000c0f00820c */ /* 0x080fe20003f26270 */
[----:B------:R3:W-:Y:S01]  /*5790*/  MUFU.EX2 R52, R6 ;  /* 0x0000000600347308 */ /* 0x0007e20000000800 */
[----:B------:R-:W-:Y:S01]  /*57a0*/  MOV R15, R247 ;  /* 0x000000f7000f7202 */ /* 0x000fe20000000f00 */
[--C-:B------:R-:W-:Y:S08]  /*57b0*/  FFMA.FTZ R7, R7, UR11, -R11.reuse ;  /* 0x0000000b07077c23 */ /* 0x100ff0000801080b */
[----:B------:R4:W-:Y:S01]  /*57c0*/  MUFU.EX2 R51, R7 ;  /* 0x0000000700337308 */ /* 0x0009e20000000800 */
[----:B---3--:R-:W-:Y:S02]  /*57d0*/  MOV R6, R39 ;  /* 0x0000002700067202 */ /* 0x008fe40000000f00 */
[----:B------:R-:W-:Y:S02]  /*57e0*/  @!P0 FSEL R6, R39, -INF , !P1 ;  /* 0xff80000027068808 */ /* 0x000fe40004800000 */
[----:B------:R-:W-:Y:S02]  /*57f0*/  @!P0 ISETP.GE.AND P1, PT, R14, R12, PT ;  /* 0x0000000c0e00820c */ /* 0x000fe40003f26270 */
[----:B------:R-:W-:Y:S01]  /*5800*/  MOV R14, R38 ;  /* 0x00000026000e7202 */ /* 0x000fe20000000f00 */
[--C-:B------:R-:W-:Y:S01]  /*5810*/  FFMA.FTZ R6, R6, UR11, -R10.reuse ;  /* 0x0000000b06067c23 */ /* 0x100fe2000801080a */
[----:B------:R-:W-:Y:S02]  /*5820*/  @!P0 FSEL R14, R38, -INF , !P1 ;  /* 0xff800000260e8808 */ /* 0x000fe40004800000 */
[----:B----4-:R-:W-:Y:S01]  /*5830*/  @!P0 IADD3 R7, R0, 0x10, RZ ;  /* 0x0000001000078810 */ /* 0x010fe20007ffe0ff */
[----:B------:R3:W-:Y:S02]  /*5840*/  MUFU.EX2 R42, R6 ;  /* 0x00000006002a7308 */ /* 0x0007e40000000800 */
[--C-:B------:R-:W-:Y:S01]  /*5850*/  FFMA.FTZ R14, R14, UR11, -R10.reuse ;  /* 0x0000000b0e0e7c23 */ /* 0x100fe2000801080a */
[-C--:B------:R-:W-:Y:S04]  /*5860*/  @!P0 ISETP.GE.AND P1, PT, R7, R13.reuse, PT ;  /* 0x0000000d0700820c */ /* 0x080fe80003f26270 */
[----:B------:R-:W-:Y:S03]  /*5870*/  @!P0 FSEL R15, R247, -INF , !P1 ;  /* 0xff800000f70f8808 */ /* 0x000fe60004800000 */
[----:B------:R4:W2:Y:S01]  /*5880*/  MUFU.EX2 R41, R14 ;  /* 0x0000000e00297308 */ /* 0x0008a20000000800 */
[----:B---3--:R-:W-:Y:S04]  /*5890*/  @!P0 IADD3 R6, R0, 0x11, RZ ;  /* 0x0000001100068810 */ /* 0x008fe80007ffe0ff */
[----:B------:R-:W-:Y:S01]  /*58a0*/  @!P0 ISETP.GE.AND P1, PT, R6, R13, PT ;  /* 0x0000000d0600820c */ /* 0x000fe20003f26270 */
[--C-:B----4-:R-:W-:Y:S03]  /*58b0*/  FFMA.FTZ R14, R15, UR11, -R11.reuse ;  /* 0x0000000b0f0e7c23 */ /* 0x110fe6000801080b */
[----:B------:R-:W-:Y:S02]  /*58c0*/  @!P0 FSEL R16, R246, -INF , !P1 ;  /* 0xff800000f6108808 */ /* 0x000fe40004800000 */
[C---:B------:R-:W-:Y:S01]  /*58d0*/  @!P0 ISETP.GE.AND P1, PT, R7.reuse, R12, PT ;  /* 0x0000000c0700820c */ /* 0x040fe20003f26270 */
[----:B------:R1:W-:Y:S02]  /*58e0*/  MUFU.EX2 R50, R14 ;  /* 0x0000000e00327308 */ /* 0x0003e40000000800 */
[----:B------:R-:W-:Y:S08]  /*58f0*/  FFMA.FTZ R15, R16, UR11, -R11 ;  /* 0x0000000b100f7c23 */ /* 0x000ff0000801080b */
[----:B------:R3:W-:Y:S01]  /*5900*/  MUFU.EX2 R49, R15 ;  /* 0x0000000f00317308 */ /* 0x0007e20000000800 */
[----:B-1----:R-:W-:Y:S02]  /*5910*/  MOV R14, R2 ;  /* 0x00000002000e7202 */ /* 0x002fe40000000f00 */
[----:B------:R-:W-:Y:S02]  /*5920*/  @!P0 FSEL R14, R2, -INF , !P1 ;  /* 0xff800000020e8808 */ /* 0x000fe40004800000 */
[----:B------:R-:W-:Y:S03]  /*5930*/  @!P0 ISETP.GE.AND P1, PT, R6, R12, PT ;  /* 0x0000000c0600820c */ /* 0x000fe60003f26270 */
[--C-:B------:R-:W-:Y:S01]  /*5940*/  FFMA.FTZ R14, R14, UR11, -R10.reuse ;  /* 0x0000000b0e0e7c23 */ /* 0x100fe2000801080a */
[----:B---3--:R-:W-:Y:S02]  /*5950*/  MOV R15, R252 ;  /* 0x000000fc000f7202 */ /* 0x008fe40000000f00 */
[----:B------:R-:W-:Y:S01]  /*5960*/  @!P0 FSEL R15, R252, -INF , !P1 ;  /* 0xff800000fc0f8808 */ /* 0x000fe20004800000 */
[----:B------:R2:W-:Y:S01]  /*5970*/  MUFU.EX2 R40, R14 ;  /* 0x0000000e00287308 */ /* 0x0005e20000000800 */
[----:B------:R-:W-:Y:S03]  /*5980*/  @!P0 ISETP.GE.AND P1, PT, R7, R9, PT ;  /* 0x000000090700820c */ /* 0x000fe60003f26270 */
[----:B------:R-:W-:Y:S06]  /*5990*/  FFMA.FTZ R15, R15, UR11, -R10 ;  /* 0x0000000b0f0f7c23 */ /* 0x000fec000801080a */
[----:B------:R1:W3:Y:S01]  /*59a0*/  MUFU.EX2 R37, R15 ;  /* 0x0000000f00257308 */ /* 0x0002e20000000800 */
[----:B--2---:R-:W-:Y:S02]  /*59b0*/  MOV R14, R147 ;  /* 0x00000093000e7202 */ /* 0x004fe40000000f00 */
[----:B------:R-:W-:Y:S02]  /*59c0*/  @!P0 FSEL R14, R147, -INF , !P1 ;  /* 0xff800000930e8808 */ /* 0x000fe40004800000 */
[----:B------:R-:W-:Y:S03]  /*59d0*/  @!P0 ISETP.GE.AND P1, PT, R6, R9, PT ;  /* 0x000000090600820c */ /* 0x000fe60003f26270 */
[--C-:B------:R-:W-:Y:S01]  /*59e0*/  FFMA.FTZ R14, R14, UR11, -R5.reuse ;  /* 0x0000000b0e0e7c23 */ /* 0x100fe20008010805 */
[----:B-1----:R-:W-:Y:S02]  /*59f0*/  MOV R15, R146 ;  /* 0x00000092000f7202 */ /* 0x002fe40000000f00 */
[----:B------:R-:W-:Y:S01]  /*5a00*/  @!P0 FSEL R15, R146, -INF , !P1 ;  /* 0xff800000920f8808 */ /* 0x000fe20004800000 */
[----:B------:R1:W-:Y:S01]  /*5a10*/  MUFU.EX2 R165, R14 ;  /* 0x0000000e00a57308 */ /* 0x0003e20000000800 */
[-C--:B------:R-:W-:Y:S02]  /*5a20*/  @!P0 ISETP.GE.AND P1, PT, R7, R8.reuse, PT ;  /* 0x000000080700820c */ /* 0x080fe40003f26270 */
[----:B------:R-:W-:Y:S02]  /*5a30*/  MOV R7, R155 ;  /* 0x0000009b00077202 */ /* 0x000fe40000000f00 */
[----:B------:R-:W-:Y:S02]  /*5a40*/  @!P0 FSEL R7, R155, -INF , !P1 ;  /* 0xff8000009b078808 */ /* 0x000fe40004800000 */
[----:B------:R-:W-:Y:S02]  /*5a50*/  @!P0 ISETP.GE.AND P1, PT, R6, R8, PT ;  /* 0x000000080600820c */ /* 0x000fe40003f26270 */
[C---:B------:R-:W-:Y:S01]  /*5a60*/  @!P0 IADD3 R6, R0.reuse, 0x18, RZ ;  /* 0x0000001800068810 */ /* 0x040fe20007ffe0ff */
[--C-:B------:R-:W-:Y:S01]  /*5a70*/  FFMA.FTZ R7, R7, UR11, -R4.reuse ;  /* 0x0000000b07077c23 */ /* 0x100fe20008010804 */
[----:B------:R-:W-:Y:S03]  /*5a80*/  @!P0 IADD3 R0, R0, 0x19, RZ ;  /* 0x0000001900008810 */ /* 0x000fe60007ffe0ff */
[----:B------:R-:W-:Y:S01]  /*5a90*/  MUFU.EX2 R171, R7 ;  /* 0x0000000700ab7308 */ /* 0x000fe20000000800 */
[----:B------:R-:W-:Y:S01]  /*5aa0*/  @!P0 ISETP.GE.AND P2, PT, R0, R12, PT ;  /* 0x0000000c0000820c */ /* 0x000fe20003f46270 */
[--C-:B-1----:R-:W-:Y:S01]  /*5ab0*/  FFMA.FTZ R14, R15, UR11, -R5.reuse ;  /* 0x0000000b0f0e7c23 */ /* 0x102fe20008010805 */
[----:B------:R-:W-:Y:S07]  /*5ac0*/  MOV R15, R145 ;  /* 0x00000091000f7202 */ /* 0x000fee0000000f00 */
[----:B------:R1:W-:Y:S02]  /*5ad0*/  MUFU.EX2 R159, R14 ;  /* 0x0000000e009f7308 */ /* 0x0003e40000000800 */
[----:B-1----:R-:W-:Y:S02]  /*5ae0*/  MOV R14, R153 ;  /* 0x00000099000e7202 */ /* 0x002fe40000000f00 */
[----:B------:R-:W-:Y:S02]  /*5af0*/  @!P0 FSEL R14, R153, -INF , !P1 ;  /* 0xff800000990e8808 */ /* 0x000fe40004800000 */
[-C--:B------:R-:W-:Y:S03]  /*5b00*/  @!P0 ISETP.GE.AND P1, PT, R6, R9.reuse, PT ;  /* 0x000000090600820c */ /* 0x080fe60003f26270 */
[--C-:B------:R-:W-:Y:S01]  /*5b10*/  FFMA.FTZ R7, R14, UR11, -R4.reuse ;  /* 0x0000000b0e077c23 */ /* 0x100fe20008010804 */
[----:B------:R-:W-:Y:S02]  /*5b20*/  @!P0 FSEL R15, R145, -INF , !P1 ;  /* 0xff800000910f8808 */ /* 0x000fe40004800000 */
[----:B------:R-:W-:Y:S01]  /*5b30*/  @!P0 ISETP.GE.AND P1, PT, R0, R9, PT ;  /* 0x000000090000820c */ /* 0x000fe20003f26270 */
[----:B------:R1:W-:Y:S02]  /*5b40*/  MUFU.EX2 R170, R7 ;  /* 0x0000000700aa7308 */ /* 0x0003e40000000800 */
[--C-:B------:R-:W-:Y:S08]  /*5b50*/  FFMA.FTZ R9, R15, UR11, -R5.reuse ;  /* 0x0000000b0f097c23 */ /* 0x100ff00008010805 */
[----:B------:R2:W-:Y:S01]  /*5b60*/  MUFU.EX2 R158, R9 ;  /* 0x00000009009e7308 */ /* 0x0005e20000000800 */
[----:B-1----:R-:W-:Y:S02]  /*5b70*/  MOV R7, R144 ;  /* 0x0000009000077202 */ /* 0x002fe40000000f00 */
[----:B------:R-:W-:Y:S02]  /*5b80*/  @!P0 FSEL R7, R144, -INF , !P1 ;  /* 0xff80000090078808 */ /* 0x000fe40004800000 */
[C---:B------:R-:W-:Y:S03]  /*5b90*/  @!P0 ISETP.GE.AND P1, PT, R6.reuse, R8, PT ;  /* 0x000000080600820c */ /* 0x040fe60003f26270 */
[----:B------:R-:W-:Y:S01]  /*5ba0*/  FFMA.FTZ R5, R7, UR11, -R5 ;  /* 0x0000000b07057c23 */ /* 0x000fe20008010805 */
[----:B--2---:R-:W-:Y:S02]  /*5bb0*/  MOV R9, R149 ;  /* 0x0000009500097202 */ /* 0x004fe40000000f00 */
[----:B------:R-:W-:Y:S01]  /*5bc0*/  @!P0 FSEL R9, R149, -INF , !P1 ;  /* 0xff80000095098808 */ /* 0x000fe20004800000 */
[----:B------:R1:W-:Y:S01]  /*5bd0*/  MUFU.EX2 R157, R5 ;  /* 0x00000005009d7308 */ /* 0x0003e20000000800 */
[-C--:B------:R-:W-:Y:S03]  /*5be0*/  @!P0 ISETP.GE.AND P1, PT, R6, R13.reuse, PT ;  /* 0x0000000d0600820c */ /* 0x080fe60003f26270 */
[----:B------:R-:W-:Y:S06]  /*5bf0*/  FFMA.FTZ R7, R9, UR11, -R4 ;  /* 0x0000000b09077c23 */ /* 0x000fec0008010804 */
[----:B------:R2:W-:Y:S01]  /*5c00*/  MUFU.EX2 R169, R7 ;  /* 0x0000000700a97308 */ /* 0x0005e20000000800 */
[----:B-1----:R-:W-:Y:S02]  /*5c10*/  MOV R5, R242 ;  /* 0x000000f200057202 */ /* 0x002fe40000000f00 */
[----:B------:R-:W-:Y:S02]  /*5c20*/  @!P0 FSEL R5, R242, -INF , !P1 ;  /* 0xff800000f2058808 */ /* 0x000fe40004800000 */
[----:B------:R-:W-:Y:S03]  /*5c30*/  @!P0 ISETP.GE.AND P1, PT, R0, R13, PT ;  /* 0x0000000d0000820c */ /* 0x000fe60003f26270 */
[--C-:B------:R-:W-:Y:S01]  /*5c40*/  FFMA.FTZ R5, R5, UR11, -R11.reuse ;  /* 0x0000000b05057c23 */ /* 0x100fe2000801080b */
[----:B--2---:R-:W-:Y:S02]  /*5c50*/  MOV R7, R243 ;  /* 0x000000f300077202 */ /* 0x004fe40000000f00 */
[----:B------:R-:W-:Y:S01]  /*5c60*/  @!P0 FSEL R7, R243, -INF , !P1 ;  /* 0xff800000f3078808 */ /* 0x000fe20004800000 */
[----:B------:R1:W-:Y:S01]  /*5c70*/  MUFU.EX2 R48, R5 ;  /* 0x0000000500307308 */ /* 0x0003e20000000800 */
[----:B------:R-:W-:Y:S02]  /*5c80*/  @!P0 ISETP.GE.AND P1, PT, R6, R12, PT ;  /* 0x0000000c0600820c */ /* 0x000fe40003f26270 */
[----:B------:R-:W-:Y:S01]  /*5c90*/  MOV R6, R244 ;  /* 0x000000f400067202 */ /* 0x000fe20000000f00 */
[----:B------:R-:W-:Y:S01]  /*5ca0*/  FFMA.FTZ R11, R7, UR11, -R11 ;  /* 0x0000000b070b7c23 */ /* 0x000fe2000801080b */
[----:B------:R-:W-:Y:S05]  /*5cb0*/  @!P0 FSEL R6, R244, -INF , !P2 ;  /* 0xff800000f4068808 */ /* 0x000fea0005000000 */
[----:B------:R-:W2:Y:S01]  /*5cc0*/  MUFU.EX2 R47, R11 ;  /* 0x0000000b002f7308 */ /* 0x000ea20000000800 */
[----:B-1----:R-:W-:Y:S02]  /*5cd0*/  MOV R5, R245 ;  /* 0x000000f500057202 */ /* 0x002fe40000000f00 */
[----:B------:R-:W-:Y:S02]  /*5ce0*/  @!P0 FSEL R5, R245, -INF , !P1 ;  /* 0xff800000f5058808 */ /* 0x000fe40004800000 */
[----:B------:R-:W-:Y:S02]  /*5cf0*/  @!P0 ISETP.GE.AND P1, PT, R0, R8, PT ;  /* 0x000000080000820c */ /* 0x000fe40003f26270 */
[----:B------:R-:W-:Y:S01]  /*5d00*/  F2FP.F16.F32.PACK_AB R0, R43, R46 ;  /* 0x0000002e2b00723e */ /* 0x000fe200000000ff */
[--C-:B------:R-:W-:Y:S01]  /*5d10*/  FFMA.FTZ R7, R5, UR11, -R10.reuse ;  /* 0x0000000b05077c23 */ /* 0x100fe2000801080a */
[----:B------:R-:W-:Y:S01]  /*5d20*/  F2FP.F16.F32.PACK_AB R5, R152, R53 ;  /* 0x000000359805723e */ /* 0x000fe200000000ff */
[----:B------:R-:W-:Y:S01]  /*5d30*/  FFMA.FTZ R10, R6, UR11, -R10 ;  /* 0x0000000b060a7c23 */ /* 0x000fe2000801080a */
[----:B------:R-:W-:Y:S01]  /*5d40*/  F2FP.F16.F32.PACK_AB R6, R41, R42 ;  /* 0x0000002a2906723e */ /* 0x000fe200000000ff */
[----:B------:R1:W-:Y:S01]  /*5d50*/  MUFU.EX2 R36, R7 ;  /* 0x0000000700247308 */ /* 0x0003e20000000800 */
[----:B------:R4:W-:Y:S01]  /*5d60*/  STS [R241+0x13400], R0 ;  /* 0x01340000f1007388 */ /* 0x0009e20000000800 */
[----:B------:R-:W-:Y:S02]  /*5d70*/  MOV R8, R148 ;  /* 0x0000009400087202 */ /* 0x000fe40000000f00 */
[----:B------:R-:W-:Y:S01]  /*5d80*/  @!P0 FSEL R8, R148, -INF , !P1 ;  /* 0xff80000094088808 */ /* 0x000fe20004800000 */
[----:B------:R3:W-:Y:S01]  /*5d90*/  STS [R241+0x13000], R5 ;  /* 0x01300005f1007388 */ /* 0x0007e20000000800 */
[----:B------:R-:W-:Y:S04]  /*5da0*/  IADD3 R142, P0, R141, UR15, RZ ;  /* 0x0000000f8d8e7c10 */ /* 0x000fe8000ff1e0ff */
[----:B------:R-:W2:Y:S01]  /*5db0*/  MUFU.EX2 R3, R10 ;  /* 0x0000000a00037308 */ /* 0x000ea20000000800 */
[----:B------:R2:W-:Y:S01]  /*5dc0*/  STS [R240+0x13400], R6 ;  /* 0x01340006f0007388 */ /* 0x0005e20000000800 */
[----:B------:R-:W-:Y:S01]  /*5dd0*/  FFMA.FTZ R4, R8, UR11, -R4 ;  /* 0x0000000b08047c23 */ /* 0x000fe20008010804 */
[----:B------:R-:W-:Y:S02]  /*5de0*/  IADD3.X R143, R140, UR14, RZ, P0, !PT ;  /* 0x0000000e8c8f7c10 */ /* 0x000fe400087fe4ff */
[----:B------:R-:W-:Y:S05]  /*5df0*/  PLOP3.LUT P0, PT, PT, PT, UP3, 0x80, 0x0 ;  /* 0x000000000000781c */ /* 0x000fea0003f0f038 */
[----:B------:R2:W2:Y:S01]  /*5e00*/  MUFU.EX2 R166, R4 ;  /* 0x0000000400a67308 */ /* 0x0004a20000000800 */
[----:B-1----:R-:W-:Y:S01]  /*5e10*/  F2FP.F16.F32.PACK_AB R7, R51, R52 ;  /* 0x000000343307723e */ /* 0x002fe200000000ff */
[----:B------:R-:W2:Y:S04]  /*5e20*/  LDG.E R141, desc[UR6][R142.64] ;  /* 0x000000068e8d7981 */ /* 0x000ea8000c1e1900 */
[----:B------:R1:W-:Y:S01]  /*5e30*/  STS [R240+0x13000], R7 ;  /* 0x01300007f0007388 */ /* 0x0003e20000000800 */
[----:B----4-:R-:W-:Y:S03]  /*5e40*/  F2FP.F16.F32.PACK_AB R0, R236, R237 ;  /* 0x000000edec00723e */ /* 0x010fe600000000ff */
[----:B------:R-:W4:Y:S01]  /*5e50*/  LDG.E R140, desc[UR6][R142.64+0x20] ;  /* 0x000020068e8c7981 */ /* 0x000f22000c1e1900 */
[----:B---3--:R-:W-:Y:S03]  /*5e60*/  F2FP.F16.F32.PACK_AB R5, R232, R233 ;  /* 0x000000e9e805723e */ /* 0x008fe600000000ff */
[----:B------:R3:W-:Y:S01]  /*5e70*/  STS [R241+0x14400], R0 ;  /* 0x01440000f1007388 */ /* 0x0007e20000000800 */
[----:B--2---:R-:W-:Y:S03]  /*5e80*/  F2FP.F16.F32.PACK_AB R4, R37, R40 ;  /* 0x000000282504723e */ /* 0x004fe600000000ff */
[----:B------:R2:W-:Y:S01]  /*5e90*/  STS [R241+0x14000], R5 ;  /* 0x01400005f1007388 */ /* 0x0005e20000000800 */
[----:B------:R-:W-:Y:S05]  /*5ea0*/  F2FP.F16.F32.PACK_AB R6, R234, R235 ;  /* 0x000000ebea06723e */ /* 0x000fea00000000ff */
[----:B------:R2:W-:Y:S01]  /*5eb0*/  STS [R240+0x14400], R6 ;  /* 0x01440006f0007388 */ /* 0x0005e20000000800 */
[----:B-1----:R-:W-:Y:S05]  /*5ec0*/  F2FP.F16.F32.PACK_AB R7, R167, R168 ;  /* 0x000000a8a707723e */ /* 0x002fea00000000ff */
[----:B------:R1:W-:Y:S01]  /*5ed0*/  STS [R240+0x14000], R7 ;  /* 0x01400007f0007388 */ /* 0x0003e20000000800 */
[----:B---3--:R-:W-:Y:S03]  /*5ee0*/  F2FP.F16.F32.PACK_AB R0, R47, R48 ;  /* 0x000000302f00723e */ /* 0x008fe600000000ff */
[----:B------:R3:W-:Y:S01]  /*5ef0*/  STS [R239+0x13400], R4 ;  /* 0x01340004ef007388 */ /* 0x0007e20000000800 */
[----:B--2---:R-:W-:Y:S05]  /*5f00*/  F2FP.F16.F32.PACK_AB R5, R49, R50 ;  /* 0x000000323105723e */ /* 0x004fea00000000ff */
[----:B------:R2:W-:Y:S01]  /*5f10*/  STS [R239+0x13000], R5 ;  /* 0x01300005ef007388 */ /* 0x0005e20000000800 */
[----:B------:R-:W-:Y:S03]  /*5f20*/  F2FP.F16.F32.PACK_AB R6, R170, R171 ;  /* 0x000000abaa06723e */ /* 0x000fe600000000ff */
[----:B------:R2:W-:Y:S01]  /*5f30*/  STS [R238+0x13000], R0 ;  /* 0x01300000ee007388 */ /* 0x0005e20000000800 */
[----:B-1----:R-:W-:Y:S02]  /*5f40*/  F2FP.F16.F32.PACK_AB R7, R159, R165 ;  /* 0x000000a59f07723e */ /* 0x002fe400000000ff */
[----:B---3--:R-:W-:Y:S02]  /*5f50*/  F2FP.F16.F32.PACK_AB R4, R157, R158 ;  /* 0x0000009e9d04723e */ /* 0x008fe400000000ff */
[----:B--2---:R-:W-:Y:S02]  /*5f60*/  F2FP.F16.F32.PACK_AB R5, R3, R36 ;  /* 0x000000240305723e */ /* 0x004fe400000000ff */
[----:B------:R-:W-:Y:S03]  /*5f70*/  F2FP.F16.F32.PACK_AB R0, R166, R169 ;  /* 0x000000a9a600723e */ /* 0x000fe600000000ff */
[----:B------:R-:W-:Y:S04]  /*5f80*/  STS [R238+0x13400], R5 ;  /* 0x01340005ee007388 */ /* 0x000fe80000000800 */
[----:B------:R-:W-:Y:S04]  /*5f90*/  STS [R239+0x14000], R7 ;  /* 0x01400007ef007388 */ /* 0x000fe80000000800 */
[----:B------:R-:W-:Y:S04]  /*5fa0*/  STS [R239+0x14400], R6 ;  /* 0x01440006ef007388 */ /* 0x000fe80000000800 */
[----:B------:R-:W-:Y:S04]  /*5fb0*/  STS [R238+0x14000], R4 ;  /* 0x01400004ee007388 */ /* 0x000fe80000000800 */
[----:B------:R1:W-:Y:S04]  /*5fc0*/  STS [R238+0x14400], R0 ;  /* 0x01440000ee007388 */ /* 0x0003e80000000800 */
[----:B------:R-:W2:Y:S08]  /*5fd0*/  LDSM.16.M88.4 R32, [R221+UR4+0x6000] ;  /* 0x00600004dd20783b */ /* 0x000eb00008000200 */
[----:B------:R-:W3:Y:S01]  /*5fe0*/  LDSM.16.M88.4 R28, [R221+UR4+0x6800] ;  /* 0x00680004dd1c783b */ /* 0x000ee20008000200 */
[----:B-1----:R-:W-:Y:S04]  /*5ff0*/  MOV R0, UR4 ;  /* 0x0000000400007c02 */ /* 0x002fe80008000f00 */
[----:B------:R-:W-:Y:S04]  /*6000*/  IADD3 R0, R221, 0x6000, R0 ;  /* 0x00006000dd007810 */ /* 0x000fe80007ffe000 */
[----:B------:R-:W-:Y:S05]  /*6010*/  IADD3 R0, R0, R228, RZ ;  /* 0x000000e400007210 */ /* 0x000fea0007ffe0ff */
        /* <DEDUP_REMOVED lines=49> */
[----:B------:R2:W3:Y:S08]  /*6330*/  LDSM.16.M88.4 R136, [R0+0x2800] ;  /* 0x002800000088783b */ /* 0x0004f00000000200 */
[----:B--2---:R2:W5:Y:S01]  /*6340*/  LDG.E R0, desc[UR6][R142.64+0xa0] ;  /* 0x0000a0068e007981 */ /* 0x004562000c1e1900 */
[-C--:B-1----:R-:W-:Y:S06]  /*6350*/  HMMA.16816.F32 R4, R132, R212.reuse, R4 ;  /* 0x000000d48404723c */ /* 0x082fec0000001804 */
[C---:B---3--:R-:W-:Y:S06]  /*6360*/  HMMA.16816.F32 R8, R136.reuse, R212, R8 ;  /* 0x000000d48808723c */ /* 0x048fec0000001808 */
[-C--:B------:R-:W-:Y:S06]  /*6370*/  HMMA.16816.F32 R12, R136, R214.reuse, R12 ;  /* 0x000000d6880c723c */ /* 0x080fec000000180c */
[C---:B------:R-:W-:Y:S06]  /*6380*/  HMMA.16816.F32 R16, R132.reuse, R214, R16 ;  /* 0x000000d68410723c */ /* 0x040fec0000001810 */
[C---:B------:R-:W-:Y:S01]  /*6390*/  FADD.FTZ R5, -R141.reuse, R5 ;  /* 0x000000058d057221 */ /* 0x040fe20000010100 */
[-C--:B------:R-:W-:Y:S04]  /*63a0*/  HMMA.16816.F32 R20, R132, R216.reuse, R20 ;  /* 0x000000d88414723c */ /* 0x080fe80000001814 */
[----:B------:R-:W-:Y:S02]  /*63b0*/  FMUL.FTZ R152, R152, R5 ;  /* 0x0000000598987220 */ /* 0x000fe40000410000 */
[C---:B------:R-:W-:Y:S05]  /*63c0*/  HMMA.16816.F32 R24, R136.reuse, R216, R24 ;  /* 0x000000d88818723c */ /* 0x040fea0000001818 */
[----:B------:R-:W-:Y:S01]  /*63d0*/  FADD.FTZ R4, -R141, R4 ;  /* 0x000000048d047221 */ /* 0x000fe20000010100 */
[-C--:B------:R-:W-:Y:S05]  /*63e0*/  HMMA.16816.F32 R28, R136, R218.reuse, R28 ;  /* 0x000000da881c723c */ /* 0x080fea000000181c */
[----:B------:R-:W-:Y:S01]  /*63f0*/  FFMA.FTZ R5, -R251, R251, 1 ;  /* 0x3f800000fb057423 */ /* 0x000fe200000101fb */
[----:B------:R-:W-:Y:S05]  /*6400*/  HMMA.16816.F32 R32, R132, R218, R32 ;  /* 0x000000da8420723c */ /* 0x000fea0000001820 */
[----:B------:R-:W-:Y:S01]  /*6410*/  FFMA.FTZ R136, -R250, R250, 1 ;  /* 0x3f800000fa887423 */ /* 0x000fe200000101fa */
[----:B------:R-:W-:Y:S01]  /*6420*/  FMUL.FTZ R156, R53, R4 ;  /* 0x00000004359c7220 */ /* 0x000fe20000410000 */
[----:B------:R-:W-:Y:S01]  /*6430*/  FMUL.FTZ R5, R5, UR5 ;  /* 0x0000000505057c20 */ /* 0x000fe20008410000 */
[----:B------:R2:W5:Y:S03]  /*6440*/  LDL.LU R53, [R1+0xb8] ;  /* 0x0000b80001357983 */ /* 0x0005660000300800 */
[----:B------:R-:W-:Y:S01]  /*6450*/  FMUL.FTZ R136, R136, UR5 ;  /* 0x0000000588887c20 */ /* 0x000fe20008410000 */
[----:B------:R2:W5:Y:S01]  /*6460*/  LDG.E R4, desc[UR6][R142.64+0x80] ;  /* 0x000080068e047981 */ /* 0x000562000c1e1900 */
[C---:B------:R-:W-:Y:S01]  /*6470*/  FADD.FTZ R135, -R141.reuse, R16 ;  /* 0x000000108d877221 */ /* 0x040fe20000010100 */
[----:B------:R-:W-:Y:S01]  /*6480*/  FMUL.FTZ R132, R156, R5 ;  /* 0x000000059c847220 */ /* 0x000fe20000410000 */
[----:B------:R-:W-:Y:S01]  /*6490*/  FMUL.FTZ R5, R152, R136 ;  /* 0x0000008898057220 */ /* 0x000fe20000410000 */
[C---:B------:R-:W-:Y:S01]  /*64a0*/  FADD.FTZ R133, -R141.reuse, R17 ;  /* 0x000000118d857221 */ /* 0x040fe20000010100 */
[----:B------:R-:W-:Y:S01]  /*64b0*/  FMUL.FTZ R17, R52, R135 ;  /* 0x0000008734117220 */ /* 0x000fe20000410000 */
[----:B------:R-:W-:Y:S01]  /*64c0*/  FADD.FTZ R134, -R141, R20 ;  /* 0x000000148d867221 */ /* 0x000fe20000010100 */
[----:B------:R2:W5:Y:S01]  /*64d0*/  LDL.LU R52, [R1+0xb4] ;  /* 0x0000b40001347983 */ /* 0x0005620000300800 */
[----:B------:R-:W-:Y:S01]  /*64e0*/  F2FP.F16.F32.PACK_AB R16, R5, R132 ;  /* 0x000000840510723e */ /* 0x000fe200000000ff */
[----:B------:R-:W-:Y:S01]  /*64f0*/  FFMA.FTZ R5, -R248, R248, 1 ;  /* 0x3f800000f8057423 */ /* 0x000fe200000101f8 */
[----:B------:R-:W-:Y:S01]  /*6500*/  FMUL.FTZ R20, R51, R133 ;  /* 0x0000008533147220 */ /* 0x000fe20000410000 */
[----:B------:R-:W-:Y:S01]  /*6510*/  FMUL.FTZ R134, R50, R134 ;  /* 0x0000008632867220 */ /* 0x000fe20000410000 */
[----:B------:R2:W5:Y:S01]  /*6520*/  LDL.LU R51, [R1+0xb0] ;  /* 0x0000b00001337983 */ /* 0x0005620000300800 */
[----:B------:R-:W-:Y:S01]  /*6530*/  FADD.FTZ R21, -R141, R21 ;  /* 0x000000158d157221 */ /* 0x000fe20000010100 */
[----:B------:R-:W-:Y:S01]  /*6540*/  FMUL.FTZ R5, R5, UR5 ;  /* 0x0000000505057c20 */ /* 0x000fe20008410000 */
[----:B------:R-:W-:Y:S01]  /*6550*/  FFMA.FTZ R132, -R249, R249, 1 ;  /* 0x3f800000f9847423 */ /* 0x000fe200000101f9 */
[----:B------:R2:W5:Y:S01]  /*6560*/  LDL.LU R50, [R1+0xac] ;  /* 0x0000ac0001327983 */ /* 0x0005620000300800 */
[----:B------:R-:W-:Y:S01]  /*6570*/  FMUL.FTZ R135, R49, R21 ;  /* 0x0000001531877220 */ /* 0x000fe20000410000 */
[----:B------:R-:W-:Y:S01]  /*6580*/  FFMA.FTZ R21, -R246, R246, 1 ;  /* 0x3f800000f6157423 */ /* 0x000fe200000101f6 */
[----:B------:R-:W-:Y:S01]  /*6590*/  FMUL.FTZ R5, R20, R5 ;  /* 0x0000000514057220 */ /* 0x000fe20000410000 */
[----:B------:R2:W5:Y:S01]  /*65a0*/  LDL.LU R49, [R1+0xa8] ;  /* 0x0000a80001317983 */ /* 0x0005620000300800 */
[----:B------:R-:W-:Y:S01]  /*65b0*/  FADD.FTZ R20, -R141, R32 ;  /* 0x000000208d147221 */ /* 0x000fe20000010100 */
[----:B------:R-:W-:Y:S01]  /*65c0*/  FMUL.FTZ R132, R132, UR5 ;  /* 0x0000000584847c20 */ /* 0x000fe20008410000 */
[----:B------:R-:W-:Y:S01]  /*65d0*/  FFMA.FTZ R133, -R247, R247, 1 ;  /* 0x3f800000f7857423 */ /* 0x000fe200000101f7 */
[----:B------:R-:W-:Y:S01]  /*65e0*/  FMUL.FTZ R21, R21, UR5 ;  /* 0x0000000515157c20 */ /* 0x000fe20008410000 */
[----:B------:R-:W-:Y:S01]  /*65f0*/  FMUL.FTZ R20, R48, R20 ;  /* 0x0000001430147220 */ /* 0x000fe20000410000 */
[----:B------:R-:W-:Y:S01]  /*6600*/  FMUL.FTZ R132, R17, R132 ;  /* 0x0000008411847220 */ /* 0x000fe20000410000 */
[----:B------:R2:W5:Y:S01]  /*6610*/  LDL.LU R48, [R1+0xa4] ;  /* 0x0000a40001307983 */ /* 0x0005620000300800 */
[----:B------:R-:W-:Y:S01]  /*6620*/  FADD.FTZ R33, -R141, R33 ;  /* 0x000000218d217221 */ /* 0x000fe20000010100 */
[----:B------:R-:W-:Y:S01]  /*6630*/  FFMA.FTZ R17, -R242, R242, 1 ;  /* 0x3f800000f2117423 */ /* 0x000fe200000101f2 */
[----:B------:R-:W-:Y:S01]  /*6640*/  FMUL.FTZ R21, R135, R21 ;  /* 0x0000001587157220 */ /* 0x000fe20000410000 */
[----:B------:R-:W-:Y:S01]  /*6650*/  FMUL.FTZ R133, R133, UR5 ;  /* 0x0000000585857c20 */ /* 0x000fe20008410000 */
[----:B------:R-:W-:Y:S01]  /*6660*/  FMUL.FTZ R135, R47, R33 ;  /* 0x000000212f877220 */ /* 0x000fe20000410000 */
[----:B----4-:R-:W-:Y:S01]  /*6670*/  FADD.FTZ R6, -R140, R6 ;  /* 0x000000068c067221 */ /* 0x010fe20000010100 */
[----:B------:R2:W5:Y:S01]  /*6680*/  LDL.LU R47, [R1+0xa0] ;  /* 0x0000a000012f7983 */ /* 0x0005620000300800 */
[----:B------:R-:W-:Y:S01]  /*6690*/  FMUL.FTZ R17, R17, UR5 ;  /* 0x0000000511117c20 */ /* 0x000fe20008410000 */
[----:B------:R-:W-:Y:S01]  /*66a0*/  FMUL.FTZ R133, R134, R133 ;  /* 0x0000008586857220 */ /* 0x000fe20000410000 */
[----:B------:R-:W-:Y:S01]  /*66b0*/  FMUL.FTZ R134, R46, R6 ;  /* 0x000000062e867220 */ /* 0x000fe20000410000 */
[----:B------:R-:W-:Y:S01]  /*66c0*/  FFMA.FTZ R6, -R45, R45, 1 ;  /* 0x3f8000002d067423 */ /* 0x000fe2000001012d */
[----:B------:R2:W5:Y:S01]  /*66d0*/  LDL.LU R46, [R1+0x9c] ;  /* 0x00009c00012e7983 */ /* 0x0005620000300800 */
[----:B------:R-:W-:Y:S01]  /*66e0*/  FMUL.FTZ R17, R20, R17 ;  /* 0x0000001114117220 */ /* 0x000fe20000410000 */
[----:B------:R-:W-:Y:S01]  /*66f0*/  FFMA.FTZ R20, -R243, R243, 1 ;  /* 0x3f800000f3147423 */ /* 0x000fe200000101f3 */
[----:B------:R-:W-:Y:S01]  /*6700*/  FFMA.FTZ R32, -R44, R44, 1 ;  /* 0x3f8000002c207423 */ /* 0x000fe2000001012c */
[----:B------:R2:W5:Y:S01]  /*6710*/  LDL.LU R45, [R1+0x98] ;  /* 0x00009800012d7983 */ /* 0x0005620000300800 */
[----:B------:R-:W-:Y:S01]  /*6720*/  FADD.FTZ R7, -R140, R7 ;  /* 0x000000078c077221 */ /* 0x000fe20000010100 */
[----:B------:R-:W-:Y:S01]  /*6730*/  FMUL.FTZ R6, R6, UR5 ;  /* 0x0000000506067c20 */ /* 0x000fe20008410000 */
[----:B------:R-:W-:Y:S01]  /*6740*/  FMUL.FTZ R32, R32, UR5 ;  /* 0x0000000520207c20 */ /* 0x000fe20008410000 */
[----:B------:R2:W5:Y:S01]  /*6750*/  LDL.LU R44, [R1+0x94] ;  /* 0x00009400012c7983 */ /* 0x0005620000300800 */
[----:B------:R-:W-:Y:S01]  /*6760*/  FMUL.FTZ R33, R43, R7 ;  /* 0x000000072b217220 */ /* 0x000fe20000410000 */
[----:B------:R-:W-:Y:S01]  /*6770*/  FMUL.FTZ R20, R20, UR5 ;  /* 0x0000000514147c20 */ /* 0x000fe20008410000 */
[----:B------:R-:W-:Y:S01]  /*6780*/  F2FP.F16.F32.PACK_AB R7, R5, R132 ;  /* 0x000000840507723e */ /* 0x000fe200000000ff */
[----:B------:R2:W5:Y:S01]  /*6790*/  LDL.LU R43, [R1+0x90] ;  /* 0x00009000012b7983 */ /* 0x0005620000300800 */
[----:B------:R-:W-:Y:S01]  /*67a0*/  FMUL.FTZ R5, R134, R6 ;  /* 0x0000000686057220 */ /* 0x000fe20000410000 */
[----:B------:R-:W-:Y:S01]  /*67b0*/  FMUL.FTZ R6, R33, R32 ;  /* 0x0000002021067220 */ /* 0x000fe20000410000 */
[----:B------:R-:W-:Y:S01]  /*67c0*/  FMUL.FTZ R20, R135, R20 ;  /* 0x0000001487147220 */ /* 0x000fe20000410000 */
[C---:B------:R-:W-:Y:S01]  /*67d0*/  FADD.FTZ R32, -R140.reuse, R18 ;  /* 0x000000128c207221 */ /* 0x040fe20000010100 */
[----:B------:R-:W-:Y:S01]  /*67e0*/  FADD.FTZ R18, -R140, R22 ;  /* 0x000000168c127221 */ /* 0x000fe20000010100 */
[----:B------:R-:W-:Y:S01]  /*67f0*/  FFMA.FTZ R22, -R38, R38, 1 ;  /* 0x3f80000026167423 */ /* 0x000fe20000010126 */
[----:B------:R-:W-:Y:S01]  /*6800*/  F2FP.F16.F32.PACK_AB R6, R6, R5 ;  /* 0x000000050606723e */ /* 0x000fe200000000ff */
[----:B------:R-:W-:Y:S01]  /*6810*/  FMUL.FTZ R5, R42, R32 ;  /* 0x000000202a057220 */ /* 0x000fe20000410000 */
[----:B------:R-:W-:Y:S01]  /*6820*/  F2FP.F16.F32.PACK_AB R20, R20, R17 ;  /* 0x000000111414723e */ /* 0x000fe200000000ff */
[----:B------:R2:W5:Y:S01]  /*6830*/  LDL.LU R42, [R1+0x8c] ;  /* 0x00008c00012a7983 */ /* 0x0005620000300800 */
[----:B------:R-:W-:Y:S01]  /*6840*/  FADD.FTZ R17, -R140, R19 ;  /* 0x000000138c117221 */ /* 0x000fe20000010100 */
[----:B------:R-:W-:Y:S01]  /*6850*/  FMUL.FTZ R18, R40, R18 ;  /* 0x0000001228127220 */ /* 0x000fe20000410000 */
[----:B------:R-:W-:Y:S01]  /*6860*/  FADD.FTZ R19, -R140, R23 ;  /* 0x000000178c137221 */ /* 0x000fe20000010100 */
[----:B------:R-:W-:Y:S01]  /*6870*/  FFMA.FTZ R23, -R39, R39, 1 ;  /* 0x3f80000027177423 */ /* 0x000fe20000010127 */
[----:B------:R-:W-:Y:S01]  /*6880*/  FMUL.FTZ R17, R41, R17 ;  /* 0x0000001129117220 */ /* 0x000fe20000410000 */
[----:B------:R-:W-:Y:S01]  /*6890*/  FFMA.FTZ R33, -R2, R2, 1 ;  /* 0x3f80000002217423 */ /* 0x000fe20000010102 */
[----:B------:R2:W5:Y:S01]  /*68a0*/  LDL.LU R41, [R1+0x88] ;  /* 0x0000880001297983 */ /* 0x0005620000300800 */
[----:B------:R-:W-:Y:S01]  /*68b0*/  FMUL.FTZ R19, R37, R19 ;  /* 0x0000001325137220 */ /* 0x000fe20000410000 */
[C---:B------:R-:W-:Y:S01]  /*68c0*/  FADD.FTZ R34, -R140.reuse, R34 ;  /* 0x000000228c227221 */ /* 0x040fe20000010100 */
[----:B------:R-:W-:Y:S01]  /*68d0*/  FADD.FTZ R35, -R140, R35 ;  /* 0x000000238c237221 */ /* 0x000fe20000010100 */
[----:B------:R2:W5:Y:S01]  /*68e0*/  LDL.LU R40, [R1+0x84] ;  /* 0x0000840001287983 */ /* 0x0005620000300800 */
[----:B------:R-:W-:Y:S01]  /*68f0*/  FMUL.FTZ R23, R23, UR5 ;  /* 0x0000000517177c20 */ /* 0x000fe20008410000 */
[----:B------:R-:W-:Y:S01]  /*6900*/  FMUL.FTZ R22, R22, UR5 ;  /* 0x0000000516167c20 */ /* 0x000fe20008410000 */
[----:B------:R-:W-:Y:S01]  /*6910*/  FFMA.FTZ R32, -R252, R252, 1 ;  /* 0x3f800000fc207423 */ /* 0x000fe200000101fc */
[----:B------:R2:W5:Y:S01]  /*6920*/  LDL.LU R39, [R1+0x80] ;  /* 0x0000800001277983 */ /* 0x0005620000300800 */
[----:B------:R-:W-:Y:S01]  /*6930*/  FMUL.FTZ R23, R5, R23 ;  /* 0x0000001705177220 */ /* 0x000fe20000410000 */
[----:B------:R-:W-:Y:S01]  /*6940*/  FMUL.FTZ R5, R36, R34 ;  /* 0x0000002224057220 */ /* 0x000fe20000410000 */
[----:B------:R-:W-:Y:S01]  /*6950*/  FMUL.FTZ R22, R17, R22 ;  /* 0x0000001611167220 */ /* 0x000fe20000410000 */
[----:B------:R2:W5:Y:S01]  /*6960*/  LDL.LU R38, [R1+0x7c] ;  /* 0x00007c0001267983 */ /* 0x0005620000300800 */
[----:B------:R-:W-:Y:S01]  /*6970*/  FMUL.FTZ R17, R3, R35 ;  /* 0x0000002303117220 */ /* 0x000fe20000410000 */
[----:B------:R-:W-:Y:S01]  /*6980*/  FFMA.FTZ R35, -R245, R245, 1 ;  /* 0x3f800000f5237423 */ /* 0x000fe200000101f5 */
[----:B------:R-:W-:Y:S01]  /*6990*/  FFMA.FTZ R34, -R244, R244, 1 ;  /* 0x3f800000f4227423 */ /* 0x000fe200000101f4 */
[----:B------:R2:W5:Y:S01]  /*69a0*/  LDL.LU R37, [R1+0x78] ;  /* 0x0000780001257983 */ /* 0x0005620000300800 */
[----:B------:R-:W-:Y:S01]  /*69b0*/  FMUL.FTZ R33, R33, UR5 ;  /* 0x0000000521217c20 */ /* 0x000fe20008410000 */
[----:B------:R-:W-:Y:S01]  /*69c0*/  FMUL.FTZ R32, R32, UR5 ;  /* 0x0000000520207c20 */ /* 0x000fe20008410000 */
[----:B------:R-:W-:Y:S01]  /*69d0*/  FMUL.FTZ R35, R35, UR5 ;  /* 0x0000000523237c20 */ /* 0x000fe20008410000 */
[----:B------:R2:W5:Y:S01]  /*69e0*/  LDL.LU R36, [R1+0x74] ;  /* 0x0000740001247983 */ /* 0x0005620000300800 */
[----:B------:R-:W-:Y:S01]  /*69f0*/  FMUL.FTZ R34, R34, UR5 ;  /* 0x0000000522227c20 */ /* 0x000fe20008410000 */
[----:B------:R-:W-:Y:S01]  /*6a00*/  F2FP.F16.F32.PACK_AB R21, R21, R133 ;  /* 0x000000851515723e */ /* 0x000fe200000000ff */
[----:B------:R-:W-:Y:S01]  /*6a10*/  FMUL.FTZ R33, R18, R33 ;  /* 0x0000002112217220 */ /* 0x000fe20000410000 */
[----:B------:R2:W5:Y:S01]  /*6a20*/  LDL.LU R3, [R1+0x70] ;  /* 0x0000700001037983 */ /* 0x0005620000300800 */
[----:B------:R-:W-:Y:S01]  /*6a30*/  FMUL.FTZ R32, R19, R32 ;  /* 0x0000002013207220 */ /* 0x000fe20000410000 */
[----:B------:R-:W-:Y:S01]  /*6a40*/  FMUL.FTZ R35, R5, R35 ;  /* 0x0000002305237220 */ /* 0x000fe20000410000 */
[----:B------:R-:W-:Y:S01]  /*6a50*/  FMUL.FTZ R34, R17, R34 ;  /* 0x0000002211227220 */ /* 0x000fe20000410000 */
[----:B------:R2:W5:Y:S04]  /*6a60*/  LDL.LU R2, [R1+0x6c] ;  /* 0x00006c0001027983 */ /* 0x0005680000300800 */
[----:B------:R2:W5:Y:S06]  /*6a70*/  LDL.64 R246, [R1+0x20] ;  /* 0x0000200001f67983 */ /* 0x00056c0000100a00 */
[----:B------:R2:W5:Y:S04]  /*6a80*/  LDL R243, [R1+0x34] ;  /* 0x0000340001f37983 */ /* 0x0005680000100800 */
[----:B------:R2:W5:Y:S01]  /*6a90*/  LDL R242, [R1+0x38] ;  /* 0x0000380001f27983 */ /* 0x0005620000100800 */
[----:B------:R-:W-:Y:S05]  /*6aa0*/  @!P0 BRA `(.L_x_202) ;  /* 0x0000000000dc8947 */ /* 0x000fea0003800000 */
[----:B------:R-:W3:Y:S01]  /*6ab0*/  LDL.LU R134, [R1+0x18] ;  /* 0x0000180001867983 */ /* 0x000ee20000300800 */
[----:B------:R-:W1:Y:S01]  /*6ac0*/  LDC R5, c[0x0][0x240] ;  /* 0x00009000ff057b82 */ /* 0x000e620000000800 */
[----:B-----5:R-:W-:Y:S01]  /*6ad0*/  ISETP.GE.AND P2, PT, R246, UR38, PT ;  /* 0x00000026f6007c0c */ /* 0x020fe2000bf46270 */
[----:B------:R-:W-:Y:S01]  /*6ae0*/  ULOP3.LUT UR9, UR8, 0x1, URZ, 0xc0, !UPT ;  /* 0x0000000108097892 */ /* 0x000fe2000f8ec03f */
[----:B------:R-:W4:Y:S01]  /*6af0*/  LDL.LU R133, [R1] ;  /* 0x0000000001857983 */ /* 0x000f220000300800 */
[----:B------:R-:W-:Y:S01]  /*6b00*/  ISETP.GE.AND P1, PT, R243, UR38, PT ;  /* 0x00000026f3007c0c */ /* 0x000fe2000bf26270 */
[----:B------:R-:W-:Y:S01]  /*6b10*/  UMOV UR16, 0xffffd000 ;  /* 0xffffd00000107882 */ /* 0x000fe20000000000 */
[----:B------:R-:W-:Y:S01]  /*6b20*/  UISETP.NE.U32.AND UP0, UPT, UR9, 0x1, UPT ;  /* 0x000000010900788c */ /* 0x000fe2000bf05070 */
[----:B------:R-:W2:Y:S03]  /*6b30*/  LDL.LU R132, [R1+0x8] ;  /* 0x0000080001847983 */ /* 0x000ea60000300800 */
[----:B------:R-:W-:Y:S06]  /*6b40*/  USEL UR9, UR16, 0x3000, !UP0 ;  /* 0x0000300010097887 */ /* 0x000fec000c000000 */
[----:B------:R-:W-:Y:S01]  /*6b50*/  VIADD R231, R231, UR9 ;  /* 0x00000009e7e77c36 */ /* 0x000fe20008000000 */
[----:B------:R-:W-:Y:S04]  /*6b60*/  IADD3 R220, R220, UR9, RZ ;  /* 0x00000009dcdc7c10 */ /* 0x000fe8000fffe0ff */
[----:B------:R1:W-:Y:S04]  /*6b70*/  @P2 STS [R231], RZ ;  /* 0x000000ffe7002388 */ /* 0x0003e80000000800 */
[----:B------:R1:W-:Y:S04]  /*6b80*/  @P2 STS [R231+0x4], RZ ;  /* 0x000004ffe7002388 */ /* 0x0003e80000000800 */
[----:B------:R2:W-:Y:S04]  /*6b90*/  @P2 STS [R231+0x8], RZ ;  /* 0x000008ffe7002388 */ /* 0x0005e80000000800 */
[----:B------:R2:W-:Y:S01]  /*6ba0*/  @P2 STS [R231+0xc], RZ ;  /* 0x00000cffe7002388 */ /* 0x0005e20000000800 */
[----:B-1----:R-:W-:Y:S05]  /*6bb0*/  IMAD.U32 R5, R5, -0x40, RZ ;  /* 0xffffffc005057824 */ /* 0x002fea00078e00ff */
[----:B------:R-:W-:Y:S02]  /*6bc0*/  SHF.R.S32.HI R17, RZ, 0x1f, R5 ;  /* 0x0000001fff117819 */ /* 0x000fe40000011405 */
[C---:B--2---:R-:W-:Y:S04]  /*6bd0*/  LEA R132, P3, R5.reuse, R132, 0x1 ;  /* 0x0000008405847211 */ /* 0x044fe800078608ff */
[----:B----4-:R-:W-:Y:S01]  /*6be0*/  LEA.HI.X R133, R5, R133, R17, 0x1, P3 ;  /* 0x0000008505857211 */ /* 0x010fe200018f0c11 */
[----:B------:R1:W-:Y:S01]  /*6bf0*/  STL [R1+0x8], R132 ;  /* 0x0000088401007387 */ /* 0x0003e20000100800 */
[C---:B---3--:R-:W-:Y:S01]  /*6c00*/  VIADD R5, R134.reuse, UR9 ;  /* 0x0000000986057c36 */ /* 0x048fe20008000000 */
[-C--:B------:R-:W-:Y:S01]  /*6c10*/  @!P2 MOV R18, R132.reuse ;  /* 0x000000840012a202 */ /* 0x080fe20000000f00 */
[----:B------:R-:W-:Y:S01]  /*6c20*/  @!P1 VIADD R17, R134, UR9 ;  /* 0x0000000986119c36 */ /* 0x000fe20008000000 */
[----:B------:R1:W-:Y:S01]  /*6c30*/  STL [R1], R133 ;  /* 0x0000008501007387 */ /* 0x0003e20000100800 */
[--C-:B------:R-:W-:Y:S03]  /*6c40*/  @!P2 IMAD.MOV.U32 R19, RZ, RZ, R133.reuse ;  /* 0x000000ffff13a224 */ /* 0x100fe600078e0085 */
[----:B------:R1:W-:Y:S04]  /*6c50*/  STL [R1+0x18], R5 ;  /* 0x0000180501007387 */ /* 0x0003e80000100800 */
        /* <DEDUP_REMOVED lines=8> */
[-C--:B--2---:R-:W-:Y:S01]  /*6ce0*/  @!P1 MOV R18, R132.reuse ;  /* 0x0000008400129202 */ /* 0x084fe20000000f00 */
[--C-:B------:R-:W-:Y:S05]  /*6cf0*/  @!P1 IMAD.MOV.U32 R19, RZ, RZ, R133.reuse ;  /* 0x000000ffff139224 */ /* 0x100fea00078e0085 */
        /* <DEDUP_REMOVED lines=10> */
[----:B--2---:R-:W-:Y:S01]  /*6da0*/  @!P1 VIADD R17, R134, UR9 ;  /* 0x0000000986119c36 */ /* 0x004fe20008000000 */
[----:B------:R-:W-:Y:S01]  /*6db0*/  @!P1 MOV R18, R132 ;  /* 0x0000008400129202 */ /* 0x000fe20000000f00 */
[----:B------:R-:W-:Y:S05]  /*6dc0*/  @!P1 IMAD.MOV.U32 R19, RZ, RZ, R133 ;  /* 0x000000ffff139224 */ /* 0x000fea00078e0085 */
[----:B------:R-:W-:Y:S01]  /*6dd0*/  @!PT LDS RZ, [RZ] ;  /* 0x00000000fffff984 */ /* 0x000fe20000000800 */
[----:B------:R-:W-:Y:S01]  /*6de0*/  @!PT LDS RZ, [RZ] ;  /* 0x00000000fffff984 */ /* 0x000fe20000000800 */
[----:B------:R-:W-:Y:S01]  /*6df0*/  @!PT LDS RZ, [RZ] ;  /* 0x00000000fffff984 */ /* 0x000fe20000000800 */
[----:B------:R1:W-:Y:S04]  /*6e00*/  @!P1 LDGSTS.E.BYPASS.LTC128B.128 [R17+0x2000], desc[UR6][R18.64+0x80] ;  /* 0x0200008012119fae */ /* 0x0003e8000b901d46 */
[----:B------:R-:W0:Y:S02]  /*6e10*/  LDGDEPBAR ;  /* 0x00000000000079af */ /* 0x000e240000000000 */
.L_x_202:
[----:B------:R-:W-:Y:S01]  /*6e20*/  STS [R241+0xf000], R16 ;  /* 0x00f00010f1007388 */ /* 0x000fe20000000800 */
[----:B-1----:R-:W-:Y:S01]  /*6e30*/  F2FP.F16.F32.PACK_AB R5, R22, R23 ;  /* 0x000000171605723e */ /* 0x002fe200000000ff */
[C---:B-----5:R-:W-:Y:S01]  /*6e40*/  FADD.FTZ R8, -R4.reuse, R8 ;  /* 0x0000000804087221 */ /* 0x060fe20000010100 */
[C---:B------:R-:W-:Y:S01]  /*6e50*/  FADD.FTZ R9, -R4.reuse, R9 ;  /* 0x0000000904097221 */ /* 0x040fe20000010100 */
[----:B------:R1:W-:Y:S01]  /*6e60*/  STS [R241+0xf400], R6 ;  /* 0x00f40006f1007388 */ /* 0x0003e20000000800 */
[----:B------:R-:W-:Y:S01]  /*6e70*/  FADD.FTZ R25, -R4, R25 ;  /* 0x0000001904197221 */ /* 0x000fe20000010100 */
[----:B------:R-:W-:Y:S01]  /*6e80*/  FMUL.FTZ R19, R233, R8 ;  /* 0x00000008e9137220 */ /* 0x000fe20000410000 */
[----:B------:R-:W-:Y:S01]  /*6e90*/  FMUL.FTZ R18, R232, R9 ;  /* 0x00000009e8127220 */ /* 0x000fe20000410000 */
[----:B------:R3:W-:Y:S01]  /*6ea0*/  STS [R240+0xf000], R7 ;  /* 0x00f00007f0007388 */ /* 0x0007e20000000800 */
[----:B------:R-:W-:Y:S01]  /*6eb0*/  FFMA.FTZ R9, -R160, R160, 1 ;  /* 0x3f800000a0097423 */ /* 0x000fe200000101a0 */
[----:B------:R-:W-:Y:S01]  /*6ec0*/  FFMA.FTZ R8, -R154, R154, 1 ;  /* 0x3f8000009a087423 */ /* 0x000fe2000001019a */
[C---:B------:R-:W-:Y:S01]  /*6ed0*/  FADD.FTZ R29, -R4.reuse, R29 ;  /* 0x0000001d041d7221 */ /* 0x040fe20000010100 */
[----:B------:R4:W-:Y:S01]  /*6ee0*/  STS [R240+0xf400], R5 ;  /* 0x00f40005f0007388 */ /* 0x0009e20000000800 */
[C---:B------:R-:W-:Y:S01]  /*6ef0*/  FADD.FTZ R24, -R4.reuse, R24 ;  /* 0x0000001804187221 */ /* 0x040fe20000010100 */
[C---:B------:R-:W-:Y:S01]  /*6f00*/  FADD.FTZ R28, -R4.reuse, R28 ;  /* 0x0000001c041c7221 */ /* 0x040fe20000010100 */
[C---:B------:R-:W-:Y:S01]  /*6f10*/  FADD.FTZ R12, -R4.reuse, R12 ;  /* 0x0000000c040c7221 */ /* 0x040fe20000010100 */
[----:B------:R-:W-:Y:S01]  /*6f20*/  FADD.FTZ R13, -R4, R13 ;  /* 0x0000000d040d7221 */ /* 0x000fe20000010100 */
[----:B------:R-:W-:Y:S01]  /*6f30*/  FMUL.FTZ R9, R9, UR5 ;  /* 0x0000000509097c20 */ /* 0x000fe20008410000 */
[----:B------:R-:W-:Y:S01]  /*6f40*/  FMUL.FTZ R8, R8, UR5 ;  /* 0x0000000508087c20 */ /* 0x000fe20008410000 */
[----:B------:R-:W-:Y:S01]  /*6f50*/  FFMA.FTZ R4, -R144, R144, 1 ;  /* 0x3f80000090047423 */ /* 0x000fe20000010190 */
[----:B------:R-:W-:Y:S01]  /*6f60*/  FMUL.FTZ R29, R157, R29 ;  /* 0x0000001d9d1d7220 */ /* 0x000fe20000410000 */
[----:B------:R-:W-:Y:S01]  /*6f70*/  FMUL.FTZ R19, R19, R9 ;  /* 0x0000000913137220 */ /* 0x000fe20000410000 */
[----:B------:R-:W-:Y:S01]  /*6f80*/  FMUL.FTZ R18, R18, R8 ;  /* 0x0000000812127220 */ /* 0x000fe20000410000 */
[----:B------:R-:W-:Y:S01]  /*6f90*/  FMUL.FTZ R4, R4, UR5 ;  /* 0x0000000504047c20 */ /* 0x000fe20008410000 */
[----:B------:R-:W-:Y:S01]  /*6fa0*/  FMUL.FTZ R12, R168, R12 ;  /* 0x0000000ca80c7220 */ /* 0x000fe20000410000 */
[----:B------:R-:W-:Y:S01]  /*6fb0*/  FMUL.FTZ R13, R167, R13 ;  /* 0x0000000da70d7220 */ /* 0x000fe20000410000 */
[----:B------:R-:W-:Y:S01]  /*6fc0*/  FFMA.FTZ R8, -R147, R147, 1 ;  /* 0x3f80000093087423 */ /* 0x000fe20000010193 */
[----:B------:R-:W-:Y:S01]  /*6fd0*/  FMUL.FTZ R9, R29, R4 ;  /* 0x000000041d097220 */ /* 0x000fe20000410000 */
[----:B------:R-:W-:Y:S01]  /*6fe0*/  F2FP.F16.F32.PACK_AB R4, R18, R19 ;  /* 0x000000131204723e */ /* 0x000fe200000000ff */
[----:B-1----:R-:W-:Y:S01]  /*6ff0*/  FFMA.FTZ R6, -R150, R150, 1 ;  /* 0x3f80000096067423 */ /* 0x002fe20000010196 */
[----:B------:R-:W-:Y:S01]  /*7000*/  FMUL.FTZ R24, R165, R24 ;  /* 0x00000018a5187220 */ /* 0x000fe20000410000 */
[----:B------:R-:W-:Y:S01]  /*7010*/  FMUL.FTZ R8, R8, UR5 ;  /* 0x0000000508087c20 */ /* 0x000fe20008410000 */
[----:B------:R-:W-:Y:S01]  /*7020*/  FADD.FTZ R10, -R0, R10 ;  /* 0x0000000a000a7221 */ /* 0x000fe20000010100 */
[----:B---3--:R-:W-:Y:S01]  /*7030*/  FFMA.FTZ R7, -R151, R151, 1 ;  /* 0x3f80000097077423 */ /* 0x008fe20000010197 */
[----:B------:R-:W-:Y:S01]  /*7040*/  FMUL.FTZ R6, R6, UR5 ;  /* 0x0000000506067c20 */ /* 0x000fe20008410000 */
[----:B------:R1:W-:Y:S01]  /*7050*/  STS [R241+0x10000], R4 ;  /* 0x01000004f1007388 */ /* 0x0003e20000000800 */
[C---:B------:R-:W-:Y:S01]  /*7060*/  FADD.FTZ R11, -R0.reuse, R11 ;  /* 0x0000000b000b7221 */ /* 0x040fe20000010100 */
[----:B------:R-:W-:Y:S01]  /*7070*/  FMUL.FTZ R7, R7, UR5 ;  /* 0x0000000507077c20 */ /* 0x000fe20008410000 */
[----:B------:R-:W-:Y:S01]  /*7080*/  FMUL.FTZ R13, R13, R6 ;  /* 0x000000060d0d7220 */ /* 0x000fe20000410000 */
[----:B------:R-:W-:Y:S01]  /*7090*/  FFMA.FTZ R6, -R145, R145, 1 ;  /* 0x3f80000091067423 */ /* 0x000fe20000010191 */
[----:B------:R-:W-:Y:S01]  /*70a0*/  FADD.FTZ R15, -R0, R15 ;  /* 0x0000000f000f7221 */ /* 0x000fe20000010100 */
[----:B------:R-:W-:Y:S01]  /*70b0*/  FMUL.FTZ R12, R12, R7 ;  /* 0x000000070c0c7220 */ /* 0x000fe20000410000 */
[----:B----4-:R-:W-:Y:S01]  /*70c0*/  FFMA.FTZ R5, -R161, R161, 1 ;  /* 0x3f800000a1057423 */ /* 0x010fe200000101a1 */
[----:B------:R-:W-:Y:S01]  /*70d0*/  FMUL.FTZ R24, R24, R8 ;  /* 0x0000000818187220 */ /* 0x000fe20000410000 */
[----:B------:R-:W-:Y:S01]  /*70e0*/  FMUL.FTZ R28, R158, R28 ;  /* 0x0000001c9e1c7220 */ /* 0x000fe20000410000 */
[----:B------:R-:W-:Y:S01]  /*70f0*/  FMUL.FTZ R6, R6, UR5 ;  /* 0x0000000506067c20 */ /* 0x000fe20008410000 */
[----:B------:R-:W-:Y:S01]  /*7100*/  F2FP.F16.F32.PACK_AB R8, R13, R12 ;  /* 0x0000000c0d08723e */ /* 0x000fe200000000ff */
[----:B------:R-:W-:Y:S01]  /*7110*/  FMUL.FTZ R13, R237, R10 ;  /* 0x0000000aed0d7220 */ /* 0x000fe20000410000 */
[----:B------:R-:W-:Y:S01]  /*7120*/  FMUL.FTZ R12, R236, R11 ;  /* 0x0000000bec0c7220 */ /* 0x000fe20000410000 */
[----:B------:R-:W-:Y:S01]  /*7130*/  FMUL.FTZ R15, R234, R15 ;  /* 0x0000000fea0f7220 */ /* 0x000fe20000410000 */
[----:B------:R-:W-:Y:S01]  /*7140*/  FMUL.FTZ R5, R5, UR5 ;  /* 0x0000000505057c20 */ /* 0x000fe20008410000 */
[----:B------:R-:W-:Y:S01]  /*7150*/  FFMA.FTZ R11, -R164, R164, 1 ;  /* 0x3f800000a40b7423 */ /* 0x000fe200000101a4 */
[----:B------:R-:W-:Y:S01]  /*7160*/  FFMA.FTZ R10, -R163, R163, 1 ;  /* 0x3f800000a30a7423 */ /* 0x000fe200000101a3 */
[----:B------:R-:W-:Y:S01]  /*7170*/  FMUL.FTZ R28, R28, R6 ;  /* 0x000000061c1c7220 */ /* 0x000fe20000410000 */
[----:B------:R-:W-:Y:S01]  /*7180*/  FMUL.FTZ R15, R15, R5 ;  /* 0x000000050f0f7220 */ /* 0x000fe20000410000 */
[----:B------:R-:W-:Y:S01]  /*7190*/  FMUL.FTZ R11, R11, UR5 ;  /* 0x000000050b0b7c20 */ /* 0x000fe20008410000 */
[----:B------:R-:W-:Y:S01]  /*71a0*/  FMUL.FTZ R10, R10, UR5 ;  /* 0x000000050a0a7c20 */ /* 0x000fe20008410000 */
[----:B------:R-:W-:Y:S01]  /*71b0*/  FADD.FTZ R14, -R0, R14 ;  /* 0x0000000e000e7221 */ /* 0x000fe20000010100 */
[----:B------:R-:W-:Y:S01]  /*71c0*/  FFMA.FTZ R6, -R162, R162, 1 ;  /* 0x3f800000a2067423 */ /* 0x000fe200000101a2 */
[----:B------:R-:W-:Y:S01]  /*71d0*/  FADD.FTZ R30, -R0, R30 ;  /* 0x0000001e001e7221 */ /* 0x000fe20000010100 */
[----:B------:R-:W-:Y:S01]  /*71e0*/  FFMA.FTZ R5, -R149, R149, 1 ;  /* 0x3f80000095057423 */ /* 0x000fe20000010195 */
[----:B------:R-:W-:Y:S01]  /*71f0*/  FMUL.FTZ R13, R13, R11 ;  /* 0x0000000b0d0d7220 */ /* 0x000fe20000410000 */
[----:B------:R-:W-:Y:S01]  /*7200*/  FMUL.FTZ R12, R12, R10 ;  /* 0x0000000a0c0c7220 */ /* 0x000fe20000410000 */
[----:B------:R-:W-:Y:S01]  /*7210*/  FMUL.FTZ R14, R235, R14 ;  /* 0x0000000eeb0e7220 */ /* 0x000fe20000410000 */
[----:B------:R-:W-:Y:S01]  /*7220*/  FMUL.FTZ R6, R6, UR5 ;  /* 0x0000000506067c20 */ /* 0x000fe20008410000 */
[----:B------:R-:W-:Y:S01]  /*7230*/  FMUL.FTZ R30, R169, R30 ;  /* 0x0000001ea91e7220 */ /* 0x000fe20000410000 */
[----:B------:R-:W-:Y:S01]  /*7240*/  FMUL.FTZ R5, R5, UR5 ;  /* 0x0000000505057c20 */ /* 0x000fe20008410000 */
[----:B------:R-:W-:Y:S01]  /*7250*/  FFMA.FTZ R10, -R155, R155, 1 ;  /* 0x3f8000009b0a7423 */ /* 0x000fe2000001019b */
[----:B------:R-:W-:Y:S01]  /*7260*/  FMUL.FTZ R14, R14, R6 ;  /* 0x000000060e0e7220 */ /* 0x000fe20000410000 */
[----:B------:R-:W-:Y:S01]  /*7270*/  FADD.FTZ R27, -R0, R27 ;  /* 0x0000001b001b7221 */ /* 0x000fe20000010100 */
[----:B------:R-:W-:Y:S01]  /*7280*/  FMUL.FTZ R30, R30, R5 ;  /* 0x000000051e1e7220 */ /* 0x000fe20000410000 */
[----:B------:R-:W-:Y:S01]  /*7290*/  F2FP.F16.F32.PACK_AB R5, R12, R13 ;  /* 0x0000000d0c05723e */ /* 0x000fe200000000ff */
[----:B------:R-:W-:Y:S01]  /*72a0*/  FFMA.FTZ R6, -R153, R153, 1 ;  /* 0x3f80000099067423 */ /* 0x000fe20000010199 */
[----:B------:R-:W-:Y:S01]  /*72b0*/  FFMA.FTZ R7, -R146, R146, 1 ;  /* 0x3f80000092077423 */ /* 0x000fe20000010192 */
[C---:B------:R-:W-:Y:S01]  /*72c0*/  FADD.FTZ R26, -R0.reuse, R26 ;  /* 0x0000001a001a7221 */ /* 0x040fe20000010100 */
[----:B-1----:R-:W-:Y:S01]  /*72d0*/  F2FP.F16.F32.PACK_AB R4, R15, R14 ;  /* 0x0000000e0f04723e */ /* 0x002fe200000000ff */
[----:B------:R-:W-:Y:S01]  /*72e0*/  STS [R241+0x10400], R5 ;  /* 0x01040005f1007388 */ /* 0x000fe20000000800 */
[----:B------:R-:W-:Y:S01]  /*72f0*/  FADD.FTZ R31, -R0, R31 ;  /* 0x0000001f001f7221 */ /* 0x000fe20000010100 */
[----:B------:R-:W-:Y:S01]  /*7300*/  FMUL.FTZ R11, R10, UR5 ;  /* 0x000000050a0b7c20 */ /* 0x000fe20008410000 */
[----:B------:R-:W-:Y:S01]  /*7310*/  FFMA.FTZ R0, -R148, R148, 1 ;  /* 0x3f80000094007423 */ /* 0x000fe20000010194 */
[----:B------:R-:W-:Y:S01]  /*7320*/  FMUL.FTZ R25, R159, R25 ;  /* 0x000000199f197220 */ /* 0x000fe20000410000 */
[----:B------:R-:W-:Y:S01]  /*7330*/  FMUL.FTZ R27, R170, R27 ;  /* 0x0000001baa1b7220 */ /* 0x000fe20000410000 */
[----:B------:R-:W-:Y:S01]  /*7340*/  FMUL.FTZ R10, R6, UR5 ;  /* 0x00000005060a7c20 */ /* 0x000fe20008410000 */
[----:B------:R-:W-:Y:S01]  /*7350*/  FMUL.FTZ R7, R7, UR5 ;  /* 0x0000000507077c20 */ /* 0x000fe20008410000 */
[----:B------:R-:W-:Y:S01]  /*7360*/  FMUL.FTZ R26, R171, R26 ;  /* 0x0000001aab1a7220 */ /* 0x000fe20000410000 */
[----:B------:R-:W-:Y:S01]  /*7370*/  F2FP.F16.F32.PACK_AB R17, R32, R33 ;  /* 0x000000212011723e */ /* 0x000fe200000000ff */
[----:B------:R-:W-:Y:S01]  /*7380*/  STS [R240+0x10000], R8 ;  /* 0x01000008f0007388 */ /* 0x000fe20000000800 */
[----:B------:R-:W-:Y:S01]  /*7390*/  FMUL.FTZ R6, R0, UR5 ;  /* 0x0000000500067c20 */ /* 0x000fe20008410000 */
[----:B------:R-:W-:Y:S01]  /*73a0*/  FMUL.FTZ R7, R25, R7 ;  /* 0x0000000719077220 */ /* 0x000fe20000410000 */
[----:B------:R-:W-:Y:S01]  /*73b0*/  FMUL.FTZ R31, R166, R31 ;  /* 0x0000001fa61f7220 */ /* 0x000fe20000410000 */
[----:B------:R-:W-:Y:S01]  /*73c0*/  STS [R240+0x10400], R4 ;  /* 0x01040004f0007388 */ /* 0x000fe20000000800 */
[----:B------:R-:W-:Y:S01]  /*73d0*/  FMUL.FTZ R26, R26, R11 ;  /* 0x0000000b1a1a7220 */ /* 0x000fe20000410000 */
[----:B------:R-:W-:Y:S01]  /*73e0*/  FMUL.FTZ R0, R27, R10 ;  /* 0x0000000a1b007220 */ /* 0x000fe20000410000 */
[----:B------:R-:W-:Y:S01]  /*73f0*/  F2FP.F16.F32.PACK_AB R16, R34, R35 ;  /* 0x000000232210723e */ /* 0x000fe200000000ff */
[----:B------:R-:W-:Y:S01]  /*7400*/  STS [R239+0xf000], R21 ;  /* 0x00f00015ef007388 */ /* 0x000fe20000000800 */
[----:B------:R-:W-:Y:S01]  /*7410*/  FMUL.FTZ R6, R31, R6 ;  /* 0x000000061f067220 */ /* 0x000fe20000410000 */
[----:B------:R-:W-:Y:S02]  /*7420*/  F2FP.F16.F32.PACK_AB R7, R7, R24 ;  /* 0x000000180707723e */ /* 0x000fe400000000ff */
[----:B------:R-:W-:Y:S01]  /*7430*/  STS [R239+0xf400], R17 ;  /* 0x00f40011ef007388 */ /* 0x000fe20000000800 */
[----:B------:R-:W-:Y:S02]  /*7440*/  F2FP.F16.F32.PACK_AB R0, R0, R26 ;  /* 0x0000001a0000723e */ /* 0x000fe400000000ff */
[----:B------:R-:W-:Y:S01]  /*7450*/  F2FP.F16.F32.PACK_AB R9, R9, R28 ;  /* 0x0000001c0909723e */ /* 0x000fe200000000ff */
[----:B------:R-:W-:Y:S01]  /*7460*/  STS [R238+0xf000], R20 ;  /* 0x00f00014ee007388 */ /* 0x000fe20000000800 */
[----:B------:R-:W-:Y:S03]  /*7470*/  F2FP.F16.F32.PACK_AB R6, R6, R30 ;  /* 0x0000001e0606723e */ /* 0x000fe600000000ff */
        /* <DEDUP_REMOVED lines=11> */
[----:B------:R-:W2:Y:S04]  /*7530*/  LDL.LU R141, [R1+0x10] ;  /* 0x00001000018d7983 */ /* 0x000ea80000300800 */
[----:B------:R-:W4:Y:S04]  /*7540*/  LDSM.16.MT88.4 R20, [R0+0x8000] ;  /* 0x008000000014783b */ /* 0x000f280000004200 */
[----:B------:R-:W2:Y:S04]  /*7550*/  LDL.LU R140, [R1+0x14] ;  /* 0x00001400018c7983 */ /* 0x000ea80000300800 */
[----:B------:R-:W-:Y:S04]  /*7560*/  LDSM.16.MT88.4 R24, [R2+0x13800] ;  /* 0x013800000218783b */ /* 0x000fe80000004200 */
[----:B------:R-:W4:Y:S04]  /*7570*/  LDSM.16.MT88.4 R28, [R0+0x6400] ;  /* 0x00640000001c783b */ /* 0x000f280000004200 */
[----:B------:R-:W4:Y:S04]  /*7580*/  LDSM.16.MT88.4 R32, [R2+0x15800] ;  /* 0x015800000220783b */ /* 0x000f280000004200 */
[----:B------:R-:W4:Y:S01]  /*7590*/  LDSM.16.MT88.4 R132, [R0+0x7400] ;  /* 0x007400000084783b */ /* 0x000f220000004200 */
[-C--:B-1----:R-:W-:Y:S03]  /*75a0*/  HMMA.16816.F32 R36, R4, R8.reuse, R36 ;  /* 0x000000080424723c */ /* 0x082fe60000001824 */
[----:B------:R1:W5:Y:S04]  /*75b0*/  LDL R244, [R1+0x40] ;  /* 0x0000400001f47983 */ /* 0x0003680000100800 */
[----:B------:R-:W1:Y:S01]  /*75c0*/  LDSM.16.MT88.4 R136, [R0+0x8400] ;  /* 0x008400000088783b */ /* 0x000e620000004200 */
        /* <DEDUP_REMOVED lines=9> */
[-C--:B------:R-:W-:Y:S06]  /*7660*/  HMMA.16816.F32 R68, R4, R20.reuse, R68 ;  /* 0x000000140444723c */ /* 0x080fec0000001844 */
[C---:B------:R-:W-:Y:S06]  /*7670*/  HMMA.16816.F32 R72, R12.reuse, R20, R72 ;  /* 0x000000140c48723c */ /* 0x040fec0000001848 */
[-C--:B------:R-:W-:Y:S01]  /*7680*/  HMMA.16816.F32 R76, R12, R22.reuse, R76 ;  /* 0x000000160c4c723c */ /* 0x080fe2000000184c */
[----:B------:R-:W-:Y:S05]  /*7690*/  LDSM.16.MT88.4 R12, [R2+0x16000] ;  /* 0x01600000020c783b */ /* 0x000fea0000004200 */
[----:B------:R-:W-:Y:S01]  /*76a0*/  HMMA.16816.F32 R80, R4, R22, R80 ;  /* 0x000000160450723c */ /* 0x000fe20000001850 */
[----:B------:R-:W3:Y:S04]  /*76b0*/  LDSM.16.MT88.4 R4, [R2+0x14000] ;  /* 0x014000000204783b */ /* 0x000ee80000004200 */
[----:B------:R-:W4:Y:S01]  /*76c0*/  LDSM.16.MT88.4 R20, [R0+0x8800] ;  /* 0x008800000014783b */ /* 0x000f220000004200 */
        /* <DEDUP_REMOVED lines=15> */
[----:B------:R-:W1:Y:S04]  /*77c0*/  LDSM.16.MT88.4 R24, [R0+0x7c00] ;  /* 0x007c00000018783b */ /* 0x000e680000004200 */
[----:B------:R-:W1:Y:S01]  /*77d0*/  LDSM.16.MT88.4 R136, [R0+0x8c00] ;  /* 0x008c00000088783b */ /* 0x000e620000004200 */
[-C--:B---3--:R-:W-:Y:S01]  /*77e0*/  HMMA.16816.F32 R36, R4, R8.reuse, R36 ;  /* 0x000000080424723c */ /* 0x088fe20000001824 */
        /* <DEDUP_REMOVED lines=8> */
[-C--:B----4-:R-:W-:Y:S06]  /*7870*/  HMMA.16816.F32 R68, R4, R20.reuse, R68 ;  /* 0x000000140444723c */ /* 0x090fec0000001844 */
[C---:B------:R-:W-:Y:S06]  /*7880*/  HMMA.16816.F32 R72, R12.reuse, R20, R72 ;  /* 0x000000140c48723c */ /* 0x040fec0000001848 */
[-C--:B------:R-:W-:Y:S06]  /*7890*/  HMMA.16816.F32 R76, R12, R22.reuse, R76 ;  /* 0x000000160c4c723c */ /* 0x080fec000000184c */
[----:B------:R-:W-:Y:S06]  /*78a0*/  HMMA.16816.F32 R80, R4, R22, R80 ;  /* 0x000000160450723c */ /* 0x000fec0000001850 */
[-C--:B-1----:R-:W-:Y:S06]  /*78b0*/  HMMA.16816.F32 R36, R28, R32.reuse, R36 ;  /* 0x000000201c24723c */ /* 0x082fec0000001824 */
        /* <DEDUP_REMOVED lines=8> */
[C---:B------:R-:W-:Y:S05]  /*7940*/  HMMA.16816.F32 R72, R132.reuse, R136, R72 ;  /* 0x000000888448723c */ /* 0x040fea0000001848 */
[----:B--2---:R-:W-:Y:S01]  /*7950*/  MOV R161, R141 ;  /* 0x0000008d00a17202 */ /* 0x004fe20000000f00 */
[-C--:B------:R-:W-:Y:S05]  /*7960*/  HMMA.16816.F32 R76, R132, R138.reuse, R76 ;  /* 0x0000008a844c723c */ /* 0x080fea000000184c */
[----:B------:R-:W-:Y:S01]  /*7970*/  MOV R160, R140 ;  /* 0x0000008c00a07202 */ /* 0x000fe20000000f00 */
[----:B------:R-:W-:Y:S01]  /*7980*/  HMMA.16816.F32 R80, R28, R138, R80 ;  /* 0x0000008a1c50723c */ /* 0x000fe20000001850 */
[----:B------:R-:W-:Y:S11]  /*7990*/  @!UPT UIADD3 URZ, URZ, URZ, URZ ;  /* 0x0000003f3f3ff290 */ /* 0x000ff6000fffe03f */
[----:B------:R-:W-:Y:S01]  /*79a0*/  @!UPT UIADD3 URZ, URZ, URZ, URZ ;  /* 0x0000003f3f3ff290 */ /* 0x000fe2000fffe03f */
[----:B------:R-:W-:Y:S11]  /*79b0*/  @!P0 BRA `(.L_x_203) ;  /* 0x0000000000948947 */ /* 0x000ff60003800000 */
[----:B------:R-:W2:Y:S01]  /*79c0*/  LDL.LU R141, [R1+0x4] ;  /* 0x00000400018d7983 */ /* 0x000ea20000300800 */
[----:B------:R-:W1:Y:S01]  /*79d0*/  LDC R5, c[0x0][0x420] ;  /* 0x00010800ff057b82 */ /* 0x000e620000000800 */
[----:B------:R-:W-:Y:S02]  /*79e0*/  ISETP.GE.AND P3, PT, R246, UR38, PT ;  /* 0x00000026f6007c0c */ /* 0x000fe4000bf66270 */
[----:B------:R-:W3:Y:S01]  /*79f0*/  LDL.LU R140, [R1+0xc] ;  /* 0x00000c00018c7983 */ /* 0x000ee20000300800 */
[----:B------:R-:W-:Y:S02]  /*7a00*/  ISETP.GE.AND P2, PT, R243, UR38, PT ;  /* 0x00000026f3007c0c */ /* 0x000fe4000bf46270 */
[----:B-----5:R-:W-:Y:S02]  /*7a10*/  LEA R4, R244, UR4, 0x1 ;  /* 0x00000004f4047c11 */ /* 0x020fe4000f8e08ff */
[----:B------:R-:W-:Y:S06]  /*7a20*/  ISETP.GE.AND P1, PT, R242, UR38, PT ;  /* 0x00000026f2007c0c */ /* 0x000fec000bf26270 */
[----:B------:R4:W-:Y:S04]  /*7a30*/  @P3 STS [R4+0x6000], RZ ;  /* 0x006000ff04003388 */ /* 0x0009e80000000800 */
[----:B------:R4:W-:Y:S04]  /*7a40*/  @P3 STS [R4+0x6004], RZ ;  /* 0x006004ff04003388 */ /* 0x0009e80000000800 */
[----:B------:R4:W-:Y:S01]  /*7a50*/  @P3 STS.64 [R4+0x6008], RZ ;  /* 0x006008ff04003388 */ /* 0x0009e20000000a00 */
[----:B-1----:R-:W-:Y:S05]  /*7a60*/  IMAD.U32 R5, R5, -0x40, RZ ;  /* 0xffffffc005057824 */ /* 0x002fea00078e00ff */
[----:B------:R-:W-:Y:S02]  /*7a70*/  SHF.R.S32.HI R6, RZ, 0x1f, R5 ;  /* 0x0000001fff067819 */ /* 0x000fe40000011405 */
[C---:B---3--:R-:W-:Y:S04]  /*7a80*/  LEA R140, P4, R5.reuse, R140, 0x1 ;  /* 0x0000008c058c7211 */ /* 0x048fe800078808ff */
[----:B--2---:R-:W-:Y:S01]  /*7a90*/  LEA.HI.X R141, R5, R141, R6, 0x1, P4 ;  /* 0x0000008d058d7211 */ /* 0x004fe200020f0c06 */
[----:B------:R4:W-:Y:S01]  /*7aa0*/  STL [R1+0xc], R140 ;  /* 0x00000c8c01007387 */ /* 0x0009e20000100800 */
[--C-:B------:R-:W-:Y:S02]  /*7ab0*/  @!P3 IMAD.MOV.U32 R10, RZ, RZ, R140.reuse ;  /* 0x000000ffff0ab224 */ /* 0x100fe400078e008c */
[--C-:B------:R-:W-:Y:S01]  /*7ac0*/  @!P2 IMAD.MOV.U32 R8, RZ, RZ, R140.reuse ;  /* 0x000000ffff08a224 */ /* 0x100fe200078e008c */
[----:B------:R4:W-:Y:S01]  /*7ad0*/  STL [R1+0x4], R141 ;  /* 0x0000048d01007387 */ /* 0x0009e20000100800 */
[--C-:B------:R-:W-:Y:S02]  /*7ae0*/  @!P3 IMAD.MOV.U32 R11, RZ, RZ, R141.reuse ;  /* 0x000000ffff0bb224 */ /* 0x100fe400078e008d */
[--C-:B------:R-:W-:Y:S02]  /*7af0*/  @!P2 IMAD.MOV.U32 R9, RZ, RZ, R141.reuse ;  /* 0x000000ffff09a224 */ /* 0x100fe400078e008d */
[----:B------:R-:W-:Y:S01]  /*7b00*/  @!P1 IMAD.MOV.U32 R6, RZ, RZ, R140 ;  /* 0x000000ffff069224 */ /* 0x000fe200078e008c */
[----:B------:R-:W-:Y:S01]  /*7b10*/  @!PT LDS RZ, [RZ] ;  /* 0x00000000fffff984 */ /* 0x000fe20000000800 */
[----:B------:R-:W-:Y:S01]  /*7b20*/  @!PT LDS RZ, [RZ] ;  /* 0x00000000fffff984 */ /* 0x000fe20000000800 */
[----:B------:R-:W-:Y:S01]  /*7b30*/  @!PT LDS RZ, [RZ] ;  /* 0x00000000fffff984 */ /* 0x000fe20000000800 */
[----:B------:R4:W-:Y:S01]  /*7b40*/  @!P3 LDGSTS.E.BYPASS.LTC128B.128 [R4+0x6000], desc[UR6][R10.64] ;  /* 0x060000000a04bfae */ /* 0x0009e2000b901d46 */
[----:B------:R-:W-:Y:S03]  /*7b50*/  @!P1 IMAD.MOV.U32 R7, RZ, RZ, R141 ;  /* 0x000000ffff079224 */ /* 0x000fe600078e008d */
        /* <DEDUP_REMOVED lines=11> */
.L_x_203:
[----:B------:R-:W2:Y:S01]  /*7c10*/  LDL R169, [R1+0x4c] ;  /* 0x00004c0001a97983 */ /* 0x000ea20000100800 */
[----:B------:R-:W-:Y:S02]  /*7c20*/  ULOP3.LUT UR9, UR8, 0x1, URZ, 0xc0, !UPT ;  /* 0x0000000108097892 */ /* 0x000fe4000f8ec03f */
[----:B------:R-:W-:Y:S01]  /*7c30*/  UISETP.GT.AND UP2, UPT, UR8, UR19, UPT ;  /* 0x000000130800728c */ /* 0x000fe2000bf44270 */
[----:B------:R-:W3:Y:S01]  /*7c40*/  LDL R167, [R1+0x5c] ;  /* 0x00005c0001a77983 */ /* 0x000ee20000100800 */
[----:B------:R-:W-:Y:S02]  /*7c50*/  UISETP.NE.U32.AND UP0, UPT, UR9, 0x1, UPT ;  /* 0x000000010900788c */ /* 0x000fe4000bf05070 */
[----:B------:R-:W-:Y:S01]  /*7c60*/  UIADD3 UR8, UR8, -0x1, URZ ;  /* 0xffffffff08087890 */ /* 0x000fe2000fffe03f */
[----:B------:R-:W-:Y:S04]  /*7c70*/  LDSM.16.M88.4 R24, [R224] ;  /* 0x00000000e018783b */ /* 0x000fe80000000200 */
[----:B----4-:R-:W1:Y:S04]  /*7c80*/  LDSM.16.MT88.4 R8, [R0+0x9000] ;  /* 0x009000000008783b */ /* 0x010e680000004200 */
[----:B------:R-:W4:Y:S04]  /*7c90*/  LDL R162, [R1+0x28] ;  /* 0x0000280001a27983 */ /* 0x000f280000100800 */
[----:B------:R-:W4:Y:S04]  /*7ca0*/  LDL R163, [R1+0x1c] ;  /* 0x00001c0001a37983 */ /* 0x000f280000100800 */
[----:B------:R-:W4:Y:S04]  /*7cb0*/  LDL R164, [R1+0x30] ;  /* 0x0000300001a47983 */ /* 0x000f280000100800 */
[----:B------:R-:W1:Y:S04]  /*7cc0*/  LDSM.16.MT88.4 R16, [R0+0xb000] ;  /* 0x00b000000010783b */ /* 0x000e680000004200 */
[----:B------:R-:W4:Y:S04]  /*7cd0*/  LDL R165, [R1+0x2c] ;  /* 0x00002c0001a57983 */ /* 0x000f280000100800 */
[----:B------:R-:W1:Y:S04]  /*7ce0*/  LDSM.16.MT88.4 R28, [R0+0xd000] ;  /* 0x00d00000001c783b */ /* 0x000e680000004200 */
[----:B------:R-:W-:Y:S04]  /*7cf0*/  LDSM.16.M88.4 R32, [R225] ;  /* 0x00000000e120783b */ /* 0x000fe80000000200 */
[----:B------:R-:W1:Y:S04]  /*7d00*/  LDSM.16.MT88.4 R132, [R0+0x9400] ;  /* 0x009400000084783b */ /* 0x000e680000004200 */
[----:B------:R-:W1:Y:S02]  /*7d10*/  LDSM.16.MT88.4 R136, [R0+0xb400] ;  /* 0x00b400000088783b */ /* 0x000e640000004200 */
[C---:B-1----:R-:W-:Y:S02]  /*7d20*/  HMMA.16816.F32 R4, R24.reuse, R8, RZ ;  /* 0x000000081804723c */ /* 0x042fe400000018ff */
[----:B------:R-:W1:Y:S04]  /*7d30*/  LDSM.16.MT88.4 R140, [R0+0xd400] ;  /* 0x00d40000008c783b */ /* 0x000e680000004200 */
[----:B------:R-:W-:Y:S01]  /*7d40*/  LDSM.16.M88.4 R144, [R227] ;  /* 0x00000000e390783b */ /* 0x000fe20000000200 */
[C---:B------:R-:W-:Y:S03]  /*7d50*/  HMMA.16816.F32 R8, R24.reuse, R10, RZ ;  /* 0x0000000a1808723c */ /* 0x040fe600000018ff */
[----:B------:R-:W1:Y:S04]  /*7d60*/  LDSM.16.MT88.4 R148, [R0+0x9800] ;  /* 0x009800000094783b */ /* 0x000e680000004200 */
[----:B------:R-:W1:Y:S01]  /*7d70*/  LDSM.16.MT88.4 R152, [R0+0xb800] ;  /* 0x00b800000098783b */ /* 0x000e620000004200 */
[C---:B------:R-:W-:Y:S03]  /*7d80*/  HMMA.16816.F32 R12, R24.reuse, R16, RZ ;  /* 0x00000010180c723c */ /* 0x040fe600000018ff */
[----:B------:R-:W-:Y:S04]  /*7d90*/  LDSM.16.MT88.4 R156, [R0+0xbc00] ;  /* 0x00bc0000009c783b */ /* 0x000fe80000004200 */
[----:B------:R-:W4:Y:S01]  /*7da0*/  LDL R168, [R1+0x3c] ;  /* 0x00003c0001a87983 */ /* 0x000f220000100800 */
        /* <DEDUP_REMOVED lines=9> */
[----:B------:R-:W1:Y:S05]  /*7e40*/  LDSM.16.MT88.4 R136, [R0+0x9c00] ;  /* 0x009c00000088783b */ /* 0x000e6a0000004200 */
[C---:B-1----:R-:W-:Y:S06]  /*7e50*/  HMMA.16816.F32 R20, R32.reuse, R140, R20 ;  /* 0x0000008c2014723c */ /* 0x042fec0000001814 */
[----:B------:R-:W-:Y:S01]  /*7e60*/  HMMA.16816.F32 R24, R32, R142, R24 ;  /* 0x0000008e2018723c */ /* 0x000fe20000001818 */
[----:B------:R-:W1:Y:S04]  /*7e70*/  LDSM.16.MT88.4 R32, [R0+0xdc00] ;  /* 0x00dc00000020783b */ /* 0x000e680000004200 */
[----:B------:R-:W-:Y:S01]  /*7e80*/  LDSM.16.M88.4 R140, [R224+0x2000] ;  /* 0x00200000e08c783b */ /* 0x000fe20000000200 */
[C---:B------:R-:W-:Y:S06]  /*7e90*/  HMMA.16816.F32 R4, R144.reuse, R148, R4 ;  /* 0x000000949004723c */ /* 0x040fec0000001804 */
[C---:B------:R-:W-:Y:S01]  /*7ea0*/  HMMA.16816.F32 R8, R144.reuse, R150, R8 ;  /* 0x000000969008723c */ /* 0x040fe20000001808 */
[----:B------:R-:W1:Y:S05]  /*7eb0*/  LDSM.16.MT88.4 R148, [R0+0xa000] ;  /* 0x00a000000094783b */ /* 0x000e6a0000004200 */
[C---:B------:R-:W-:Y:S06]  /*7ec0*/  HMMA.16816.F32 R12, R144.reuse, R152, R12 ;  /* 0x00000098900c723c */ /* 0x040fec000000180c */
[C---:B------:R-:W-:Y:S01]  /*7ed0*/  HMMA.16816.F32 R16, R144.reuse, R154, R16 ;  /* 0x0000009a9010723c */ /* 0x040fe20000001810 */
[----:B------:R-:W1:Y:S05]  /*7ee0*/  LDSM.16.MT88.4 R152, [R0+0xc000] ;  /* 0x00c000000098783b */ /* 0x000e6a0000004200 */
[C---:B------:R-:W-:Y:S06]  /*7ef0*/  HMMA.16816.F32 R20, R144.reuse, R28, R20 ;  /* 0x0000001c9014723c */ /* 0x040fec0000001814 */
[----:B------:R-:W-:Y:S01]  /*7f00*/  HMMA.16816.F32 R24, R144, R30, R24 ;  /* 0x0000001e9018723c */ /* 0x000fe20000001818 */
[----:B------:R-:W1:Y:S04]  /*7f10*/  LDSM.16.MT88.4 R28, [R0+0xe000] ;  /* 0x00e00000001c783b */ /* 0x000e680000004200 */
[----:B------:R-:W-:Y:S01]  /*7f20*/  LDSM.16.MT88.4 R144, [R0+0xa400] ;  /* 0x00a400000090783b */ /* 0x000fe20000004200 */
[C---:B------:R-:W-:Y:S06]  /*7f30*/  HMMA.16816.F32 R4, R132.reuse, R136, R4 ;  /* 0x000000888404723c */ /* 0x040fec0000001804 */
[C---:B------:R-:W-:Y:S01]  /*7f40*/  HMMA.16816.F32 R8, R132.reuse, R138, R8 ;  /* 0x0000008a8408723c */ /* 0x040fe20000001808 */
[----:B------:R-:W1:Y:S05]  /*7f50*/  LDSM.16.M88.4 R136, [R225+0x2000] ;  /* 0x00200000e188783b */ /* 0x000e6a0000000200 */
        /* <DEDUP_REMOVED lines=15> */
[----:B------:R-:W2:Y:S04]  /*8050*/  LDSM.16.MT88.4 R28, [R0+0xe800] ;  /* 0x00e80000001c783b */ /* 0x000ea80000004200 */
[----:B------:R-:W-:Y:S01]  /*8060*/  LDSM.16.M88.4 R140, [R226+0x2000] ;  /* 0x00200000e28c783b */ /* 0x000fe20000000200 */
[C---:B------:R-:W-:Y:S06]  /*8070*/  HMMA.16816.F32 R4, R136.reuse, R144, R4 ;  /* 0x000000908804723c */ /* 0x040fec0000001804 */
[C---:B------:R-:W-:Y:S01]  /*8080*/  HMMA.16816.F32 R8, R136.reuse, R146, R8 ;  /* 0x000000928808723c */ /* 0x040fe20000001808 */
[----:B------:R-:W2:Y:S05]  /*8090*/  LDSM.16.MT88.4 R144, [R0+0xac00] ;  /* 0x00ac00000090783b */ /* 0x000eaa0000004200 */
[C---:B------:R-:W-:Y:S06]  /*80a0*/  HMMA.16816.F32 R12, R136.reuse, R156, R12 ;  /* 0x0000009c880c723c */ /* 0x040fec000000180c */
[C---:B------:R-:W-:Y:S01]  /*80b0*/  HMMA.16816.F32 R16, R136.reuse, R158, R16 ;  /* 0x0000009e8810723c */ /* 0x040fe20000001810 */
[----:B------:R-:W3:Y:S05]  /*80c0*/  LDSM.16.MT88.4 R156, [R0+0xcc00] ;  /* 0x00cc0000009c783b */ /* 0x000eea0000004200 */
[C---:B-1----:R-:W-:Y:S06]  /*80d0*/  HMMA.16816.F32 R20, R136.reuse, R32, R20 ;  /* 0x000000208814723c */ /* 0x042fec0000001814 */
[----:B------:R-:W-:Y:S01]  /*80e0*/  HMMA.16816.F32 R24, R136, R34, R24 ;  /* 0x000000228818723c */ /* 0x000fe20000001818 */
[----:B------:R1:W4:Y:S04]  /*80f0*/  LDSM.16.MT88.4 R32, [R0+0xec00] ;  /* 0x00ec00000020783b */ /* 0x0003280000004200 */
[----:B------:R-:W-:Y:S01]  /*8100*/  LDSM.16.MT88.4 R136, [R3+0x2400] ;  /* 0x002400000388783b */ /* 0x000fe20000004200 */
[C---:B------:R-:W-:Y:S06]  /*8110*/  HMMA.16816.F32 R4, R132.reuse, R148, R4 ;  /* 0x000000948404723c */ /* 0x040fec0000001804 */
[C---:B------:R-:W-:Y:S06]  /*8120*/  HMMA.16816.F32 R8, R132.reuse, R150, R8 ;  /* 0x000000968408723c */ /* 0x040fec0000001808 */
[C---:B------:R-:W-:Y:S06]  /*8130*/  HMMA.16816.F32 R12, R132.reuse, R152, R12 ;  /* 0x00000098840c723c */ /* 0x040fec000000180c */
[C---:B------:R-:W-:Y:S01]  /*8140*/  HMMA.16816.F32 R16, R132.reuse, R154, R16 ;  /* 0x0000009a8410723c */ /* 0x040fe20000001810 */
[----:B-1----:R-:W-:Y:S05]  /*8150*/  IMAD.U32 R0, RZ, RZ, UR17 ;  /* 0x00000011ff007e24 */ /* 0x002fea000f8e00ff */
[C---:B--2---:R-:W-:Y:S06]  /*8160*/  HMMA.16816.F32 R20, R132.reuse, R28, R20 ;  /* 0x0000001c8414723c */ /* 0x044fec0000001814 */
[----:B------:R-:W-:Y:S06]  /*8170*/  HMMA.16816.F32 R24, R132, R30, R24 ;  /* 0x0000001e8418723c */ /* 0x000fec0000001818 */
[C---:B------:R-:W-:Y:S01]  /*8180*/  HMMA.16816.F32 R4, R140.reuse, R144, R4 ;  /* 0x000000908c04723c */ /* 0x040fe20000001804 */
[----:B------:R-:W-:Y:S04]  /*8190*/  IMAD.U32 R132, RZ, RZ, UR17 ;  /* 0x00000011ff847e24 */ /* 0x000fe8000f8e00ff */
[----:B------:R-:W-:Y:S01]  /*81a0*/  @P0 IADD3 R30, P2, R169, UR13, RZ ;  /* 0x0000000da91e0c10 */ /* 0x000fe2000ff5e0ff */
[C---:B------:R-:W-:Y:S01]  /*81b0*/  HMMA.16816.F32 R8, R140.reuse, R146, R8 ;  /* 0x000000928c08723c */ /* 0x040fe20000001808 */
[----:B------:R-:W-:Y:S01]  /*81c0*/  LDSM.16.MT88.4 R144, [R3+0x1c00] ;  /* 0x001c00000390783b */ /* 0x000fe20000004200 */
[----:B------:R-:W-:Y:S03]  /*81d0*/  @UP3 UIADD3 UR13, UP1, UR13, -0x100, URZ ;  /* 0xffffff000d0d3890 */ /* 0x000fe6000ff3e03f */
[----:B---3--:R-:W-:Y:S01]  /*81e0*/  @P0 IADD3.X R31, R167, UR12, RZ, P2, !PT ;  /* 0x0000000ca71f0c10 */ /* 0x008fe200097fe4ff */
[C---:B------:R-:W-:Y:S01]  /*81f0*/  HMMA.16816.F32 R12, R140.reuse, R156, R12 ;  /* 0x0000009c8c0c723c */ /* 0x040fe2000000180c */
[----:B------:R-:W-:Y:S03]  /*8200*/  @UP3 UIADD3.X UR12, UR12, -0x1, URZ, UP1, !UPT ;  /* 0xffffffff0c0c3890 */ /* 0x000fe60008ffe43f */
[----:B----4-:R-:W2:Y:S02]  /*8210*/  @P0 LDG.E R162, desc[UR6][R30.64+0xa0] ;  /* 0x0000a0061ea20981 */ /* 0x010ea4000c1e1900 */
[C---:B------:R-:W-:Y:S02]  /*8220*/  HMMA.16816.F32 R16, R140.reuse, R158, R16 ;  /* 0x0000009e8c10723c */ /* 0x040fe40000001810 */
[----:B------:R-:W3:Y:S04]  /*8230*/  @P0 LDG.E R163, desc[UR6][R30.64+0x80] ;  /* 0x000080061ea30981 */ /* 0x000ee8000c1e1900 */
[C---:B------:R-:W-:Y:S01]  /*8240*/  HMMA.16816.F32 R20, R140.reuse, R32, R20 ;  /* 0x000000208c14723c */ /* 0x040fe20000001814 */
[----:B------:R-:W4:Y:S04]  /*8250*/  @P0 LDG.E R164, desc[UR6][R30.64+0x20] ;  /* 0x000020061ea40981 */ /* 0x000f28000c1e1900 */
[----:B------:R1:W4:Y:S01]  /*8260*/  @P0 LDG.E R165, desc[UR6][R30.64] ;  /* 0x000000061ea50981 */ /* 0x000322000c1e1900 */
[----:B------:R-:W-:Y:S03]  /*8270*/  HMMA.16816.F32 R24, R140, R34, R24 ;  /* 0x000000228c18723c */ /* 0x000fe60000001818 */
[----:B------:R-:W-:Y:S04]  /*8280*/  LDSM.16.MT88.4 R140, [R3+0x1800] ;  /* 0x00180000038c783b */ /* 0x000fe80000004200 */
[----:B------:R-:W-:Y:S04]  /*8290*/  IMAD.U32 R34, RZ, RZ, UR30 ;  /* 0x0000001eff227e24 */ /* 0x000fe8000f8e00ff */
[----:B-1----:R-:W-:Y:S02]  /*82a0*/  IMAD.U32 R30, RZ, RZ, UR29 ;  /* 0x0000001dff1e7e24 */ /* 0x002fe4000f8e00ff */
[----:B------:R-:W-:Y:S01]  /*82b0*/  IMAD.U32 R31, RZ, RZ, UR30 ;  /* 0x0000001eff1f7e24 */ /* 0x000fe2000f8e00ff */
[C---:B------:R-:W-:Y:S04]  /*82c0*/  LEA R166, P1, R168.reuse, R160, 0x2 ;  /* 0x000000a0a8a67211 */ /* 0x040fe800078210ff */
[----:B------:R-:W-:Y:S01]  /*82d0*/  LEA.HI.X.SX32 R28, R168, R161, 0x2, P1 ;  /* 0x000000a1a81c7211 */ /* 0x000fe200008f16ff */
[----:B------:R-:W-:Y:S04]  /*82e0*/  STL [R1+0x14], R166 ;  /* 0x000014a601007387 */ /* 0x000fe80000100800 */
[----:B------:R1:W-:Y:S01]  /*82f0*/  STL [R1+0x10], R28 ;  /* 0x0000101c01007387 */ /* 0x0003e20000100800 */
[----:B------:R-:W-:Y:S02]  /*8300*/  IMAD.MOV.U32 R29, RZ, RZ, R28 ;  /* 0x000000ffff1d7224 */ /* 0x000fe400078e001c */
[----:B-1----:R-:W-:Y:S05]  /*8310*/  IMAD.MOV.U32 R28, RZ, RZ, R166 ;  /* 0x000000ffff1c7224 */ /* 0x002fea00078e00a6 */
[-C--:B------:R-:W-:Y:S01]  /*8320*/  LEA R32, P1, R132, R28.reuse, 0x2 ;  /* 0x0000001c84207211 */ /* 0x080fe200078210ff */
[----:B------:R1:W-:Y:S01]  /*8330*/  REDG.E.ADD.F32.FTZ.RN.STRONG.GPU desc[UR6][R28.64], R4 ;  /* 0x000000041c0079a6 */ /* 0x0003e2000c10f386 */
[----:B------:R-:W-:Y:S01]  /*8340*/  IMAD.U32 R132, RZ, RZ, UR18 ;  /* 0x00000012ff847e24 */ /* 0x000fe2000f8e00ff */
[-C--:B------:R-:W-:Y:S02]  /*8350*/  LEA R34, P2, R34, R28.reuse, 0x2 ;  /* 0x0000001c22227211 */ /* 0x080fe400078410ff */
[-C--:B------:R-:W-:Y:S01]  /*8360*/  LEA.HI.X.SX32 R33, R0, R29.reuse, 0x2, P1 ;  /* 0x0000001d00217211 */ /* 0x080fe200008f16ff */
[----:B------:R-:W-:Y:S01]  /*8370*/  IMAD.U32 R0, RZ, RZ, UR18 ;  /* 0x00000012ff007e24 */ /* 0x000fe2000f8e00ff */
[-C--:B------:R-:W-:Y:S02]  /*8380*/  LEA R30, P1, R30, R28.reuse, 0x2 ;  /* 0x0000001c1e1e7211 */ /* 0x080fe400078210ff */
[-C--:B------:R-:W-:Y:S01]  /*8390*/  LEA.HI.X.SX32 R35, R31, R29.reuse, 0x2, P2 ;  /* 0x0000001d1f237211 */ /* 0x080fe200010f16ff */
[----:B------:R1:W-:Y:S02]  /*83a0*/  REDG.E.ADD.F32.FTZ.RN.STRONG.GPU desc[UR6][R32.64], R5 ;  /* 0x00000005200079a6 */ /* 0x0003e4000c10f386 */
[----:B-1----:R-:W-:Y:S02]  /*83b0*/  IMAD.U32 R4, RZ, RZ, UR28 ;  /* 0x0000001cff047e24 */ /* 0x002fe4000f8e00ff */
[----:B------:R-:W-:Y:S05]  /*83c0*/  IMAD.U32 R5, RZ, RZ, UR29 ;  /* 0x0000001dff057e24 */ /* 0x000fea000f8e00ff */
[-C--:B------:R-:W-:Y:S01]  /*83d0*/  LEA.HI.X.SX32 R31, R5, R29.reuse, 0x2, P1 ;  /* 0x0000001d051f7211 */ /* 0x080fe200008f16ff */
[----:B--2---:R-:W-:Y:S04]  /*83e0*/  @P0 STL [R1+0x28], R162 ;  /* 0x000028a201000387 */ /* 0x004fe80000100800 */
[----:B---3--:R-:W-:Y:S04]  /*83f0*/  @P0 STL [R1+0x1c], R163 ;  /* 0x00001ca301000387 */ /* 0x008fe80000100800 */
[----:B----4-:R-:W-:Y:S04]  /*8400*/  @P0 STL [R1+0x30], R164 ;  /* 0x000030a401000387 */ /* 0x010fe80000100800 */
[----:B------:R-:W-:Y:S01]  /*8410*/  @P0 STL [R1+0x2c], R165 ;  /* 0x00002ca501000387 */ /* 0x000fe20000100800 */
        /* <DEDUP_REMOVED lines=25> */
[----:B------:R-:W-:Y:S04]  /*85b0*/  REDG.E.ADD.F32.FTZ.RN.STRONG.GPU desc[UR6][R28.64+0x80], R12 ;  /* 0x0000800c1c0079a6 */ /* 0x000fe8000c10f386 */
        /* <DEDUP_REMOVED lines=13> */
[----:B------:R-:W-:Y:S04]  /*8690*/  IMAD.U32 R0, RZ, RZ, UR25 ;  /* 0x00000019ff007e24 */ /* 0x000fe8000f8e00ff */
[----:B------:R3:W-:Y:S01]  /*86a0*/  REDG.E.ADD.F32.FTZ.RN.STRONG.GPU desc[UR6][R10.64], R16 ;  /* 0x000000100a0079a6 */ /* 0x0007e2000c10f386 */
[----:B-1----:R-:W-:Y:S01]  /*86b0*/  IMAD.U32 R6, RZ, RZ, UR20 ;  /* 0x00000014ff067e24 */ /* 0x002fe2000f8e00ff */
[-C--:B------:R-:W-:Y:S01]  /*86c0*/  LEA R14, P5, R13, R28.reuse, 0x2 ;  /* 0x0000001c0d0e7211 */ /* 0x080fe200078a10ff */
[----:B------:R-:W-:Y:S02]  /*86d0*/  IMAD.U32 R7, RZ, RZ, UR21 ;  /* 0x00000015ff077e24 */ /* 0x000fe4000f8e00ff */
[----:B--2---:R-:W-:Y:S01]  /*86e0*/  IMAD.U32 R4, RZ, RZ, UR25 ;  /* 0x00000019ff047e24 */ /* 0x004fe2000f8e00ff */
[-C--:B------:R-:W-:Y:S01]  /*86f0*/  LEA R6, P1, R6, R28.reuse, 0x2 ;  /* 0x0000001c06067211 */ /* 0x080fe200078210ff */
[----:B------:R-:W-:Y:S01]  /*8700*/  IMAD.U32 R5, RZ, RZ, UR20 ;  /* 0x00000014ff057e24 */ /* 0x000fe2000f8e00ff */
[-C--:B------:R-:W-:Y:S02]  /*8710*/  LEA.HI.X.SX32 R9, R7, R29.reuse, 0x2, P2 ;  /* 0x0000001d07097211 */ /* 0x080fe400010f16ff */
[-C--:B------:R-:W-:Y:S02]  /*8720*/  LEA R4, P0, R4, R28.reuse, 0x2 ;  /* 0x0000001c04047211 */ /* 0x080fe400078010ff */
[-C--:B------:R-:W-:Y:S01]  /*8730*/  LEA.HI.X.SX32 R7, R5, R29.reuse, 0x2, P1 ;  /* 0x0000001d05077211 */ /* 0x080fe200008f16ff */
[----:B------:R1:W-:Y:S01]  /*8740*/  REDG.E.ADD.F32.FTZ.RN.STRONG.GPU desc[UR6][R8.64], R17 ;  /* 0x00000011080079a6 */ /* 0x0003e2000c10f386 */
[-C--:B------:R-:W-:Y:S01]  /*8750*/  LEA.HI.X.SX32 R5, R0, R29.reuse, 0x2, P0 ;  /* 0x0000001d00057211 */ /* 0x080fe200000f16ff */
[----:B---3--:R-:W-:Y:S01]  /*8760*/  IMAD.U32 R11, RZ, RZ, UR34 ;  /* 0x00000022ff0b7e24 */ /* 0x008fe2000f8e00ff */
[-C--:B------:R-:W-:Y:S01]  /*8770*/  LEA.HI.X.SX32 R15, R13, R29.reuse, 0x2, P5 ;  /* 0x0000001d0d0f7211 */ /* 0x080fe200028f16ff */
[----:B------:R2:W-:Y:S01]  /*8780*/  REDG.E.ADD.F32.FTZ.RN.STRONG.GPU desc[UR6][R6.64], R18 ;  /* 0x00000012060079a6 */ /* 0x0005e2000c10f386 */
[----:B------:R-:W-:Y:S02]  /*8790*/  IMAD.U32 R0, RZ, RZ, UR36 ;  /* 0x00000024ff007e24 */ /* 0x000fe4000f8e00ff */
[CC--:B------:R-:W-:Y:S01]  /*87a0*/  LEA R12, P4, R11.reuse, R28.reuse, 0x2 ;  /* 0x0000001c0b0c7211 */ /* 0x0c0fe200078810ff */
[----:B------:R3:W-:Y:S03]  /*87b0*/  REDG.E.ADD.F32.FTZ.RN.STRONG.GPU desc[UR6][R4.64], R19 ;  /* 0x00000013040079a6 */ /* 0x0007e6000c10f386 */
[-C--:B------:R-:W-:Y:S01]  /*87c0*/  LEA.HI.X.SX32 R13, R11, R29.reuse, 0x2, P4 ;  /* 0x0000001d0b0d7211 */ /* 0x080fe200020f16ff */
[----:B------:R-:W-:Y:S04]  /*87d0*/  REDG.E.ADD.F32.FTZ.RN.STRONG.GPU desc[UR6][R28.64+0x100], R20 ;  /* 0x000100141c0079a6 */ /* 0x000fe8000c10f386 */
[----:B------:R-:W-:Y:S04]  /*87e0*/  REDG.E.ADD.F32.FTZ.RN.STRONG.GPU desc[UR6][R32.64+0x100], R21 ;  /* 0x00010015200079a6 */ /* 0x000fe8000c10f386 */
[----:B------:R-:W-:Y:S04]  /*87f0*/  REDG.E.ADD.F32.FTZ.RN.STRONG.GPU desc[UR6][R14.64], R22 ;  /* 0x000000160e0079a6 */ /* 0x000fe8000c10f386 */
[----:B------:R-:W-:Y:S01]  /*8800*/  REDG.E.ADD.F32.FTZ.RN.STRONG.GPU desc[UR6][R12.64], R23 ;  /* 0x000000170c0079a6 */ /* 0x000fe2000c10f386 */
[----:B-1----:R-:W-:Y:S03]  /*8810*/  IMAD.U32 R9, RZ, RZ, UR33 ;  /* 0x00000021ff097e24 */ /* 0x002fe6000f8e00ff */
[----:B------:R-:W-:Y:S01]  /*8820*/  LDSM.16.MT88.4 R12, [R2+0x11000] ;  /* 0x01100000020c783b */ /* 0x000fe20000004200 */
[----:B--2---:R-:W-:Y:S01]  /*8830*/  IMAD.U32 R7, RZ, RZ, UR32 ;  /* 0x00000020ff077e24 */ /* 0x004fe2000f8e00ff */
[-C--:B------:R-:W-:Y:S02]  /*8840*/  LEA R10, P3, R9, R28.reuse, 0x2 ;  /* 0x0000001c090a7211 */ /* 0x080fe400078610ff */
[----:B------:R-:W-:Y:S01]  /*8850*/  LDSM.16.MT88.4 R16, [R3+0x1000] ;  /* 0x001000000310783b */ /* 0x000fe20000004200 */
[----:B---3--:R-:W-:Y:S01]  /*8860*/  IMAD.U32 R5, RZ, RZ, UR31 ;  /* 0x0000001fff057e24 */ /* 0x008fe2000f8e00ff */
[-C--:B------:R-:W-:Y:S02]  /*8870*/  LEA R8, P2, R7, R28.reuse, 0x2 ;  /* 0x0000001c07087211 */ /* 0x080fe400078410ff */
[----:B------:R-:W-:Y:S01]  /*8880*/  LDSM.16.MT88.4 R32, [R2+0xf800] ;  /* 0x00f800000220783b */ /* 0x000fe20000004200 */
[-C--:B------:R-:W-:Y:S02]  /*8890*/  LEA.HI.X.SX32 R11, R9, R29.reuse, 0x2, P3 ;  /* 0x0000001d090b7211 */ /* 0x080fe400018f16ff */
[-C--:B------:R-:W-:Y:S01]  /*88a0*/  LEA R6, P1, R5, R28.reuse, 0x2 ;  /* 0x0000001c05067211 */ /* 0x080fe200078210ff */
[----:B------:R-:W-:Y:S01]  /*88b0*/  LDSM.16.MT88.4 R20, [R3+0x400] ;  /* 0x000400000314783b */ /* 0x000fe20000004200 */
[-C--:B------:R-:W-:Y:S02]  /*88c0*/  LEA.HI.X.SX32 R9, R7, R29.reuse, 0x2, P2 ;  /* 0x0000001d07097211 */ /* 0x080fe400010f16ff */
[C---:B------:R-:W-:Y:S01]  /*88d0*/  LEA R4, P0, R0.reuse, R28, 0x2 ;  /* 0x0000001c00047211 */ /* 0x040fe200078010ff */
[----:B------:R-:W-:Y:S01]  /*88e0*/  REDG.E.ADD.F32.FTZ.RN.STRONG.GPU desc[UR6][R10.64], R24 ;  /* 0x000000180a0079a6 */ /* 0x000fe2000c10f386 */
[-C--:B------:R-:W-:Y:S02]  /*88f0*/  LEA.HI.X.SX32 R7, R5, R29.reuse, 0x2, P1 ;  /* 0x0000001d05077211 */ /* 0x080fe400008f16ff */
[----:B------:R-:W-:Y:S01]  /*8900*/  LEA.HI.X.SX32 R5, R0, R29, 0x2, P0 ;  /* 0x0000001d00057211 */ /* 0x000fe200000f16ff */
[----:B------:R-:W-:Y:S01]  /*8910*/  REDG.E.ADD.F32.FTZ.RN.STRONG.GPU desc[UR6][R8.64], R25 ;  /* 0x00000019080079a6 */ /* 0x000fe2000c10f386 */
[----:B------:R-:W-:Y:S01]  /*8920*/  PLOP3.LUT P1, PT, PT, PT, UP0, 0x80, 0x0 ;  /* 0x000000000000781c */ /* 0x000fe20003f2f008 */
[C---:B------:R-:W-:Y:S01]  /*8930*/  VIADD R0, R3.reuse, 0xffffd000 ;  /* 0xffffd00003007836 */ /* 0x040fe20000000000 */
[----:B------:R-:W-:Y:S01]  /*8940*/  PLOP3.LUT P0, PT, PT, PT, UP2, 0x80, 0x0 ;  /* 0x000000000000781c */ /* 0x000fe20003f0f028 */
[----:B------:R-:W-:Y:S01]  /*8950*/  REDG.E.ADD.F32.FTZ.RN.STRONG.GPU desc[UR6][R6.64], R26 ;  /* 0x0000001a060079a6 */ /* 0x000fe2000c10f386 */
[----:B------:R-:W-:Y:S03]  /*8960*/  @UP3 UIADD3 UR15, UP0, UR15, -0x100, URZ ;  /* 0xffffff000f0f3890 */ /* 0x000fe6000ff1e03f */
[----:B------:R-:W-:Y:S01]  /*8970*/  REDG.E.ADD.F32.FTZ.RN.STRONG.GPU desc[UR6][R4.64], R27 ;  /* 0x0000001b040079a6 */ /* 0x000fe2000c10f386 */
[----:B------:R-:W-:Y:S03]  /*8980*/  @UP3 UIADD3.X UR14, UR14, -0x1, URZ, UP0, !UPT ;  /* 0xffffffff0e0e3890 */ /* 0x000fe600087fe43f */
[----:B------:R-:W-:Y:S02]  /*8990*/  LDSM.16.MT88.4 R4, [R2+0xf000] ;  /* 0x00f000000204783b */ /* 0x000fe40000004200 */
[----:B------:R-:W-:Y:S02]  /*89a0*/  @P1 VIADD R0, R3, 0x3000 ;  /* 0x0000300003001836 */ /* 0x000fe40000000000 */
[----:B------:R-:W1:Y:S04]  /*89b0*/  LDSM.16.MT88.4 R8, [R3] ;  /* 0x000000000308783b */ /* 0x000e680000004200 */
[----:B------:R-:W2:Y:S04]  /*89c0*/  LDSM.16.MT88.4 R28, [R3+0x2000] ;  /* 0x00200000031c783b */ /* 0x000ea80000004200 */
[----:B------:R-:W3:Y:S01]  /*89d0*/  LDSM.16.MT88.4 R24, [R3+0x1400] ;  /* 0x001400000318783b */ /* 0x000ee20000004200 */
        /* <DEDUP_REMOVED lines=10> */
[-C--:B--2---:R-:W-:Y:S06]  /*8a80*/  HMMA.16816.F32 R116, R4, R28.reuse, R116 ;  /* 0x0000001c0474723c */ /* 0x084fec0000001874 */
[C---:B------:R-:W-:Y:S06]  /*8a90*/  HMMA.16816.F32 R120, R12.reuse, R28, R120 ;  /* 0x0000001c0c78723c */ /* 0x040fec0000001878 */
[-C--:B------:R-:W-:Y:S01]  /*8aa0*/  HMMA.16816.F32 R124, R12, R30.reuse, R124 ;  /* 0x0000001e0c7c723c */ /* 0x080fe2000000187c */
[----:B------:R-:W1:Y:S05]  /*8ab0*/  LDSM.16.MT88.4 R12, [R3+0x800] ;  /* 0x00080000030c783b */ /* 0x000e6a0000004200 */
[----:B------:R-:W-:Y:S01]  /*8ac0*/  HMMA.16816.F32 R128, R4, R30, R128 ;  /* 0x0000001e0480723c */ /* 0x000fe20000001880 */
[----:B------:R-:W2:Y:S04]  /*8ad0*/  LDSM.16.MT88.4 R4, [R3+0x2800] ;  /* 0x002800000304783b */ /* 0x000ea80000004200 */
[----:B------:R-:W-:Y:S01]  /*8ae0*/  LDSM.16.MT88.4 R28, [R2+0x12800] ;  /* 0x01280000021c783b */ /* 0x000fe20000004200 */
[-C--:B------:R-:W-:Y:S06]  /*8af0*/  HMMA.16816.F32 R84, R32, R20.reuse, R84 ;  /* 0x000000142054723c */ /* 0x080fec0000001854 */
[C---:B------:R-:W-:Y:S06]  /*8b00*/  HMMA.16816.F32 R88, R132.reuse, R20, R88 ;  /* 0x000000148458723c */ /* 0x040fec0000001858 */
[-C--:B------:R-:W-:Y:S06]  /*8b10*/  HMMA.16816.F32 R92, R132, R22.reuse, R92 ;  /* 0x00000016845c723c */ /* 0x080fec000000185c */
[C---:B------:R-:W-:Y:S01]  /*8b20*/  HMMA.16816.F32 R96, R32.reuse, R22, R96 ;  /* 0x000000162060723c */ /* 0x040fe20000001860 */
[----:B------:R-:W-:Y:S05]  /*8b30*/  LDSM.16.MT88.4 R20, [R2+0x10800] ;  /* 0x010800000214783b */ /* 0x000fea0000004200 */
[-C--:B---3--:R-:W-:Y:S06]  /*8b40*/  HMMA.16816.F32 R100, R32, R24.reuse, R100 ;  /* 0x000000182064723c */ /* 0x088fec0000001864 */
        /* <DEDUP_REMOVED lines=208> */
.L_x_205:
        /* <DEDUP_REMOVED lines=20> */
.L_x_206:
        /* <DEDUP_REMOVED lines=53> */
.L_x_208:
[----:B------:R-:W-:Y:S05]  /*9ce0*/  BSYNC B0 ;  /* 0x0000000000007941 */ /* 0x000fea0003800000 */
.L_x_207:
        /* <DEDUP_REMOVED lines=19> */
.L_x_210:
[----:B------:R-:W-:Y:S05]  /*9e20*/  BSYNC B0 ;  /* 0x0000000000007941 */ /* 0x000fea0003800000 */
.L_x_209:
[----:B-12---:R-:W-:Y:S01]  /*9e30*/  IMAD.U32 R4, RZ, RZ, UR12 ;  /* 0x0000000cff047e24 */ /* 0x006fe2000f8e00ff */
[----:B------:R-:W-:Y:S01]  /*9e40*/  UIMAD UR11, UR11, UR12, URZ ;  /* 0x0000000c0b0b72a4 */ /* 0x000fe2000f8e023f */
[----:B------:R-:W1:Y:S01]  /*9e50*/  LDS.128 R20, [R0+0xf000] ;  /* 0x00f0000000147984 */ /* 0x000e620000000c00 */
[----:B------:R-:W-:Y:S01]  /*9e60*/  USHF.R.S32.HI UR10, URZ, 0x1f, UR58 ;  /* 0x0000001f3f0a7899 */ /* 0x000fe2000801143a */
[----:B------:R-:W-:Y:S01]  /*9e70*/  IMAD.WIDE.U32 R6, R4, UR5, R6 ;  /* 0x0000000504067c25 */ /* 0x000fe2000f8e0006 */
[----:B------:R-:W-:Y:S01]  /*9e80*/  UIMAD UR5, UR5, UR13, UR11 ;  /* 0x0000000d050572a4 */ /* 0x000fe2000f8e020b */
[----:B------:R-:W2:Y:S01]  /*9e90*/  LDS.128 R16, [R0+0x11000] ;  /* 0x0110000000107984 */ /* 0x000ea20000000c00 */
[----:B------:R-:W-:Y:S01]  /*9ea0*/  ULDC.64 UR8, c[0x0][0x470] ;  /* 0x00011c0000087ab9 */ /* 0x000fe20000000a00 */
[----:B------:R-:W-:Y:S01]  /*9eb0*/  BSSY B0, `(.L_x_211) ;  /* 0x000001b000007945 */ /* 0x000fe20003800000 */
        /* <DEDUP_REMOVED lines=26> */
.L_x_212:
[----:B------:R-:W-:Y:S05]  /*a060*/  BSYNC B0 ;  /* 0x0000000000007941 */ /* 0x000fea0003800000 */
.L_x_211:
        /* <DEDUP_REMOVED lines=18> */
.L_x_188:
[----:B------:R-:W-:Y:S05]  /*a190*/  BSYNC B1 ;  /* 0x0000000000017941 */ /* 0x000fea0003800000 */
.L_x_174:
        /* <DEDUP_REMOVED lines=8> */
.L_x_213:
[----:B------:R-:W-:Y:S05]  /*a220*/  EXIT ;  /* 0x000000000000794d */ /* 0x000fea0003800000 */
.L_x_215:
        /* <DEDUP_REMOVED lines=13> */
.L_x_674:


//--------------------- .text._ZN5flash44flash_bwd_dq_dk_dv_loop_seqk_parallel_kernelI23Flash_bwd_kernel_traitsILi96ELi64ELi128ELi8ELi2ELi4ELi4ELb1ELb0EN7cutlass6half_tE19Flash_kernel_traitsILi96ELi64ELi128ELi8ES3_EELb1ELb1ELb0ELb0ELb1ELb1ELb0EEEvNS_16Flash_bwd_paramsE --------------------------
	.section	.text._ZN5flash44flash_bwd_dq_dk_dv_loop_seqk_parallel_kernelI23Flash_bwd_kernel_traitsILi96ELi64ELi128ELi8ELi2ELi4ELi4ELb1ELb0EN7cutlass6half_tE19Flash_kernel_traitsILi96ELi64ELi128ELi8ES3_EELb1ELb1ELb0ELb0ELb1ELb1ELb0EEEvNS_16Flash_bwd_paramsE,"ax",@progbits
	.align	128
        .global         _ZN5flash44flash_bwd_dq_dk_dv_loop_seqk_parallel_kernelI23Flash_bwd_kernel_traitsILi96ELi64ELi128ELi8ELi2ELi4ELi4ELb1ELb0EN7cutlass6half_tE19Flash_kernel_traitsILi96ELi64ELi128ELi8ES3_EELb1ELb1ELb0ELb0ELb1ELb1ELb0EEEvNS_16Flash_bwd_paramsE
        .type           _ZN5flash44flash_bwd_dq_dk_dv_loop_seqk_parallel_kernelI23Flash_bwd_kernel_traitsILi96ELi64ELi128ELi8ELi2ELi4ELi4ELb1ELb0EN7cutlass6half_tE19Flash_kernel_traitsILi96ELi64ELi128ELi8ES3_EELb1ELb1ELb0ELb0ELb1ELb1ELb0EEEvNS_16Flash_bwd_paramsE,@function
        .size           _ZN5flash44flash_bwd_dq_dk_dv_loop_seqk_parallel_kernelI23Flash_bwd_kernel_traitsILi96ELi64ELi128ELi8ELi2ELi4ELi4ELb1ELb0EN7cutlass6half_tE19Flash_kernel_traitsILi96ELi64ELi128ELi8ES3_EELb1ELb1ELb0ELb0ELb1ELb1ELb0EEEvNS_16Flash_bwd_paramsE,(.L_x_675 - _ZN5flash44flash_bwd_dq_dk_dv_loop_seqk_parallel_kernelI23Flash_bwd_kernel_traitsILi96ELi64ELi128ELi8ELi2ELi4ELi4ELb1ELb0EN7cutlass6half_tE19Flash_kernel_traitsILi96ELi64ELi128ELi8ES3_EELb1ELb1ELb0ELb0ELb1ELb1ELb0EEEvNS_16Flash_bwd_paramsE)
        .other          _ZN5flash44flash_bwd_dq_dk_dv_loop_seqk_parallel_kernelI23Flash_bwd_kernel_traitsILi96ELi64ELi128ELi8ELi2ELi4ELi4ELb1ELb0EN7cutlass6half_tE19Flash_kernel_traitsILi96ELi64ELi128ELi8ES3_EELb1ELb1ELb0ELb0ELb1ELb1ELb0EEEvNS_16Flash_bwd_paramsE,@"STO_CUDA_ENTRY STV_DEFAULT"
_ZN5flash44flash_bwd_dq_dk_dv_loop_seqk_parallel_kernelI23Flash_bwd_kernel_traitsILi96ELi64ELi128ELi8ELi2ELi4ELi4ELb1ELb0EN7cutlass6half_tE19Flash_kernel_traitsILi96ELi64ELi128ELi8ES3_EELb1ELb1ELb0ELb0ELb1ELb1ELb0EEEvNS_16Flash_bwd_paramsE:
.text._ZN5flash44flash_bwd_dq_dk_dv_loop_seqk_parallel_kernelI23Flash_bwd_kernel_traitsILi96ELi64ELi128ELi8ELi2ELi4ELi4ELb1ELb0EN7cutlass6half_tE19Flash_kernel_traitsILi96ELi64ELi128ELi8ES3_EELb1ELb1ELb0ELb0ELb1ELb1ELb0EEEvNS_16Flash_bwd_paramsE:
        /* <DEDUP_REMOVED lines=12> */
[----:B------:R-:W2:Y:S01]  /*00c0*/  S2UR UR55, SR_CTAID.Y ;  /* 0x00000000003779c3 */ /* 0x000ea20000002600 */
[----:B------:R-:W-:Y:S01]  /*00d0*/  UMOV UR5, 0x400 ;  /* 0x0000040000057882 */ /* 0x000fe20000000000 */
[----:B------:R-:W-:Y:S01]  /*00e0*/  IMAD.MOV.U32 R228, RZ, RZ, 0x20 ;  /* 0x00000020ffe47424 */ /* 0x000fe200078e00ff */
[----:B------:R-:W-:Y:S01]  /*00f0*/  UMOV UR56, 0xffffd000 ;  /* 0xffffd00000387882 */ /* 0x000fe20000000000 */
[----:B------:R-:W-:Y:S02]  /*0100*/  IMAD.MOV.U32 R237, RZ, RZ, -0x10 ;  /* 0xfffffff0ffed7424 */ /* 0x000fe400078e00ff */
[----:B------:R-:W-:Y:S02]  /*0110*/  IMAD.MOV.U32 R226, RZ, RZ, 0x40 ;  /* 0x00000040ffe27424 */ /* 0x000fe400078e00ff */
[----:B------:R-:W3:Y:S08]  /*0120*/  S2UR UR4, SR_CgaCtaId ;  /* 0x00000000000479c3 */ /* 0x000ef00000008800 */
[----:B------:R-:W4:Y:S08]  /*0130*/  S2UR UR57, SR_CTAID.Z ;  /* 0x00000000003979c3 */ /* 0x000f300000002700 */
[----:B------:R-:W-:Y:S01]  /*0140*/  S2UR UR59, SR_CTAID.Z ;  /* 0x00000000003b79c3 */ /* 0x000fe20000002700 */
[----:B--2---:R-:W-:-:S02]  /*0150*/  UIMAD.WIDE UR6, UR55, 0x80, URZ ;  /* 0x00000080370678a5 */ /* 0x004fc4000f8e023f */
[----:B------:R-:W-:Y:S01]  /*0160*/  USHF.R.S32.HI UR60, URZ, 0x1f, UR55 ;  /* 0x0000001f3f3c7899 */ /* 0x000fe20008011437 */
[----:B-1----:R-:W-:Y:S01]  /*0170*/  SHF.R.S32.HI R2, RZ, 0x1f, R11 ;  /* 0x0000001fff027819 */ /* 0x002fe2000001140b */
[----:B---3--:R-:W-:-:S03]  /*0180*/  ULEA UR4, UR4, UR5, 0x18 ;  /* 0x0000000504047291 */ /* 0x008fc6000f8ec03f */
[----:B------:R-:W1:Y:S01]  /*0190*/  S2UR UR58, SR_CTAID.Y ;  /* 0x00000000003a79c3 */ /* 0x000e620000002600 */
[CC--:B------:R-:W-:Y:S02]  /*01a0*/  LEA.HI R9, R2.reuse, R11.reuse, RZ, 0x5 ;  /* 0x0000000b02097211 */ /* 0x0c0fe400078f28ff */
[CC--:B------:R-:W-:Y:S02]  /*01b0*/  LEA.HI R0, R2.reuse, R11.reuse, RZ, 0x4 ;  /* 0x0000000b02007211 */ /* 0x0c0fe400078f20ff */
[CC--:B------:R-:W-:Y:S01]  /*01c0*/  LEA.HI R20, R2.reuse, R11.reuse, RZ, 0x3 ;  /* 0x0000000b02147211 */ /* 0x0c0fe200078f18ff */
[----:B----4-:R-:W-:Y:S01]  /*01d0*/  USHF.R.S32.HI UR5, URZ, 0x1f, UR57 ;  /* 0x0000001f3f057899 */ /* 0x010fe20008011439 */
[----:B------:R-:W-:Y:S02]  /*01e0*/  SHF.R.S32.HI R3, RZ, 0x4, R0 ;  /* 0x00000004ff037819 */ /* 0x000fe40000011400 */
[----:B------:R-:W-:Y:S02]  /*01f0*/  LOP3.LUT R8, R9, 0xffffffe0, RZ, 0xc0, !PT ;  /* 0xffffffe009087812 */ /* 0x000fe400078ec0ff */
[----:B------:R-:W-:-:S02]  /*0200*/  LEA.HI R5, R2, R11, RZ, 0x2 ;  /* 0x0000000b02057211 */ /* 0x000fc400078f10ff */
[----:B------:R-:W-:Y:S02]  /*0210*/  LOP3.LUT R6, R20, 0xfffffff8, RZ, 0xc0, !PT ;  /* 0xfffffff814067812 */ /* 0x000fe400078ec0ff */
[CC--:B------:R-:W-:Y:S02]  /*0220*/  LEA.HI R7, R2.reuse, R11.reuse, RZ, 0x6 ;  /* 0x0000000b02077211 */ /* 0x0c0fe400078f30ff */
[----:B------:R-:W-:Y:S01]  /*0230*/  LEA.HI R18, R2, R11, RZ, 0x7 ;  /* 0x0000000b02127211 */ /* 0x000fe200078f38ff */
[C---:B------:R-:W-:Y:S01]  /*0240*/  IMAD.IADD R10, R11.reuse, 0x1, -R6 ;  /* 0x000000010b0a7824 */ /* 0x040fe200078e0a06 */
[C---:B------:R-:W-:Y:S02]  /*0250*/  LOP3.LUT R4, R0.reuse, 0xfffffff0, RZ, 0xc0, !PT ;  /* 0xfffffff000047812 */ /* 0x040fe400078ec0ff */
[----:B------:R-:W-:Y:S01]  /*0260*/  LEA.HI R2, R0, R3, RZ, 0x1 ;  /* 0x0000000300027211 */ /* 0x000fe200078f08ff */
[C---:B------:R-:W-:Y:S01]  /*0270*/  IMAD.IADD R0, R11.reuse, 0x1, -R8 ;  /* 0x000000010b007824 */ /* 0x040fe200078e0a08 */
[----:B------:R-:W-:Y:S01]  /*0280*/  SHF.R.S32.HI R13, RZ, 0x3, R20 ;  /* 0x00000003ff0d7819 */ /* 0x000fe20000011414 */
[----:B------:R-:W-:Y:S01]  /*0290*/  IMAD.IADD R6, R11, 0x1, -R4 ;  /* 0x000000010b067824 */ /* 0x000fe200078e0a04 */
[----:B------:R-:W-:Y:S01]  /*02a0*/  LOP3.LUT R12, R5, 0xfffffffc, RZ, 0xc0, !PT ;  /* 0xfffffffc050c7812 */ /* 0x000fe200078ec0ff */
[----:B-1----:R-:W-:Y:S01]  /*02b0*/  USHF.R.S32.HI UR61, URZ, 0x1f, UR58 ;  /* 0x0000001f3f3d7899 */ /* 0x002fe2000801143a */
[----:B------:R-:W-:Y:S01]  /*02c0*/  LOP3.LUT R2, R2, 0xfffffffe, RZ, 0xc0, !PT ;  /* 0xfffffffe02027812 */ /* 0x000fe200078ec0ff */
[----:B------:R-:W-:Y:S01]  /*02d0*/  IMAD.SHL.U32 R4, R13, 0x40, RZ ;  /* 0x000000400d047824 */ /* 0x000fe200078e00ff */
[----:B------:R-:W-:Y:S01]  /*02e0*/  SHF.R.S32.HI R8, RZ, 0x1f, R0 ;  /* 0x0000001fff087819 */ /* 0x000fe20000011400 */
[----:B------:R-:W-:Y:S01]  /*02f0*/  IMAD.IADD R15, R11, 0x1, -R12 ;  /* 0x000000010b0f7824 */ /* 0x000fe200078e0a0c */
[----:B------:R-:W-:Y:S01]  /*0300*/  LEA.HI R14, R10, R10, RZ, 0x1 ;  /* 0x0000000a0a0e7211 */ /* 0x000fe200078f08ff */
[----:B------:R-:W-:Y:S01]  /*0310*/  IMAD.IADD R16, R3, 0x1, -R2 ;  /* 0x0000000103107824 */ /* 0x000fe200078e0a02 */
[----:B------:R-:W-:Y:S01]  /*0320*/  LEA.HI R246, R8, R0, RZ, 0x2 ;  /* 0x0000000008f67211 */ /* 0x000fe200078f10ff */
[----:B------:R-:W-:Y:S01]  /*0330*/  IMAD.SHL.U32 R24, R15, 0x8, RZ ;  /* 0x000000080f187824 */ /* 0x000fe200078e00ff */
[----:B------:R-:W-:-:S02]  /*0340*/  LOP3.LUT R0, R4, 0xc0, RZ, 0xc0, !PT ;  /* 0x000000c004007812 */ /* 0x000fc400078ec0ff */
[----:B------:R-:W-:Y:S02]  /*0350*/  LOP3.LUT R2, R14, 0x7fffffe, RZ, 0xc0, !PT ;  /* 0x07fffffe0e027812 */ /* 0x000fe400078ec0ff */
[----:B------:R-:W-:Y:S01]  /*0360*/  SHF.R.S32.HI R22, RZ, 0x6, R7 ;  /* 0x00000006ff167819 */ /* 0x000fe20000011407 */
[----:B------:R-:W-:Y:S01]  /*0370*/  STL [R1+0x18], R24 ;  /* 0x0000181801007387 */ /* 0x000fe20000100800 */
[----:B------:R-:W-:Y:S01]  /*0380*/  SHF.R.U32.HI R7, RZ, 0x3, R0 ;  /* 0x00000003ff077819 */ /* 0x000fe20000011600 */
[----:B------:R-:W-:Y:S01]  /*0390*/  IMAD.IADD R3, R10, 0x1, -R2 ;  /* 0x000000010a037824 */ /* 0x000fe200078e0a02 */
[----:B------:R-:W-:Y:S01]  /*03a0*/  LOP3.LUT R4, R0, 0x18, R24, 0xf8, !PT ;  /* 0x0000001800047812 */ /* 0x000fe200078ef818 */
[----:B------:R-:W-:Y:S01]  /*03b0*/  IMAD R0, R22, 0x4, R16 ;  /* 0x0000000416007824 */ /* 0x000fe200078e0210 */
[--C-:B------:R-:W-:Y:S01]  /*03c0*/  SHF.R.S32.HI R13, RZ, 0x2, R5.reuse ;  /* 0x00000002ff0d7819 */ /* 0x100fe20000011405 */
[----:B------:R-:W-:Y:S01]  /*03d0*/  STL [R1+0x10], R22 ;  /* 0x0000101601007387 */ /* 0x000fe20000100800 */
[----:B------:R-:W-:Y:S01]  /*03e0*/  SHF.R.S32.HI R2, RZ, 0x1f, R5 ;  /* 0x0000001fff027819 */ /* 0x000fe20000011405 */
[----:B------:R-:W-:Y:S01]  /*03f0*/  IMAD R222, R0, 0x8, R3 ;  /* 0x0000000800de7824 */ /* 0x000fe200078e0203 */
[----:B------:R-:W-:-:S02]  /*0400*/  LEA.HI R3, R5, R13, RZ, 0x1 ;  /* 0x0000000d05037211 */ /* 0x000fc400078f08ff */
[----:B------:R-:W-:Y:S02]  /*0410*/  LEA.HI R2, R2, R13, RZ, 0x3 ;  /* 0x0000000d02027211 */ /* 0x000fe400078f18ff */
[----:B------:R-:W-:Y:S02]  /*0420*/  LOP3.LUT R12, R4, R7, RZ, 0x3c, !PT ;  /* 0x00000007040c7212 */ /* 0x000fe400078e3cff */
[----:B------:R-:W-:Y:S02]  /*0430*/  LEA.HI R0, R6, R6, RZ, 0x1 ;  /* 0x0000000606007211 */ /* 0x000fe400078f08ff */
[----:B------:R-:W-:Y:S02]  /*0440*/  LOP3.LUT R4, R3, 0x7fffffe, RZ, 0xc0, !PT ;  /* 0x07fffffe03047812 */ /* 0x000fe400078ec0ff */
[----:B------:R-:W-:Y:S02]  /*0450*/  SHF.R.S32.HI R11, RZ, 0x1f, R6 ;  /* 0x0000001fff0b7819 */ /* 0x000fe40000011406 */
[----:B------:R-:W-:Y:S01]  /*0460*/  LOP3.LUT R2, R2, 0xfffffff8, RZ, 0xc0, !PT ;  /* 0xfffffff802027812 */ /* 0x000fe200078ec0ff */
[----:B------:R-:W-:Y:S01]  /*0470*/  IMAD.IADD R5, R13, 0x1, -R4 ;  /* 0x000000010d057824 */ /* 0x000fe200078e0a04 */
[----:B------:R-:W-:-:S02]  /*0480*/  SHF.R.S32.HI R8, RZ, 0x1, R0 ;  /* 0x00000001ff087819 */ /* 0x000fc40000011400 */
[----:B------:R-:W-:Y:S01]  /*0490*/  SHF.R.S32.HI R3, RZ, 0x1f, R0 ;  /* 0x0000001fff037819 */ /* 0x000fe20000011400 */
[----:B------:R-:W-:Y:S01]  /*04a0*/  IMAD.IADD R4, R13, 0x1, -R2 ;  /* 0x000000010d047824 */ /* 0x000fe200078e0a02 */
[----:B------:R-:W-:Y:S02]  /*04b0*/  LEA.HI R11, R11, R6, RZ, 0x3 ;  /* 0x000000060b0b7211 */ /* 0x000fe400078f18ff */
[----:B------:R-:W-:Y:S02]  /*04c0*/  SHF.R.S32.HI R23, RZ, 0x5, R9 ;  /* 0x00000005ff177819 */ /* 0x000fe40000011409 */
[----:B------:R-:W-:Y:S02]  /*04d0*/  LOP3.LUT R7, R0, 0x7fffffe, RZ, 0xc0, !PT ;  /* 0x07fffffe00077812 */ /* 0x000fe400078ec0ff */
[----:B------:R-:W-:Y:S01]  /*04e0*/  LEA.HI R2, R3, R8, RZ, 0x2 ;  /* 0x0000000803027211 */ /* 0x000fe200078f10ff */
[----:B------:R-:W-:Y:S01]  /*04f0*/  IMAD R3, R23, 0x8, R5 ;  /* 0x0000000817037824 */ /* 0x000fe200078e0205 */
[----:B------:R-:W-:Y:S01]  /*0500*/  LOP3.LUT R0, R11, 0xfffffff8, RZ, 0xc0, !PT ;  /* 0xfffffff80b007812 */ /* 0x000fe200078ec0ff */
[----:B------:R-:W-:Y:S01]  /*0510*/  IMAD.IADD R21, R6, 0x1, -R7 ;  /* 0x0000000106157824 */ /* 0x000fe200078e0a07 */
[----:B------:R-:W-:Y:S01]  /*0520*/  LOP3.LUT R2, R2, 0xfffffffc, RZ, 0xc0, !PT ;  /* 0xfffffffc02027812 */ /* 0x000fe200078ec0ff */
[----:B------:R-:W-:Y:S01]  /*0530*/  IMAD.U32 R3, R3, 0x20, R12 ;  /* 0x0000002003037824 */ /* 0x000fe200078e000c */
[----:B------:R-:W-:Y:S01]  /*0540*/  LOP3.LUT R5, R4, 0x1, RZ, 0xc0, !PT ;  /* 0x0000000104057812 */ /* 0x000fe200078ec0ff */
[----:B------:R-:W-:Y:S01]  /*0550*/  IMAD.IADD R19, R6, 0x1, -R0 ;  /* 0x0000000106137824 */ /* 0x000fe200078e0a00 */
[----:B------:R-:W-:Y:S01]  /*0560*/  SHF.R.S32.HI R0, RZ, 0x1f, R9 ;  /* 0x0000001fff007819 */ /* 0x000fe20000011409 */
[----:B------:R-:W-:Y:S01]  /*0570*/  IMAD.IADD R17, R8, 0x1, -R2 ;  /* 0x0000000108117824 */ /* 0x000fe200078e0a02 */
[-C--:B------:R-:W-:Y:S01]  /*0580*/  LEA.HI R2, R9, R23.reuse, RZ, 0x1 ;  /* 0x0000001709027211 */ /* 0x080fe200078f08ff */
[----:B------:R1:W-:Y:S01]  /*0590*/  STL [R1+0xc], R3 ;  /* 0x00000c0301007387 */ /* 0x0003e20000100800 */
[----:B------:R-:W-:Y:S01]  /*05a0*/  LEA.HI R0, R0, R23, RZ, 0x2 ;  /* 0x0000001700007211 */ /* 0x000fe200078f10ff */
[----:B------:R-:W-:Y:S01]  /*05b0*/  IMAD.SHL.U32 R8, R15, 0x2, RZ ;  /* 0x000000020f087824 */ /* 0x000fe200078e00ff */
[----:B------:R-:W-:Y:S01]  /*05c0*/  ISETP.NE.U32.AND P5, PT, R5, 0x1, PT ;  /* 0x000000010500780c */ /* 0x000fe20003fa5070 */
[----:B------:R-:W-:Y:S01]  /*05d0*/  IMAD.SHL.U32 R5, R10, 0x40, RZ ;  /* 0x000000400a057824 */ /* 0x000fe200078e00ff */
[----:B------:R-:W-:-:S02]  /*05e0*/  LOP3.LUT R0, R0, 0xfffffffc, RZ, 0xc0, !PT ;  /* 0xfffffffc00007812 */ /* 0x000fc400078ec0ff */
[----:B------:R-:W-:Y:S02]  /*05f0*/  LEA.HI R12, R4, R4, RZ, 0x1 ;  /* 0x00000004040c7211 */ /* 0x000fe400078f08ff */
[----:B------:R-:W-:Y:S01]  /*0600*/  SHF.R.S32.HI R13, RZ, 0x7, R18 ;  /* 0x00000007ff0d7819 */ /* 0x000fe20000011412 */
[----:B------:R-:W-:Y:S01]  /*0610*/  IMAD.SHL.U32 R18, R22, 0x20, RZ ;  /* 0x0000002016127824 */ /* 0x000fe200078e00ff */
[----:B------:R-:W-:Y:S01]  /*0620*/  LOP3.LUT R7, R5, 0x1c0, RZ, 0xc0, !PT ;  /* 0x000001c005077812 */ /* 0x000fe200078ec0ff */
[----:B------:R-:W-:Y:S01]  /*0630*/  IMAD.IADD R0, R23, 0x1, -R0 ;  /* 0x0000000117007824 */ /* 0x000fe200078e0a00 */
[----:B------:R-:W-:Y:S02]  /*0640*/  LOP3.LUT P4, RZ, R4, 0x2, RZ, 0xc0, !PT ;  /* 0x0000000204ff7812 */ /* 0x000fe4000788c0ff */
[----:B------:R-:W-:Y:S01]  /*0650*/  SEL R237, R237, 0x10, !P5 ;  /* 0x00000010eded7807 */ /* 0x000fe20006800000 */
[C---:B------:R-:W-:Y:S01]  /*0660*/  IMAD.SHL.U32 R6, R0.reuse, 0x10, RZ ;  /* 0x0000001000067824 */ /* 0x040fe200078e00ff */
[----:B------:R-:W-:Y:S01]  /*0670*/  SHF.R.S32.HI R246, RZ, 0x2, R246 ;  /* 0x00000002fff67819 */ /* 0x000fe200000114f6 */
[----:B------:R-:W-:Y:S01]  /*0680*/  IMAD R10, R0, 0x200, R8 ;  /* 0x00000200000a7824 */ /* 0x000fe200078e0208 */
[----:B-1----:R-:W-:-:S02]  /*0690*/  LOP3.LUT R3, R2, 0xfffffffe, RZ, 0xc0, !PT ;  /* 0xfffffffe02037812 */ /* 0x002fc400078ec0ff */
[----:B------:R-:W-:-:S03]  /*06a0*/  SHF.R.S32.HI R2, RZ, 0x1, R14 ;  /* 0x00000001ff027819 */ /* 0x000fc6000001140e */
[----:B------:R-:W-:Y:S01]  /*06b0*/  IMAD.IADD R22, R23, 0x1, -R3 ;  /* 0x0000000117167824 */ /* 0x000fe200078e0a03 */
[----:B------:R-:W-:Y:S01]  /*06c0*/  LOP3.LUT R3, R12, 0x3fffffe, RZ, 0xc0, !PT ;  /* 0x03fffffe0c037812 */ /* 0x000fe200078ec0ff */
[C---:B------:R-:W-:Y:S01]  /*06d0*/  IMAD.SHL.U32 R5, R2.reuse, 0x40, RZ ;  /* 0x0000004002057824 */ /* 0x040fe200078e00ff */
[----:B------:R-:W-:Y:S01]  /*06e0*/  LOP3.LUT P6, RZ, R2, 0x2, RZ, 0xc0, !PT ;  /* 0x0000000202ff7812 */ /* 0x000fe200078cc0ff */
[----:B------:R-:W-:Y:S01]  /*06f0*/  IMAD R246, R22, 0x10, R246 ;  /* 0x0000001016f67824 */ /* 0x000fe200078e02f6 */
[----:B------:R-:W-:Y:S01]  /*0700*/  SHF.R.S32.HI R2, RZ, 0x3, R11 ;  /* 0x00000003ff027819 */ /* 0x000fe2000001140b */
[C---:B------:R-:W-:Y:S01]  /*0710*/  IMAD.IADD R11, R4.reuse, 0x1, -R3 ;  /* 0x00000001040b7824 */ /* 0x040fe200078e0a03 */
[----:B------:R-:W-:Y:S01]  /*0720*/  LOP3.LUT R3, R5, 0xc0, RZ, 0xc0, !PT ;  /* 0x000000c005037812 */ /* 0x000fe200078ec0ff */
[----:B------:R-:W-:Y:S01]  /*0730*/  IMAD.SHL.U32 R4, R4, 0x40, RZ ;  /* 0x0000004004047824 */ /* 0x000fe200078e00ff */
[----:B------:R-:W-:Y:S01]  /*0740*/  LOP3.LUT R5, R7, 0x30, R6, 0xf8, !PT ;  /* 0x0000003007057812 */ /* 0x000fe200078ef806 */
[----:B------:R-:W-:Y:S01]  /*0750*/  IMAD R14, R0, 0x2, R2 ;  /* 0x00000002000e7824 */ /* 0x000fe200078e0202 */
[----:B------:R-:W-:Y:S01]  /*0760*/  SHF.R.U32.HI R6, RZ, 0x3, R7 ;  /* 0x00000003ff067819 */ /* 0x000fe20000011607 */
[----:B------:R-:W-:Y:S01]  /*0770*/  IMAD R21, R2, 0x8, R21 ;  /* 0x0000000802157824 */ /* 0x000fe200078e0215 */
[----:B------:R-:W-:Y:S01]  /*0780*/  LOP3.LUT R0, R4, 0x1c0, RZ, 0xc0, !PT ;  /* 0x000001c004007812 */ /* 0x000fe200078ec0ff */
[----:B------:R-:W-:Y:S01]  /*0790*/  IMAD R10, R11, 0x20, R10 ;  /* 0x000000200b0a7824 */ /* 0x000fe200078e020a */
[--C-:B------:R-:W-:Y:S01]  /*07a0*/  LOP3.LUT R9, R5, 0x8, R20.reuse, 0xf8, !PT ;  /* 0x0000000805097812 */ /* 0x100fe200078ef814 */
[----:B------:R1:W-:Y:S01]  /*07b0*/  STL [R1+0x14], R22 ;  /* 0x0000141601007387 */ /* 0x0003e20000100800 */
[----:B------:R-:W-:-:S02]  /*07c0*/  LOP3.LUT R5, R3, 0x8, R20, 0xf8, !PT ;  /* 0x0000000803057812 */ /* 0x000fc400078ef814 */
[----:B------:R-:W-:Y:S02]  /*07d0*/  SHF.R.U32.HI R4, RZ, 0x3, R3 ;  /* 0x00000003ff047819 */ /* 0x000fe40000011603 */
[----:B------:R-:W-:Y:S02]  /*07e0*/  LOP3.LUT R3, R0, 0x20, R18, 0xf8, !PT ;  /* 0x0000002000037812 */ /* 0x000fe400078ef812 */
[----:B------:R-:W-:Y:S01]  /*07f0*/  SHF.R.U32.HI R2, RZ, 0x3, R0 ;  /* 0x00000003ff027819 */ /* 0x000fe20000011600 */
[----:B------:R-:W-:Y:S01]  /*0800*/  IMAD R0, R13, 0x1000, R8 ;  /* 0x000010000d007824 */ /* 0x000fe200078e0208 */
[----:B------:R-:W-:Y:S02]  /*0810*/  LOP3.LUT R4, R5, R4, RZ, 0x3c, !PT ;  /* 0x0000000405047212 */ /* 0x000fe400078e3cff */
[----:B------:R-:W-:Y:S01]  /*0820*/  LOP3.LUT R2, R3, R2, RZ, 0x3c, !PT ;  /* 0x0000000203027212 */ /* 0x000fe200078e3cff */
[----:B------:R-:W-:Y:S01]  /*0830*/  IMAD R0, R22, 0x400, R0 ;  /* 0x0000040016007824 */ /* 0x000fe200078e0200 */
[C---:B------:R-:W-:Y:S01]  /*0840*/  R2P PR, R19.reuse, 0x6 ;  /* 0x0000000613007804 */ /* 0x040fe20000000000 */
[----:B------:R-:W-:Y:S01]  /*0850*/  IMAD.SHL.U32 R3, R19, 0x40, RZ ;  /* 0x0000004013037824 */ /* 0x000fe200078e00ff */
[----:B------:R-:W-:Y:S01]  /*0860*/  LOP3.LUT R5, R9, R6, RZ, 0x3c, !PT ;  /* 0x0000000609057212 */ /* 0x000fe200078e3cff */
[----:B------:R-:W-:Y:S01]  /*0870*/  IMAD.IADD R240, R2, 0x1, R0 ;  /* 0x0000000102f07824 */ /* 0x000fe200078e0200 */
[----:B------:R-:W-:Y:S01]  /*0880*/  SEL R223, R228, 0xffffffe0, !P6 ;  /* 0xffffffe0e4df7807 */ /* 0x000fe20007000000 */
        /* <DEDUP_REMOVED lines=23> */
[--C-:B------:R-:W-:Y:S02]  /*0a00*/  LOP3.LUT R224, R224, R3, R4.reuse, 0x1e, !PT ;  /* 0x00000003e0e07212 */ /* 0x100fe400078e1e04 */
[----:B------:R-:W-:Y:S02]  /*0a10*/  LOP3.LUT R3, R6, R2, R4, 0x1e, !PT ;  /* 0x0000000206037212 */ /* 0x000fe400078e1e04 */
[----:B------:R-:W-:Y:S01]  /*0a20*/  LOP3.LUT R8, R8, R0, R7, 0x1e, !PT ;  /* 0x0000000008087212 */ /* 0x000fe200078e1e07 */
[----:B------:R-:W-:Y:S01]  /*0a30*/  IMAD.SHL.U32 R0, R21, 0x20, RZ ;  /* 0x0000002015007824 */ /* 0x000fe200078e00ff */
[----:B------:R-:W-:Y:S01]  /*0a40*/  LOP3.LUT R2, R6, R9, R2, 0x1e, !PT ;  /* 0x0000000906027212 */ /* 0x000fe200078e1e02 */
[----:B------:R-:W-:Y:S01]  /*0a50*/  IMAD.U32 R224, R14, 0x200, R224 ;  /* 0x000002000ee07824 */ /* 0x000fe200078e00e0 */
[----:B------:R-:W-:Y:S01]  /*0a60*/  SEL R225, R228, 0xffffffe0, !P1 ;  /* 0xffffffe0e4e17807 */ /* 0x000fe20004800000 */
[----:B------:R-:W-:Y:S01]  /*0a70*/  IMAD.IADD R8, R8, 0x1, R10 ;  /* 0x0000000108087824 */ /* 0x000fe200078e020a */
[----:B------:R-:W-:Y:S01]  /*0a80*/  SEL R226, R226, 0xffffffc0, !P2 ;  /* 0xffffffc0e2e27807 */ /* 0x000fe20005000000 */
[----:B------:R-:W-:Y:S01]  /*0a90*/  IMAD.IADD R229, R0, 0x1, R2 ;  /* 0x0000000100e57824 */ /* 0x000fe200078e0202 */
[----:B------:R-:W-:Y:S01]  /*0aa0*/  LEA R222, R222, UR4, 0x1 ;  /* 0x00000004dede7c11 */ /* 0x000fe2000f8e08ff */
[----:B------:R-:W-:Y:S01]  /*0ab0*/  IMAD.U32 R2, RZ, RZ, UR6 ;  /* 0x00000006ff027e24 */ /* 0x000fe2000f8e00ff */
[----:B------:R-:W-:Y:S01]  /*0ac0*/  UIADD3 UR6, UR4, 0x9000, URZ ;  /* 0x0000900004067890 */ /* 0x000fe2000fffe03f */
[----:B------:R-:W-:Y:S01]  /*0ad0*/  IMAD R4, R22, 0x200, R0 ;  /* 0x0000020016047824 */ /* 0x000fe200078e0200 */
[----:B------:R-:W-:Y:S01]  /*0ae0*/  LOP3.LUT P0, RZ, R17, 0x2, RZ, 0xc0, !PT ;  /* 0x0000000211ff7812 */ /* 0x000fe2000780c0ff */
[----:B------:R-:W-:Y:S01]  /*0af0*/  IMAD.U32 R0, RZ, RZ, UR5 ;  /* 0x00000005ff007e24 */ /* 0x000fe2000f8e00ff */
[----:B------:R-:W-:Y:S01]  /*0b00*/  USHF.R.S32.HI UR5, URZ, 0x1f, UR59 ;  /* 0x0000001f3f057899 */ /* 0x000fe2000801143b */
[----:B------:R-:W-:Y:S01]  /*0b10*/  IMAD.IADD R230, R4, 0x1, R3 ;  /* 0x0000000104e67824 */ /* 0x000fe200078e0203 */
[----:B------:R-:W-:Y:S01]  /*0b20*/  LEA R252, R8, UR6, 0x1 ;  /* 0x0000000608fc7c11 */ /* 0x000fe2000f8e08ff */
[----:B------:R-:W-:Y:S01]  /*0b30*/  IMAD.U32 R3, RZ, RZ, UR7 ;  /* 0x00000007ff037e24 */ /* 0x000fe2000f8e00ff */
[----:B------:R-:W-:Y:S01]  /*0b40*/  SEL R228, R228, 0xffffffe0, !P0 ;  /* 0xffffffe0e4e47807 */ /* 0x000fe20004000000 */
[----:B------:R-:W-:Y:S01]  /*0b50*/  IMAD.IADD R223, R223, 0x1, R222 ;  /* 0x00000001dfdf7824 */ /* 0x000fe200078e02de */
[----:B------:R-:W-:Y:S01]  /*0b60*/  LEA R3, R5, UR4, 0x1 ;  /* 0x0000000405037c11 */ /* 0x000fe2000f8e08ff */
[----:B------:R-:W-:Y:S01]  /*0b70*/  IMAD.U32 R0, RZ, RZ, UR5 ;  /* 0x00000005ff007e24 */ /* 0x000fe2000f8e00ff */
[----:B------:R-:W-:Y:S01]  /*0b80*/  UIADD3 UR5, UR4, 0xf000, URZ ;  /* 0x0000f00004057890 */ /* 0x000fe2000fffe03f */
[C---:B------:R-:W-:Y:S01]  /*0b90*/  VIADD R0, R252.reuse, 0x20 ;  /* 0x00000020fc007836 */ /* 0x040fe20000000000 */
[----:B------:R-:W-:Y:S01]  /*0ba0*/  ULDC.64 UR6, c[0x0][0x208] ;  /* 0x0000820000067ab9 */ /* 0x000fe20000000a00 */
[----:B------:R-:W-:-:S03]  /*0bb0*/  @P3 VIADD R0, R252, 0xffffffe0 ;  /* 0xffffffe0fc003836 */ /* 0x000fc60000000000 */
[----:B------:R-:W-:Y:S02]  /*0bc0*/  LEA R224, R224, UR5, 0x1 ;  /* 0x00000005e0e07c11 */ /* 0x000fe4000f8e08ff */
[----:B------:R1:W-:Y:S03]  /*0bd0*/  STL [R1+0x8], R0 ;  /* 0x0000080001007387 */ /* 0x0003e60000100800 */
[C---:B------:R-:W-:Y:S02]  /*0be0*/  IMAD.IADD R225, R224.reuse, 0x1, R225 ;  /* 0x00000001e0e17824 */ /* 0x040fe400078e02e1 */
[--C-:B------:R-:W-:Y:S02]  /*0bf0*/  IMAD.IADD R227, R224, 0x1, R226.reuse ;  /* 0x00000001e0e37824 */ /* 0x100fe400078e02e2 */
[----:B------:R-:W-:-:S07]  /*0c00*/  IMAD.IADD R226, R225, 0x1, R226 ;  /* 0x00000001e1e27824 */ /* 0x000fce00078e02e2 */
.L_x_224:
        /* <DEDUP_REMOVED lines=8> */
[----:B-1----:R-:W1:Y:S02]  /*0c90*/  @P0 S2R R0, SR_CTAID.Y ;  /* 0x0000000000000919 */ /* 0x002e640000002600 */
[----:B--2---:R-:W2:Y:S01]  /*0ca0*/  @P1 LDC.64 R6, c[0x0][0x300] ;  /* 0x0000c000ff061b82 */ /* 0x004ea20000000a00 */
        /* <DEDUP_REMOVED lines=21> */
[----:B------:R-:W-:Y:S05]  /*0e00*/  @P0 BRA `(.L_x_216) ;  /* 0x0000006c00880947 */ /* 0x000fea0003800000 */
        /* <DEDUP_REMOVED lines=9> */
[----:B------:R-:W-:-:S02]  /*0ea0*/  UISETP.NE.AND.EX UP1, UPT, UR9, URZ, UPT, UP1 ;  /* 0x0000003f0900728c */ /* 0x000fc4000bf25310 */
[----:B------:R-:W-:Y:S02]  /*0eb0*/  UISETP.NE.AND UP0, UPT, UR8, URZ, UPT ;  /* 0x0000003f0800728c */ /* 0x000fe4000bf05270 */
[----:B------:R-:W-:Y:S01]  /*0ec0*/  USHF.R.S32.HI UR8, URZ, 0x1f, UR12 ;  /* 0x0000001f3f087899 */ /* 0x000fe2000801140c */
[----:B------:R-:W-:Y:S01]  /*0ed0*/  ULDC UR28, c[0x0][0x270] ;  /* 0x00009c00001c7ab9 */ /* 0x000fe20000000800 */
[----:B------:R-:W-:Y:S02]  /*0ee0*/  UIMAD.WIDE UR20, UR55, 0x80, URZ ;  /* 0x00000080371478a5 */ /* 0x000fe4000f8e023f */
[----:B------:R-:W-:Y:S01]  /*0ef0*/  ULEA.HI UR8, UR8, UR12, URZ, 0x6 ;  /* 0x0000000c08087291 */ /* 0x000fe2000f8f303f */
[----:B------:R-:W-:Y:S01]  /*0f00*/  ULDC UR30, c[0x0][0x2dc] ;  /* 0x0000b700001e7ab9 */ /* 0x000fe20000000800 */
[----:B------:R-:W-:Y:S02]  /*0f10*/  ULDC.U8 UR16, c[0x0][0x480] ;  /* 0x0001200000107ab9 */ /* 0x000fe40000000000 */
[----:B------:R-:W-:Y:S01]  /*0f20*/  ULOP3.LUT UR12, UR8, 0xffffffc0, URZ, 0xc0, !UPT ;  /* 0xffffffc0080c7892 */ /* 0x000fe2000f8ec03f */
[----:B-1----:R-:W-:Y:S01]  /*0f30*/  IABS R8, R9 ;  /* 0x0000000900087213 */ /* 0x002fe20000000000 */
[----:B------:R-:W-:Y:S01]  /*0f40*/  @UP0 UIMAD UR11, UR55, UR29, URZ ;  /* 0x0000001d370b02a4 */ /* 0x000fe2000f8e023f */
[----:B------:R-:W-:Y:S01]  /*0f50*/  ISETP.NE.AND P2, PT, R9, RZ, PT ;  /* 0x000000ff0900720c */ /* 0x000fe20003f45270 */
[----:B------:R-:W-:Y:S01]  /*0f60*/  @!UP0 UIMAD UR13, UR55, UR28, UR57 ;  /* 0x0000001c370d82a4 */ /* 0x000fe2000f8e0239 */
[----:B------:R-:W1:Y:S01]  /*0f70*/  I2F.RP R4, R8 ;  /* 0x0000000800047306 */ /* 0x000e620000209400 */
[----:B------:R-:W-:Y:S01]  /*0f80*/  UIMAD UR22, UR57, UR30, URZ ;  /* 0x0000001e391672a4 */ /* 0x000fe2000f8e023f */
[----:B------:R-:W-:Y:S01]  /*0f90*/  @UP0 ULDC UR9, c[0x0][0x2e4] ;  /* 0x0000b90000090ab9 */ /* 0x000fe20000000800 */
[----:B------:R-:W-:Y:S01]  /*0fa0*/  UIADD3 UR12, UR12, -0x40, URZ ;  /* 0xffffffc00c0c7890 */ /* 0x000fe2000fffe03f */
[----:B--2---:R-:W-:Y:S01]  /*0fb0*/  IABS R2, R2 ;  /* 0x0000000200027213 */ /* 0x004fe20000000000 */
[----:B------:R-:W-:-:S02]  /*0fc0*/  USEL UR27, UR21, URZ, UP1 ;  /* 0x0000003f151b7287 */ /* 0x000fc40008800000 */
[----:B------:R-:W-:Y:S02]  /*0fd0*/  @UP0 UIMAD UR21, UR57, UR9, UR11 ;  /* 0x00000009391502a4 */ /* 0x000fe4000f8e020b */
[----:B------:R-:W-:Y:S02]  /*0fe0*/  @!UP0 UIMAD UR21, UR13, UR29, URZ ;  /* 0x0000001d0d1582a4 */ /* 0x000fe4000f8e023f */
[----:B------:R-:W-:Y:S02]  /*0ff0*/  USHF.R.S32.HI UR15, URZ, 0x1f, UR5 ;  /* 0x0000001f3f0f7899 */ /* 0x000fe40008011405 */
[----:B------:R-:W-:Y:S01]  /*1000*/  USHF.R.S32.HI UR14, URZ, 0x1f, UR49 ;  /* 0x0000001f3f0e7899 */ /* 0x000fe20008011431 */
[----:B-1----:R-:W1:Y:S01]  /*1010*/  MUFU.RCP R4, R4 ;  /* 0x0000000400047308 */ /* 0x002e620000001000 */
[----:B------:R-:W-:Y:S02]  /*1020*/  USHF.R.S32.HI UR31, URZ, 0x1f, UR28 ;  /* 0x0000001f3f1f7899 */ /* 0x000fe4000801141c */
[----:B------:R-:W-:-:S02]  /*1030*/  USHF.R.S32.HI UR25, URZ, 0x1f, UR22 ;  /* 0x0000001f3f197899 */ /* 0x000fc40008011416 */
[----:B------:R-:W-:Y:S02]  /*1040*/  USEL UR26, UR20, URZ, UP1 ;  /* 0x0000003f141a7287 */ /* 0x000fe40008800000 */
[----:B------:R-:W-:Y:S02]  /*1050*/  USHF.R.S32.HI UR24, URZ, 0x6, UR8 ;  /* 0x000000063f187899 */ /* 0x000fe40008011408 */
        /* <DEDUP_REMOVED lines=36> */
.L_x_217:
[----:B------:R-:W-:Y:S01]  /*12a0*/  UIMAD UR8, UR55, UR28, UR57 ;  /* 0x0000001c370872a4 */ /* 0x000fe2000f8e0239 */
[----:B------:R-:W-:-:S03]  /*12b0*/  ULDC UR19, c[0x0][0x2d4] ;  /* 0x0000b50000137ab9 */ /* 0x000fc60000000800 */
[----:B------:R-:W-:-:S12]  /*12c0*/  UIMAD UR23, UR8, UR19, URZ ;  /* 0x00000013081772a4 */ /* 0x000fd8000f8e023f */
.L_x_218:
[----:B------:R-:W2:Y:S01]  /*12d0*/  LDL.64 R4, [R1+0x18] ;  /* 0x0000180001047983 */ /* 0x000ea20000100a00 */
[----:B------:R-:W1:Y:S03]  /*12e0*/  LDC.64 R16, c[0x0][0x250] ;  /* 0x00009400ff107b82 */ /* 0x000e660000000a00 */
[----:B------:R-:W2:Y:S04]  /*12f0*/  LDL.64 R34, [R1+0x18] ;  /* 0x0000180001227983 */ /* 0x000ea80000100a00 */
[----:B------:R-:W3:Y:S01]  /*1300*/  LDL R30, [R1+0xc] ;  /* 0x00000c00011e7983 */ /* 0x000ee20000100800 */
[----:B------:R-:W4:Y:S01]  /*1310*/  LDC.64 R6, c[0x0][0x238] ;  /* 0x00008e00ff067b82 */ /* 0x000f220000000a00 */
[----:B------:R-:W-:Y:S01]  /*1320*/  UIADD3 UR52, UP0, UR49, UR5, URZ ;  /* 0x0000000531347290 */ /* 0x000fe2000ff1e03f */
[----:B------:R-:W4:Y:S01]  /*1330*/  S2R R31, SR_TID.X ;  /* 0x00000000001f7919 */ /* 0x000f220000002100 */
[----:B------:R-:W-:-:S02]  /*1340*/  ULDC.64 UR8, c[0x0][0x268] ;  /* 0x00009a0000087ab9 */ /* 0x000fc40000000a00 */
[----:B------:R-:W-:Y:S01]  /*1350*/  UIADD3.X UR53, UR15, UR14, URZ, UP0, !UPT ;  /* 0x0000000e0f357290 */ /* 0x000fe200087fe43f */
[----:B------:R-:W4:Y:S02]  /*1360*/  S2R R32, SR_TID.X ;  /* 0x0000000000207919 */ /* 0x000f240000002100 */
[----:B------:R-:W4:Y:S01]  /*1370*/  LDC.64 R20, c[0x0][0x248] ;  /* 0x00009200ff147b82 */ /* 0x000f220000000a00 */
[----:B------:R-:W-:Y:S01]  /*1380*/  ULDC.64 UR14, c[0x0][0x420] ;  /* 0x00010800000e7ab9 */ /* 0x000fe20000000a00 */
[----:B------:R-:W-:Y:S02]  /*1390*/  USHF.R.S32.HI UR32, URZ, 0x1f, UR57 ;  /* 0x0000001f3f207899 */ /* 0x000fe40008011439 */
[----:B------:R-:W-:Y:S01]  /*13a0*/  UIADD3 UR5, UR24, -0x1, URZ ;  /* 0xffffffff18057890 */ /* 0x000fe2000fffe03f */
[----:B------:R-:W-:Y:S01]  /*13b0*/  ULDC.64 UR16, c[0x0][0x218] ;  /* 0x0000860000107ab9 */ /* 0x000fe20000000a00 */
[----:B-1----:R-:W-:Y:S02]  /*13c0*/  IMAD R2, R16, UR53, RZ ;  /* 0x0000003510027c24 */ /* 0x002fe4000f8e02ff */
[----:B------:R-:W1:Y:S02]  /*13d0*/  LDC.64 R22, c[0x0][0x418] ;  /* 0x00010600ff167b82 */ /* 0x000e640000000a00 */
[----:B------:R-:W-:-:S02]  /*13e0*/  IMAD R2, R17, UR52, R2 ;  /* 0x0000003411027c24 */ /* 0x000fc4000f8e0202 */
[----:B----4-:R-:W-:-:S04]  /*13f0*/  IMAD R8, R6, UR60, RZ ;  /* 0x0000003c06087c24 */ /* 0x010fc8000f8e02ff */
[----:B------:R-:W4:Y:S01]  /*1400*/  LDC.64 R24, c[0x0][0x230] ;  /* 0x00008c00ff187b82 */ /* 0x000f220000000a00 */
[----:B------:R-:W-:Y:S02]  /*1410*/  IMAD R7, R7, UR55, R8 ;  /* 0x0000003707077c24 */ /* 0x000fe4000f8e0208 */
[----:B------:R-:W-:Y:S01]  /*1420*/  IMAD R12, R20, UR53, RZ ;  /* 0x00000035140c7c24 */ /* 0x000fe2000f8e02ff */
[----:B------:R-:W-:-:S04]  /*1430*/  SHF.R.S32.HI R31, RZ, 0x1f, R31 ;  /* 0x0000001fff1f7819 */ /* 0x000fc8000001141f */
[----:B------:R-:W-:Y:S01]  /*1440*/  LEA.HI R31, R31, R32, RZ, 0x2 ;  /* 0x000000201f1f7211 */ /* 0x000fe200078f10ff */
[----:B-1----:R-:W-:-:S03]  /*1450*/  IMAD R13, R22, UR60, RZ ;  /* 0x0000003c160d7c24 */ /* 0x002fc6000f8e02ff */
[----:B------:R-:W-:-:S04]  /*1460*/  SHF.R.S32.HI R31, RZ, 0x2, R31 ;  /* 0x00000002ff1f7819 */ /* 0x000fc8000001141f */
[----:B------:R-:W-:-:S05]  /*1470*/  SHF.R.S32.HI R27, RZ, 0x1f, R31 ;  /* 0x0000001fff1b7819 */ /* 0x000fca000001141f */
[----:B------:R-:W-:-:S04]  /*1480*/  IMAD R8, R27, R16, RZ ;  /* 0x000000101b087224 */ /* 0x000fc800078e02ff */
[----:B------:R-:W-:Y:S01]  /*1490*/  IMAD R8, R31, R17, R8 ;  /* 0x000000111f087224 */ /* 0x000fe200078e0208 */
        /* <DEDUP_REMOVED lines=17> */
[----:B------:R-:W-:Y:S01]  /*15b0*/  @P1 BAR.SYNC.DEFER_BLOCKING 0x0 ;  /* 0x0000000000001b1d */ /* 0x000fe20000010000 */
[----:B--2---:R-:W-:-:S05]  /*15c0*/  IMAD.MOV.U32 R34, RZ, RZ, R4 ;  /* 0x000000ffff227224 */ /* 0x004fca00078e0004 */
[----:B------:R-:W-:-:S03]  /*15d0*/  SHF.R.S32.HI R35, RZ, 0x1f, R34 ;  /* 0x0000001fff237819 */ /* 0x000fc60000011422 */
[----:B------:R-:W-:Y:S02]  /*15e0*/  IMAD.WIDE.U32 R4, R16, UR52, R34 ;  /* 0x0000003410047c25 */ /* 0x000fe4000f8e0022 */
[----:B------:R1:W-:Y:S02]  /*15f0*/  STL [R1+0x1c], R35 ;  /* 0x00001c2301007387 */ /* 0x0003e40000100800 */
[----:B------:R-:W-:Y:S02]  /*1600*/  IMAD.IADD R5, R5, 0x1, R2 ;  /* 0x0000000105057824 */ /* 0x000fe400078e0202 */
[----:B------:R-:W-:Y:S02]  /*1610*/  IMAD R2, R26, UR8, RZ ;  /* 0x000000081a027c24 */ /* 0x000fe4000f8e02ff */
[----:B------:R-:W-:-:S04]  /*1620*/  IMAD.WIDE.U32 R4, R6, UR55, R4 ;  /* 0x0000003706047c25 */ /* 0x000fc8000f8e0004 */
[----:B------:R-:W-:Y:S01]  /*1630*/  IMAD R6, R0, UR9, R2 ;  /* 0x0000000900067c24 */ /* 0x000fe2000f8e0202 */
[----:B------:R-:W-:Y:S01]  /*1640*/  IADD3 R2, P0, R31, UR12, RZ ;  /* 0x0000000c1f027c10 */ /* 0x000fe2000ff1e0ff */
[----:B------:R-:W-:-:S03]  /*1650*/  IMAD.IADD R5, R5, 0x1, R7 ;  /* 0x0000000105057824 */ /* 0x000fc600078e0207 */
[----:B------:R-:W-:Y:S01]  /*1660*/  IADD3.X R18, R27, UR13, RZ, P0, !PT ;  /* 0x0000000d1b127c10 */ /* 0x000fe200087fe4ff */
[----:B------:R-:W-:Y:S01]  /*1670*/  IMAD.WIDE.U32 R4, R0, UR8, R4 ;  /* 0x0000000800047c25 */ /* 0x000fe2000f8e0004 */
[----:B------:R-:W-:-:S03]  /*1680*/  ULDC.64 UR8, c[0x0][0x240] ;  /* 0x0000900000087ab9 */ /* 0x000fc60000000a00 */
[----:B------:R-:W-:Y:S02]  /*1690*/  IMAD.IADD R5, R5, 0x1, R6 ;  /* 0x0000000105057824 */ /* 0x000fe400078e0206 */
[----:B------:R-:W-:Y:S02]  /*16a0*/  IMAD R9, R18, UR8, RZ ;  /* 0x0000000812097c24 */ /* 0x000fe4000f8e02ff */
[----:B------:R-:W-:-:S04]  /*16b0*/  IMAD.WIDE.U32 R6, R31, R16, R4 ;  /* 0x000000101f067225 */ /* 0x000fc800078e0004 */
[----:B------:R-:W-:-:S04]  /*16c0*/  IMAD.WIDE.U32 R10, R2, UR8, R34 ;  /* 0x00000008020a7c25 */ /* 0x000fc8000f8e0022 */
[----:B------:R-:W-:Y:S01]  /*16d0*/  IMAD R14, R2, UR9, R9 ;  /* 0x00000009020e7c24 */ /* 0x000fe2000f8e0209 */
[----:B------:R-:W-:Y:S01]  /*16e0*/  ULDC.64 UR8, c[0x0][0x220] ;  /* 0x0000880000087ab9 */ /* 0x000fe20000000a00 */
[----:B------:R-:W-:Y:S01]  /*16f0*/  IMAD.IADD R5, R7, 0x1, R8 ;  /* 0x0000000107057824 */ /* 0x000fe200078e0208 */
[C---:B------:R-:W-:Y:S01]  /*1700*/  LEA R4, P0, R6.reuse, UR8, 0x1 ;  /* 0x0000000806047c11 */ /* 0x040fe2000f8008ff */
[----:B------:R-:W-:Y:S02]  /*1710*/  IMAD.IADD R15, R11, 0x1, R14 ;  /* 0x000000010b0f7824 */ /* 0x000fe400078e020e */
[----:B------:R-:W-:Y:S01]  /*1720*/  IMAD R7, R21, UR52, R12 ;  /* 0x0000003415077c24 */ /* 0x000fe2000f8e020c */
[----:B------:R-:W-:Y:S01]  /*1730*/  LEA.HI.X R5, R6, UR9, R5, 0x1, P0 ;  /* 0x0000000906057c11 */ /* 0x000fe200080f0c05 */
[----:B------:R-:W-:Y:S01]  /*1740*/  IMAD R11, R23, UR55, R13 ;  /* 0x00000037170b7c24 */ /* 0x000fe2000f8e020d */
[----:B------:R-:W-:Y:S01]  /*1750*/  LEA R6, P0, R16, R4, 0x7 ;  /* 0x0000000410067211 */ /* 0x000fe200078038ff */
[----:B------:R-:W-:Y:S01]  /*1760*/  IMAD.WIDE.U32 R12, R22, UR55, R34 ;  /* 0x00000037160c7c25 */ /* 0x000fe2000f8e0022 */
[----:B------:R-:W-:-:S03]  /*1770*/  ULDC.64 UR8, c[0x0][0x260] ;  /* 0x0000980000087ab9 */ /* 0x000fc60000000a00 */
[----:B------:R-:W-:Y:S02]  /*1780*/  IMAD.MOV.U32 R14, RZ, RZ, R10 ;  /* 0x000000ffff0e7224 */ /* 0x000fe400078e000a */
[----:B----4-:R-:W-:Y:S02]  /*1790*/  IMAD R10, R24, UR60, RZ ;  /* 0x0000003c180a7c24 */ /* 0x010fe4000f8e02ff */
[----:B------:R-:W-:-:S04]  /*17a0*/  IMAD.WIDE.U32 R8, R20, UR52, R34 ;  /* 0x0000003414087c25 */ /* 0x000fc8000f8e0022 */
[----:B------:R-:W-:Y:S02]  /*17b0*/  IMAD.IADD R11, R13, 0x1, R11 ;  /* 0x000000010d0b7824 */ /* 0x000fe400078e020b */
[----:B------:R-:W-:Y:S02]  /*17c0*/  IMAD R13, R25, UR55, R10 ;  /* 0x00000037190d7c24 */ /* 0x000fe4000f8e020a */
[----:B------:R-:W-:Y:S02]  /*17d0*/  IMAD.MOV.U32 R10, RZ, RZ, R12 ;  /* 0x000000ffff0a7224 */ /* 0x000fe400078e000c */
[----:B------:R-:W-:Y:S02]  /*17e0*/  IMAD R12, R18, UR14, RZ ;  /* 0x0000000e120c7c24 */ /* 0x000fe4000f8e02ff */
[----:B------:R-:W-:Y:S01]  /*17f0*/  IMAD.IADD R9, R9, 0x1, R7 ;  /* 0x0000000109097824 */ /* 0x000fe200078e0207 */
[----:B------:R-:W2:Y:S01]  /*1800*/  LDC.64 R18, c[0x0][0x228] ;  /* 0x00008a00ff127b82 */ /* 0x000ea20000000a00 */
[----:B------:R-:W-:Y:S01]  /*1810*/  LEA.HI.X R7, R16, R5, R17, 0x7, P0 ;  /* 0x0000000510077211 */ /* 0x000fe200000f3c11 */
[----:B------:R-:W-:-:S02]  /*1820*/  IMAD R17, R2, UR15, R12 ;  /* 0x0000000f02117c24 */ /* 0x000fc4000f8e020c */
[----:B------:R-:W-:-:S04]  /*1830*/  IMAD.WIDE.U32 R8, R24, UR55, R8 ;  /* 0x0000003718087c25 */ /* 0x000fc8000f8e0008 */
[----:B------:R-:W-:Y:S02]  /*1840*/  IMAD.IADD R9, R9, 0x1, R13 ;  /* 0x0000000109097824 */ /* 0x000fe400078e020d */
[----:B------:R-:W-:Y:S01]  /*1850*/  IMAD.WIDE.U32 R12, R2, UR14, R10 ;  /* 0x0000000e020c7c25 */ /* 0x000fe2000f8e000a */
[----:B---3--:R-:W-:Y:S01]  /*1860*/  LEA R2, R30, UR4, 0x1 ;  /* 0x000000041e027c11 */ /* 0x008fe2000f8e08ff */
[----:B------:R-:W-:Y:S02]  /*1870*/  ULDC.64 UR14, c[0x0][0x258] ;  /* 0x00009600000e7ab9 */ /* 0x000fe40000000a00 */
[----:B------:R-:W-:Y:S02]  /*1880*/  IMAD R16, R26, UR8, RZ ;  /* 0x000000081a107c24 */ /* 0x000fe4000f8e02ff */
[C---:B------:R-:W-:Y:S01]  /*1890*/  IMAD.WIDE.U32 R10, R0.reuse, UR8, R8 ;  /* 0x00000008000a7c25 */ /* 0x040fe2000f8e0008 */
[----:B------:R-:W-:Y:S01]  /*18a0*/  @!PT LDS RZ, [RZ] ;  /* 0x00000000fffff984 */ /* 0x000fe20000000800 */
[----:B------:R-:W-:Y:S01]  /*18b0*/  @!PT LDS RZ, [RZ] ;  /* 0x00000000fffff984 */ /* 0x000fe20000000800 */
[----:B------:R-:W-:Y:S01]  /*18c0*/  @!PT LDS RZ, [RZ] ;  /* 0x00000000fffff984 */ /* 0x000fe20000000800 */
[----:B------:R-:W-:Y:S03]  /*18d0*/  LDGSTS.E.BYPASS.LTC128B.128 [R2+0xf000], desc[UR6][R4.64] ;  /* 0x0f00000004027fae */ /* 0x000fe6000b901d46 */
[----:B------:R-:W-:Y:S01]  /*18e0*/  IMAD R16, R0, UR9, R16 ;  /* 0x0000000900107c24 */ /* 0x000fe2000f8e0210 */
[----:B------:R-:W-:Y:S01]  /*18f0*/  LDGSTS.E.BYPASS.LTC128B.128 [R2+0x11000], desc[UR6][R4.64+0x40] ;  /* 0x1100004004027fae */ /* 0x000fe2000b901d46 */
[----:B------:R-:W-:Y:S01]  /*1900*/  IMAD R0, R27, R20, RZ ;  /* 0x000000141b007224 */ /* 0x000fe200078e02ff */
[----:B------:R-:W-:Y:S01]  /*1910*/  ULDC.64 UR8, c[0x0][0x428] ;  /* 0x00010a0000087ab9 */ /* 0x000fe20000000a00 */
[----:B------:R-:W-:Y:S01]  /*1920*/  IMAD.MOV.U32 R8, RZ, RZ, R12 ;  /* 0x000000ffff087224 */ /* 0x000fe200078e000c */
[----:B------:R3:W-:Y:S01]  /*1930*/  LDGSTS.E.BYPASS.LTC128B.128 [R2+0x13000], desc[UR6][R4.64+0x80] ;  /* 0x1300008004027fae */ /* 0x0007e2000b901d46 */
[----:B------:R-:W-:Y:S01]  /*1940*/  IMAD R0, R31, R21, R0 ;  /* 0x000000151f007224 */ /* 0x000fe200078e0200 */
[----:B------:R-:W-:Y:S01]  /*1950*/  UIMAD UR11, UR32, UR8, URZ ;  /* 0x00000008200b72a4 */ /* 0x000fe2000f8e023f */
[----:B------:R-:W-:Y:S01]  /*1960*/  IMAD.U32 R12, RZ, RZ, UR8 ;  /* 0x00000008ff0c7e24 */ /* 0x000fe2000f8e00ff */
[----:B------:R-:W-:Y:S01]  /*1970*/  LDGSTS.E.BYPASS.LTC128B.128 [R2+0x10000], desc[UR6][R6.64] ;  /* 0x1000000006027fae */ /* 0x000fe2000b901d46 */
[----:B------:R-:W-:Y:S01]  /*1980*/  IMAD.IADD R9, R13, 0x1, R17 ;  /* 0x000000010d097824 */ /* 0x000fe200078e0211 */
[----:B------:R-:W-:-:S02]  /*1990*/  ULEA.HI UR8, UR5, UR5, URZ, 0x1 ;  /* 0x0000000505087291 */ /* 0x000fc4000f8f083f */
[----:B------:R-:W-:Y:S01]  /*19a0*/  LDGSTS.E.BYPASS.LTC128B.128 [R2+0x12000], desc[UR6][R6.64+0x40] ;  /* 0x1200004006027fae */ /* 0x000fe2000b901d46 */
[----:B------:R-:W-:Y:S01]  /*19b0*/  UIMAD UR20, UR57, UR9, UR11 ;  /* 0x00000009391472a4 */ /* 0x000fe2000f8e020b */
[----:B------:R-:W-:Y:S01]  /*19c0*/  IMAD.WIDE.U32 R12, R12, UR57, R8 ;  /* 0x000000390c0c7c25 */ /* 0x000fe2000f8e0008 */
[----:B------:R-:W-:Y:S01]  /*19d0*/  UIMAD UR9, UR32, UR14, URZ ;  /* 0x0000000e200972a4 */ /* 0x000fe2000f8e023f */
[----:B------:R4:W-:Y:S01]  /*19e0*/  LDGSTS.E.BYPASS.LTC128B.128 [R2+0x14000], desc[UR6][R6.64+0x80] ;  /* 0x1400008006027fae */ /* 0x0009e2000b901d46 */
[----:B------:R-:W-:Y:S01]  /*19f0*/  ULOP3.LUT UR8, UR8, 0xfffffffe, URZ, 0xc0, !UPT ;  /* 0xfffffffe08087892 */ /* 0x000fe2000f8ec03f */
[----:B------:R-:W-:Y:S01]  /*1a00*/  IMAD.U32 R8, RZ, RZ, UR14 ;  /* 0x0000000eff087e24 */ /* 0x000fe2000f8e00ff */
[----:B------:R-:W-:Y:S01]  /*1a10*/  UIMAD UR11, UR57, UR15, UR9 ;  /* 0x0000000f390b72a4 */ /* 0x000fe2000f8e0209 */
[----:B------:R-:W0:Y:S01]  /*1a20*/  LDGDEPBAR ;  /* 0x00000000000079af */ /* 0x000e220000000000 */
[----:B------:R-:W-:Y:S02]  /*1a30*/  UIADD3 UR8, UR5, -UR8, URZ ;  /* 0x8000000805087290 */ /* 0x000fe4000fffe03f */
[----:B------:R-:W-:Y:S01]  /*1a40*/  UIADD3 UR9, UR12, UR21, URZ ;  /* 0x000000150c097290 */ /* 0x000fe2000fffe03f */
[----:B------:R-:W-:Y:S01]  /*1a50*/  ULDC.64 UR32, c[0x0][0x2b0] ;  /* 0x0000ac0000207ab9 */ /* 0x000fe20000000a00 */
[----:B------:R-:W-:-:S02]  /*1a60*/  UISETP.NE.AND UP0, UPT, UR8, 0x1, UPT ;  /* 0x000000010800788c */ /* 0x000fc4000bf05270 */
[----:B------:R-:W-:Y:S01]  /*1a70*/  UIMAD.WIDE UR8, UR9, 0x4, UR32 ;  /* 0x00000004090878a5 */ /* 0x000fe2000f8e0220 */
[----:B------:R-:W-:Y:S01]  /*1a80*/  ULDC.64 UR14, c[0x0][0x3e0] ;  /* 0x0000f800000e7ab9 */ /* 0x000fe20000000a00 */
[----:B---3--:R-:W-:Y:S01]  /*1a90*/  IMAD.IADD R5, R11, 0x1, R16 ;  /* 0x000000010b057824 */ /* 0x008fe200078e0210 */
[----:B------:R-:W-:Y:S01]  /*1aa0*/  LEA R242, P2, R12, UR14, 0x1 ;  /* 0x0000000e0cf27c11 */ /* 0x000fe2000f8408ff */
[----:B------:R-:W-:Y:S02]  /*1ab0*/  IMAD.MOV.U32 R4, RZ, RZ, R10 ;  /* 0x000000ffff047224 */ /* 0x000fe400078e000a */
[C---:B--2---:R-:W-:Y:S02]  /*1ac0*/  IMAD R16, R18.reuse, UR60, RZ ;  /* 0x0000003c12107c24 */ /* 0x044fe4000f8e02ff */
[----:B------:R-:W-:-:S04]  /*1ad0*/  IMAD.WIDE.U32 R10, R18, UR55, R14 ;  /* 0x00000037120a7c25 */ /* 0x000fc8000f8e000e */
[----:B------:R-:W-:Y:S02]  /*1ae0*/  IMAD R16, R19, UR55, R16 ;  /* 0x0000003713107c24 */ /* 0x000fe4000f8e0210 */
[----:B----4-:R-:W-:-:S04]  /*1af0*/  IMAD.WIDE.U32 R6, R31, R20, R4 ;  /* 0x000000141f067225 */ /* 0x010fc800078e0004 */
[----:B------:R-:W-:Y:S01]  /*1b00*/  IMAD.IADD R0, R7, 0x1, R0 ;  /* 0x0000000107007824 */ /* 0x000fe200078e0200 */
[----:B------:R-:W-:Y:S01]  /*1b10*/  LEA R4, P0, R6, UR16, 0x1 ;  /* 0x0000001006047c11 */ /* 0x000fe2000f8008ff */
[----:B------:R-:W-:-:S03]  /*1b20*/  IMAD.IADD R7, R11, 0x1, R16 ;  /* 0x000000010b077824 */ /* 0x000fc600078e0210 */
[----:B------:R-:W-:Y:S01]  /*1b30*/  LEA.HI.X R5, R6, UR17, R0, 0x1, P0 ;  /* 0x0000001106057c11 */ /* 0x000fe200080f0c00 */
[----:B------:R-:W-:Y:S01]  /*1b40*/  IMAD.MOV.U32 R6, RZ, RZ, R10 ;  /* 0x000000ffff067224 */ /* 0x000fe200078e000a */
[----:B------:R-:W-:Y:S01]  /*1b50*/  ULDC.64 UR16, c[0x0][0x210] ;  /* 0x0000840000107ab9 */ /* 0x000fe20000000a00 */
[----:B------:R-:W-:Y:S01]  /*1b60*/  IMAD.MOV.U32 R10, RZ, RZ, 0x4 ;  /* 0x00000004ff0a7424 */ /* 0x000fe200078e00ff */
[----:B------:R-:W2:Y:S01]  /*1b70*/  S2R R11, SR_TID.X ;  /* 0x00000000000b7919 */ /* 0x000ea20000002100 */
[----:B------:R-:W-:Y:S01]  /*1b80*/  IMAD.WIDE.U32 R8, R8, UR57, R6 ;  /* 0x0000003908087c25 */ /* 0x000fe2000f8e0006 */
[----:B------:R-:W-:Y:S01]  /*1b90*/  PLOP3.LUT P0, PT, PT, PT, UP0, 0x80, 0x0 ;  /* 0x000000000000781c */ /* 0x000fe20003f0f008 */
[----:B------:R-:W-:Y:S01]  /*1ba0*/  UIMAD UR33, UR28, UR30, URZ ;  /* 0x0000001e1c2172a4 */ /* 0x000fe2000f8e023f */
[----:B------:R-:W-:Y:S01]  /*1bb0*/  LEA R6, P1, R20, R4, 0x7 ;  /* 0x0000000414067211 */ /* 0x000fe200078238ff */
[----:B------:R-:W-:Y:S01]  /*1bc0*/  VIADD R9, R9, UR11 ;  /* 0x0000000b09097c36 */ /* 0x000fe20008000000 */
[----:B------:R-:W-:Y:S01]  /*1bd0*/  LEA R244, P3, R8, UR16, 0x1 ;  /* 0x0000001008f47c11 */ /* 0x000fe2000f8608ff */
[----:B------:R-:W-:-:S02]  /*1be0*/  VIADD R7, R13, UR20 ;  /* 0x000000140d077c36 */ /* 0x000fc40008000000 */
[----:B------:R-:W-:Y:S01]  /*1bf0*/  VIADD R0, R30, 0x1800 ;  /* 0x000018001e007836 */ /* 0x000fe20000000000 */
[----:B------:R-:W-:Y:S01]  /*1c00*/  LEA.HI.X R245, R8, UR17, R9, 0x1, P3 ;  /* 0x0000001108f57c11 */ /* 0x000fe200098f0c09 */
[----:B------:R-:W-:Y:S01]  /*1c10*/  IMAD.WIDE R8, R246, R10, UR8 ;  /* 0x00000008f6087e25 */ /* 0x000fe2000f8e020a */
[----:B------:R-:W-:Y:S02]  /*1c20*/  LEA.HI.X R243, R12, UR15, R7, 0x1, P2 ;  /* 0x0000000f0cf37c11 */ /* 0x000fe400090f0c07 */
[----:B------:R-:W3:Y:S01]  /*1c30*/  S2R R12, SR_TID.X ;  /* 0x00000000000c7919 */ /* 0x000ee20000002100 */
[----:B------:R-:W-:Y:S02]  /*1c40*/  LEA.HI.X R7, R20, R5, R21, 0x7, P1 ;  /* 0x0000000514077211 */ /* 0x000fe400008f3c15 */
[----:B------:R-:W-:Y:S01]  /*1c50*/  SEL R0, R0, R30, !P0 ;  /* 0x0000001e00007207 */ /* 0x000fe20004000000 */
[----:B------:R-:W-:Y:S03]  /*1c60*/  LDGSTS.E.BYPASS.LTC128B.128 [R2+0x6000], desc[UR6][R242.64] ;  /* 0x06000000f2027fae */ /* 0x000fe6000b901d46 */
[----:B------:R-:W-:Y:S01]  /*1c70*/  LEA R241, R0, UR4, 0x1 ;  /* 0x0000000400f17c11 */ /* 0x000fe2000f8e08ff */
[----:B------:R-:W-:Y:S04]  /*1c80*/  LDGSTS.E.BYPASS.LTC128B.128 [R2+0x7000], desc[UR6][R242.64+0x40] ;  /* 0x07000040f2027fae */ /* 0x000fe8000b901d46 */
[----:B------:R-:W-:Y:S04]  /*1c90*/  LDGSTS.E.BYPASS.LTC128B.128 [R2+0x8000], desc[UR6][R242.64+0x80] ;  /* 0x08000080f2027fae */ /* 0x000fe8000b901d46 */
[----:B------:R-:W-:Y:S04]  /*1ca0*/  LDGSTS.E.BYPASS.LTC128B.128 [R241], desc[UR6][R244.64] ;  /* 0x00000000f4f17fae */ /* 0x000fe8000b901d46 */
[----:B------:R-:W-:Y:S04]  /*1cb0*/  LDGSTS.E.BYPASS.LTC128B.128 [R241+0x1000], desc[UR6][R244.64+0x40] ;  /* 0x01000040f4f17fae */ /* 0x000fe8000b901d46 */
[----:B------:R-:W-:Y:S04]  /*1cc0*/  LDGSTS.E.BYPASS.LTC128B.128 [R241+0x2000], desc[UR6][R244.64+0x80] ;  /* 0x02000080f4f17fae */ /* 0x000fe8000b901d46 */
[----:B------:R-:W-:Y:S04]  /*1cd0*/  LDGSTS.E.BYPASS.LTC128B.128 [R2+0x9000], desc[UR6][R4.64] ;  /* 0x0900000004027fae */ /* 0x000fe8000b901d46 */
[----:B------:R-:W-:Y:S04]  /*1ce0*/  LDGSTS.E.BYPASS.LTC128B.128 [R2+0xb000], desc[UR6][R4.64+0x40] ;  /* 0x0b00004004027fae */ /* 0x000fe8000b901d46 */
[----:B------:R4:W-:Y:S04]  /*1cf0*/  LDGSTS.E.BYPASS.LTC128B.128 [R2+0xd000], desc[UR6][R4.64+0x80] ;  /* 0x0d00008004027fae */ /* 0x0009e8000b901d46 */
[----:B------:R-:W-:Y:S04]  /*1d00*/  LDGSTS.E.BYPASS.LTC128B.128 [R2+0xa000], desc[UR6][R6.64] ;  /* 0x0a00000006027fae */ /* 0x000fe8000b901d46 */
[----:B------:R-:W-:Y:S04]  /*1d10*/  LDGSTS.E.BYPASS.LTC128B.128 [R2+0xc000], desc[UR6][R6.64+0x40] ;  /* 0x0c00004006027fae */ /* 0x000fe8000b901d46 */
[----:B------:R1:W-:Y:S04]  /*1d20*/  LDGSTS.E.BYPASS.LTC128B.128 [R2+0xe000], desc[UR6][R6.64+0x80] ;  /* 0x0e00008006027fae */ /* 0x0003e8000b901d46 */
[----:B------:R-:W0:Y:S04]  /*1d30*/  LDGDEPBAR ;  /* 0x00000000000079af */ /* 0x000e280000000000 */
[----:B------:R-:W5:Y:S04]  /*1d40*/  LDG.E R250, desc[UR6][R8.64] ;  /* 0x0000000608fa7981 */ /* 0x000f68000c1e1900 */
[----:B------:R-:W5:Y:S04]  /*1d50*/  LDG.E R249, desc[UR6][R8.64+0x20] ;  /* 0x0000200608f97981 */ /* 0x000f68000c1e1900 */
[----:B------:R-:W5:Y:S01]  /*1d60*/  LDG.E R248, desc[UR6][R8.64+0x80] ;  /* 0x0000800608f87981 */ /* 0x000f62000c1e1900 */
[----:B--2---:R-:W-:Y:S01]  /*1d70*/  SHF.R.S32.HI R11, RZ, 0x1f, R11 ;  /* 0x0000001fff0b7819 */ /* 0x004fe2000001140b */
[----:B------:R-:W-:Y:S01]  /*1d80*/  USHF.R.S32.HI UR14, URZ, 0x1f, UR30 ;  /* 0x0000001f3f0e7899 */ /* 0x000fe2000801141e */
[----:B----4-:R-:W-:Y:S01]  /*1d90*/  IMAD.U32 R4, RZ, RZ, UR22 ;  /* 0x00000016ff047e24 */ /* 0x010fe2000f8e00ff */
[----:B------:R-:W-:-:S02]  /*1da0*/  USHF.L.U32 UR11, UR33, 0x6, URZ ;  /* 0x00000006210b7899 */ /* 0x000fc4000800063f */
[----:B------:R-:W-:Y:S01]  /*1db0*/  UIMAD.WIDE UR16, UR55, UR19, UR12 ;  /* 0x00000013371072a5 */ /* 0x000fe2000f8e020c */
[----:B-1----:R-:W-:Y:S01]  /*1dc0*/  IMAD.U32 R2, RZ, RZ, UR25 ;  /* 0x00000019ff027e24 */ /* 0x002fe2000f8e00ff */
[----:B------:R-:W-:-:S04]  /*1dd0*/  DEPBAR.LE SB0, 0x1 ;  /* 0x000080400000791a */ /* 0x000fc80000000000 */
[----:B------:R1:W5:Y:S01]  /*1de0*/  LDG.E R9, desc[UR6][R8.64+0xa0] ;  /* 0x0000a00608097981 */ /* 0x000362000c1e1900 */
[----:B---3--:R-:W-:Y:S01]  /*1df0*/  LEA.HI R11, R11, R12, RZ, 0x5 ;  /* 0x0000000c0b0b7211 */ /* 0x008fe200078f28ff */
[----:B------:R-:W-:Y:S01]  /*1e00*/  UIMAD UR13, UR14, UR28, URZ ;  /* 0x0000001c0e0d72a4 */ /* 0x000fe2000f8e023f */
[----:B------:R-:W-:Y:S01]  /*1e10*/  CS2R R92, SRZ ;  /* 0x00000000005c7805 */ /* 0x000fe2000001ff00 */
[----:B------:R-:W-:Y:S01]  /*1e20*/  USHF.R.S32.HI UR19, URZ, 0x1f, UR11 ;  /* 0x0000001f3f137899 */ /* 0x000fe2000801140b */
[----:B------:R-:W-:Y:S01]  /*1e30*/  SHF.R.S32.HI R11, RZ, 0x5, R11 ;  /* 0x00000005ff0b7819 */ /* 0x000fe2000001140b */
[----:B------:R-:W-:Y:S01]  /*1e40*/  UIMAD.WIDE.U32 UR14, UR30, UR28, URZ ;  /* 0x0000001c1e0e72a5 */ /* 0x000fe2000f8e003f */
[----:B------:R-:W-:Y:S01]  /*1e50*/  BAR.SYNC.DEFER_BLOCKING 0x0 ;  /* 0x0000000000007b1d */ /* 0x000fe20000010000 */
[----:B------:R-:W-:Y:S01]  /*1e60*/  UIMAD UR13, UR31, UR30, UR13 ;  /* 0x0000001e1f0d72a4 */ /* 0x000fe2000f8e020d */
[----:B------:R-:W-:Y:S01]  /*1e70*/  CS2R R98, SRZ ;  /* 0x0000000000627805 */ /* 0x000fe2000001ff00 */
[----:B------:R-:W-:Y:S01]  /*1e80*/  UIADD3 UR12, UR12, UR23, URZ ;  /* 0x000000170c0c7290 */ /* 0x000fe2000fffe03f */
[----:B------:R-:W-:Y:S01]  /*1e90*/  CS2R R96, SRZ ;  /* 0x0000000000607805 */ /* 0x000fe2000001ff00 */
[----:B------:R-:W-:Y:S01]  /*1ea0*/  UIADD3 UR13, UR15, UR13, URZ ;  /* 0x0000000d0f0d7290 */ /* 0x000fe2000fffe03f */
[----:B------:R-:W-:Y:S01]  /*1eb0*/  IMAD.U32 R6, RZ, RZ, UR14 ;  /* 0x0000000eff067e24 */ /* 0x000fe2000f8e00ff */
[----:B------:R-:W-:Y:S01]  /*1ec0*/  CS2R R90, SRZ ;  /* 0x00000000005a7805 */ /* 0x000fe2000001ff00 */
[----:B------:R-:W-:Y:S01]  /*1ed0*/  IMAD.U32 R7, RZ, RZ, UR15 ;  /* 0x0000000fff077e24 */ /* 0x000fe2000f8e00ff */
        /* <DEDUP_REMOVED lines=8> */
[----:B------:R-:W-:Y:S01]  /*1f60*/  CS2R R72, SRZ ;  /* 0x0000000000487805 */ /* 0x000fe2000001ff00 */
[----:B-1----:R-:W1:Y:S01]  /*1f70*/  S2R R8, SR_TID.X ;  /* 0x0000000000087919 */ /* 0x002e620000002100 */
[----:B------:R-:W-:Y:S02]  /*1f80*/  CS2R R70, SRZ ;  /* 0x0000000000467805 */ /* 0x000fe4000001ff00 */
[----:B------:R-:W-:Y:S02]  /*1f90*/  CS2R R68, SRZ ;  /* 0x0000000000447805 */ /* 0x000fe4000001ff00 */
[----:B------:R-:W-:Y:S02]  /*1fa0*/  CS2R R62, SRZ ;  /* 0x00000000003e7805 */ /* 0x000fe4000001ff00 */
[----:B------:R-:W-:-:S02]  /*1fb0*/  CS2R R60, SRZ ;  /* 0x00000000003c7805 */ /* 0x000fc4000001ff00 */
[----:B------:R-:W-:Y:S01]  /*1fc0*/  CS2R R66, SRZ ;  /* 0x0000000000427805 */ /* 0x000fe2000001ff00 */
[----:B------:R2:W3:Y:S01]  /*1fd0*/  LDSM.16.M88.4 R172, [R222+0xf000] ;  /* 0x00f00000deac783b */ /* 0x0004e20000000200 */
[----:B------:R-:W-:Y:S02]  /*1fe0*/  CS2R R64, SRZ ;  /* 0x0000000000407805 */ /* 0x000fe4000001ff00 */
[----:B------:R-:W-:Y:S02]  /*1ff0*/  CS2R R58, SRZ ;  /* 0x00000000003a7805 */ /* 0x000fe4000001ff00 */
[----:B------:R-:W-:Y:S01]  /*2000*/  CS2R R56, SRZ ;  /* 0x0000000000387805 */ /* 0x000fe2000001ff00 */
[----:B------:R2:W4:Y:S01]  /*2010*/  LDSM.16.M88.4 R176, [R222+0xf400] ;  /* 0x00f40000deb0783b */ /* 0x0005220000000200 */
[----:B------:R-:W-:Y:S02]  /*2020*/  CS2R R54, SRZ ;  /* 0x0000000000367805 */ /* 0x000fe4000001ff00 */
[----:B------:R-:W-:-:S02]  /*2030*/  CS2R R52, SRZ ;  /* 0x0000000000347805 */ /* 0x000fc4000001ff00 */
[----:B------:R-:W-:Y:S01]  /*2040*/  CS2R R46, SRZ ;  /* 0x00000000002e7805 */ /* 0x000fe2000001ff00 */
[----:B------:R2:W2:Y:S01]  /*2050*/  LDSM.16.M88.4 R180, [R223+0xf000] ;  /* 0x00f00000dfb4783b */ /* 0x0004a20000000200 */
[----:B------:R-:W-:Y:S02]  /*2060*/  CS2R R44, SRZ ;  /* 0x00000000002c7805 */ /* 0x000fe4000001ff00 */
[----:B------:R-:W-:Y:S02]  /*2070*/  CS2R R50, SRZ ;  /* 0x0000000000327805 */ /* 0x000fe4000001ff00 */
[----:B------:R-:W-:Y:S01]  /*2080*/  CS2R R48, SRZ ;  /* 0x0000000000307805 */ /* 0x000fe2000001ff00 */
[----:B------:R2:W2:Y:S01]  /*2090*/  LDSM.16.M88.4 R184, [R223+0xf400] ;  /* 0x00f40000dfb8783b */ /* 0x0004a20000000200 */
[----:B------:R-:W-:Y:S02]  /*20a0*/  CS2R R42, SRZ ;  /* 0x00000000002a7805 */ /* 0x000fe4000001ff00 */
[----:B------:R-:W-:-:S02]  /*20b0*/  CS2R R40, SRZ ;  /* 0x0000000000287805 */ /* 0x000fc4000001ff00 */
[----:B------:R-:W-:Y:S01]  /*20c0*/  CS2R R38, SRZ ;  /* 0x0000000000267805 */ /* 0x000fe2000001ff00 */
[----:B------:R2:W2:Y:S01]  /*20d0*/  LDSM.16.M88.4 R188, [R222+0x11000] ;  /* 0x01100000debc783b */ /* 0x0004a20000000200 */
[----:B------:R-:W-:-:S03]  /*20e0*/  CS2R R36, SRZ ;  /* 0x0000000000247805 */ /* 0x000fc6000001ff00 */
[----:B------:R2:W2:Y:S04]  /*20f0*/  LDSM.16.M88.4 R192, [R222+0x11400] ;  /* 0x01140000dec0783b */ /* 0x0004a80000000200 */
[----:B------:R2:W2:Y:S01]  /*2100*/  LDSM.16.M88.4 R196, [R223+0x11000] ;  /* 0x01100000dfc4783b */ /* 0x0004a20000000200 */
[----:B-1----:R-:W-:-:S03]  /*2110*/  SHF.R.S32.HI R0, RZ, 0x1f, R8 ;  /* 0x0000001fff007819 */ /* 0x002fc60000011408 */
[----:B------:R1:W1:Y:S01]  /*2120*/  LDSM.16.M88.4 R200, [R223+0x11400] ;  /* 0x01140000dfc8783b */ /* 0x0002620000000200 */
[----:B------:R-:W-:-:S03]  /*2130*/  LEA.HI R0, R0, R8, RZ, 0x5 ;  /* 0x0000000800007211 */ /* 0x000fc600078f28ff */
[----:B------:R1:W1:Y:S01]  /*2140*/  LDSM.16.M88.4 R204, [R222+0x13000] ;  /* 0x01300000decc783b */ /* 0x0002620000000200 */
[----:B------:R-:W-:-:S03]  /*2150*/  LOP3.LUT R0, R0, 0xffffffe0, RZ, 0xc0, !PT ;  /* 0xffffffe000007812 */ /* 0x000fc600078ec0ff */
[----:B------:R1:W1:Y:S02]  /*2160*/  LDSM.16.M88.4 R208, [R222+0x13400] ;  /* 0x01340000ded0783b */ /* 0x0002640000000200 */
[----:B------:R-:W-:Y:S02]  /*2170*/  IMAD.IADD R8, R8, 0x1, -R0 ;  /* 0x0000000108087824 */ /* 0x000fe400078e0a00 */
[----:B------:R1:W1:Y:S02]  /*2180*/  LDSM.16.M88.4 R212, [R223+0x13000] ;  /* 0x01300000dfd4783b */ /* 0x0002640000000200 */
[----:B------:R-:W-:Y:S02]  /*2190*/  IMAD R0, R11, UR33, R8 ;  /* 0x000000210b007c24 */ /* 0x000fe4000f8e0208 */
[----:B------:R1:W1:Y:S03]  /*21a0*/  LDSM.16.M88.4 R216, [R223+0x13400] ;  /* 0x01340000dfd8783b */ /* 0x0002660000000200 */
[----:B------:R-:W-:Y:S01]  /*21b0*/  IADD3 R4, P2, P1, R0, UR11, R4 ;  /* 0x0000000b00047c10 */ /* 0x000fe2000f95e004 */
[----:B------:R-:W-:Y:S01]  /*21c0*/  UIADD3 UR11, UP0, UR16, UR26, URZ ;  /* 0x0000001a100b7290 */ /* 0x000fe2000ff1e03f */
[----:B------:R-:W-:-:S03]  /*21d0*/  SHF.R.S32.HI R0, RZ, 0x1f, R0 ;  /* 0x0000001fff007819 */ /* 0x000fc60000011400 */
[----:B------:R-:W-:Y:S01]  /*21e0*/  UIADD3.X UR16, UR17, UR27, URZ, UP0, !UPT ;  /* 0x0000001b11107290 */ /* 0x000fe200087fe43f */
[----:B------:R-:W-:Y:S01]  /*21f0*/  IADD3.X R0, R0, UR19, R2, P2, P1 ;  /* 0x0000001300007c10 */ /* 0x000fe200097e2402 */
[----:B------:R-:W-:Y:S01]  /*2200*/  UIMAD UR13, UR13, UR11, URZ ;  /* 0x0000000b0d0d72a4 */ /* 0x000fe2000f8e023f */
[----:B------:R-:W-:-:S03]  /*2210*/  IADD3 R4, P1, R4, R28, RZ ;  /* 0x0000001c04047210 */ /* 0x000fc60007f3e0ff */
[----:B------:R-:W-:Y:S02]  /*2220*/  UIMAD UR13, UR16, UR14, UR13 ;  /* 0x0000000e100d72a4 */ /* 0x000fe4000f8e020d */
[----:B------:R-:W-:Y:S01]  /*2230*/  IMAD.X R5, R0, 0x1, R29, P1 ;  /* 0x0000000100057824 */ /* 0x000fe200008e061d */
[----:B------:R-:W-:Y:S01]  /*2240*/  ULDC.64 UR14, c[0x0][0x400] ;  /* 0x00010000000e7ab9 */ /* 0x000fe20000000a00 */
[----:B------:R-:W-:Y:S01]  /*2250*/  ULDC.64 UR16, c[0x0][0x478] ;  /* 0x00011e0000107ab9 */ /* 0x000fe20000000a00 */
[----:B------:R-:W-:Y:S01]  /*2260*/  IMAD.WIDE.U32 R4, R6, UR11, R4 ;  /* 0x0000000b06047c25 */ /* 0x000fe2000f8e0004 */
[----:B------:R-:W-:-:S03]  /*2270*/  UIADD3 UR11, -UR10, UR29, UR49 ;  /* 0x0000001d0a0b7290 */ /* 0x000fc6000fffe131 */
[----:B------:R-:W-:Y:S01]  /*2280*/  VIADD R0, R5, UR13 ;  /* 0x0000000d05007c36 */ /* 0x000fe20008000000 */
[----:B------:R-:W-:Y:S01]  /*2290*/  ULDC UR13, c[0x0][0x398] ;  /* 0x0000e600000d7ab9 */ /* 0x000fe20000000800 */
[C---:B------:R-:W-:Y:S01]  /*22a0*/  LEA R232, P1, R4.reuse, UR14, 0x2 ;  /* 0x0000000e04e87c11 */ /* 0x040fe2000f8210ff */
[----:B------:R-:W-:Y:S02]  /*22b0*/  UIADD3 UR11, UR11, -UR13, URZ ;  /* 0x8000000d0b0b7290 */ /* 0x000fe4000fffe03f */
[----:B------:R-:W-:Y:S01]  /*22c0*/  UIMAD.WIDE UR12, UR12, 0x4, UR16 ;  /* 0x000000040c0c78a5 */ /* 0x000fe2000f8e0210 */
[----:B------:R-:W-:Y:S01]  /*22d0*/  LEA.HI.X R233, R4, UR15, R0, 0x2, P1 ;  /* 0x0000000f04e97c11 */ /* 0x000fe200088f1400 */
[----:B------:R-:W-:-:S04]  /*22e0*/  USHF.R.S32.HI UR30, URZ, 0x1f, UR11 ;  /* 0x0000001f3f1e7899 */ /* 0x000fc8000801140b */
[----:B------:R-:W-:-:S04]  /*22f0*/  ULEA.HI UR30, UR30, UR11, URZ, 0x6 ;  /* 0x0000000b1e1e7291 */ /* 0x000fc8000f8f303f */
[----:B------:R-:W-:-:S04]  /*2300*/  USHF.R.S32.HI UR30, URZ, 0x6, UR30 ;  /* 0x000000063f1e7899 */ /* 0x000fc8000801141e */
[----:B------:R-:W-:-:S04]  /*2310*/  UISETP.LT.AND UP0, UPT, URZ, UR30, UPT ;  /* 0x0000001e3f00728c */ /* 0x000fc8000bf01270 */
[----:B------:R-:W-:-:S04]  /*2320*/  USEL UR30, URZ, UR30, !UP0 ;  /* 0x0000001e3f1e7287 */ /* 0x000fc8000c000000 */
[----:B------:R-:W-:-:S06]  /*2330*/  UISETP.GT.AND UP0, UPT, UR24, UR30, UPT ;  /* 0x0000001e1800728c */ /* 0x000fcc000bf04270 */
[----:B------:R-:W-:-:S13]  /*2340*/  PLOP3.LUT P1, PT, PT, PT, UP0, 0x80, 0x0 ;  /* 0x000000000000781c */ /* 0x000fda0003f2f008 */
[----:B-1234-:R-:W-:Y:S05]  /*2350*/  @!P1 BRA `(.L_x_219) ;  /* 0x0000004400d09947 */ /* 0x01efea0003800000 */
[----:B------:R-:W1:Y:S01]  /*2360*/  LDC.64 R4, c[0x0][0x3b8] ;  /* 0x0000ee00ff047b82 */ /* 0x000e620000000a00 */
[----:B------:R-:W-:Y:S01]  /*2370*/  UMOV UR15, UR12 ;  /* 0x0000000c000f7c82 */ /* 0x000fe20008000000 */
[----:B------:R-:W-:Y:S02]  /*2380*/  USHF.L.U32 UR19, UR33, 0x4, URZ ;  /* 0x0000000421137899 */ /* 0x000fe4000800063f */
[----:B------:R-:W-:Y:S02]  /*2390*/  UIADD3 UR49, UR49, UR29, URZ ;  /* 0x0000001d31317290 */ /* 0x000fe4000fffe03f */
[----:B------:R-:W-:Y:S01]  /*23a0*/  USHF.L.U32 UR17, UR33, 0x3, URZ ;  /* 0x0000000321117899 */ /* 0x000fe2000800063f */
[----:B------:R-:W-:Y:S01]  /*23b0*/  UMOV UR14, UR13 ;  /* 0x0000000d000e7c82 */ /* 0x000fe20008000000 */
[----:B------:R-:W-:Y:S02]  /*23c0*/  UIMAD UR37, UR33, 0x18, URZ ;  /* 0x00000018212578a4 */ /* 0x000fe4000f8e023f */
[----:B------:R-:W-:-:S02]  /*23d0*/  USHF.L.U32 UR36, UR33, 0x5, URZ ;  /* 0x0000000521247899 */ /* 0x000fc4000800063f */
[----:B------:R-:W-:Y:S02]  /*23e0*/  UIMAD UR35, UR33, 0x28, URZ ;  /* 0x00000028212378a4 */ /* 0x000fe4000f8e023f */
[----:B------:R-:W-:Y:S01]  /*23f0*/  UIMAD UR34, UR33, 0x30, URZ ;  /* 0x00000030212278a4 */ /* 0x000fe2000f8e023f */
[----:B------:R-:W-:Y:S01]  /*2400*/  ULDC UR54, c[0x0][0x270] ;  /* 0x00009c0000367ab9 */ /* 0x000fe20000000800 */
[----:B-1----:R-:W2:Y:S04]  /*2410*/  LDG.E.64 R6, desc[UR6][R4.64] ;  /* 0x0000000604067981 */ /* 0x002ea8000c1e1b00 */
[----:B------:R-:W3:Y:S01]  /*2420*/  LDG.E.64 R4, desc[UR6][R4.64+0x8] ;  /* 0x0000080604047981 */ /* 0x000ee2000c1e1b00 */
[----:B------:R-:W-:Y:S01]  /*2430*/  UIMAD UR12, UR55, UR28, UR57 ;  /* 0x0000001c370c72a4 */ /* 0x000fe2000f8e0239 */
[----:B------:R-:W-:Y:S01]  /*2440*/  SHF.R.S32.HI R251, RZ, 0x1f, R8 ;  /* 0x0000001ffffb7819 */ /* 0x000fe20000011408 */
[----:B------:R-:W-:Y:S01]  /*2450*/  UIADD3 UR29, UR19, 0x20, URZ ;  /* 0x00000020131d7890 */ /* 0x000fe2000fffe03f */
[----:B------:R-:W1:Y:S01]  /*2460*/  S2R R10, SR_TID.X ;  /* 0x00000000000a7919 */ /* 0x000e620000002100 */
[----:B------:R-:W-:Y:S01]  /*2470*/  USHF.L.U32 UR12, UR12, 0x5, URZ ;  /* 0x000000050c0c7899 */ /* 0x000fe2000800063f */
[----:B------:R-:W-:Y:S01]  /*2480*/  VIADD R0, R229, 0x1800 ;  /* 0x00001800e5007836 */ /* 0x000fe20000000000 */
[----:B------:R-:W-:Y:S01]  /*2490*/  UIADD3 UR24, UR19, 0x40, URZ ;  /* 0x0000004013187890 */ /* 0x000fe2000fffe03f */
[----:B------:R-:W4:Y:S01]  /*24a0*/  S2R R11, SR_TID.X ;  /* 0x00000000000b7919 */ /* 0x000f220000002100 */
[----:B------:R-:W-:Y:S01]  /*24b0*/  UIADD3 UR28, UR17, UR29, URZ ;  /* 0x0000001d111c7290 */ /* 0x000fe2000fffe03f */
[----:B------:R-:W-:Y:S01]  /*24c0*/  VIADD R2, R230, 0x1800 ;  /* 0x00001800e6027836 */ /* 0x000fe20000000000 */
[----:B------:R-:W-:Y:S01]  /*24d0*/  UIADD3 UR23, UR17, UR24, URZ ;  /* 0x0000001811177290 */ /* 0x000fe2000fffe03f */
[----:B-----5:R-:W-:Y:S01]  /*24e0*/  IMAD.MOV.U32 R247, RZ, RZ, R9 ;  /* 0x000000fffff77224 */ /* 0x020fe200078e0009 */
[----:B------:R-:W-:Y:S01]  /*24f0*/  USHF.R.S32.HI UR13, URZ, 0x1f, UR12 ;  /* 0x0000001f3f0d7899 */ /* 0x000fe2000801140c */
[----:B------:R-:W-:Y:S01]  /*2500*/  SEL R0, R0, R229, !P0 ;  /* 0x000000e500007207 */ /* 0x000fe20004000000 */
[----:B------:R-:W-:Y:S01]  /*2510*/  UIADD3 UR27, UR17, UR28, URZ ;  /* 0x0000001c111b7290 */ /* 0x000fe2000fffe03f */
[----:B------:R-:W-:Y:S01]  /*2520*/  SEL R2, R2, R230, !P0 ;  /* 0x000000e602027207 */ /* 0x000fe20004000000 */
[----:B------:R-:W-:Y:S01]  /*2530*/  UIADD3 UR22, UR17, UR23, URZ ;  /* 0x0000001711167290 */ /* 0x000fe2000fffe03f */
[----:B------:R-:W-:Y:S01]  /*2540*/  IMAD.MOV.U32 R127, RZ, RZ, RZ ;  /* 0x000000ffff7f7224 */ /* 0x000fe200078e00ff */
[----:B------:R-:W-:-:S02]  /*2550*/  UIADD3 UR26, UR17, UR27, URZ ;  /* 0x0000001b111a7290 */ /* 0x000fc4000fffe03f */
[----:B------:R-:W-:Y:S02]  /*2560*/  UIADD3 UR21, UR17, UR22, URZ ;  /* 0x0000001611157290 */ /* 0x000fe4000fffe03f */
[----:B------:R-:W-:Y:S02]  /*2570*/  UIADD3 UR25, UR17, UR26, URZ ;  /* 0x0000001a11197290 */ /* 0x000fe4000fffe03f */
[----:B------:R-:W-:Y:S02]  /*2580*/  UIADD3 UR20, UR17, UR21, URZ ;  /* 0x0000001511147290 */ /* 0x000fe4000fffe03f */
[----:B------:R-:W-:Y:S02]  /*2590*/  UIMAD UR33, UR33, 0x38, URZ ;  /* 0x00000038212178a4 */ /* 0x000fe4000f8e023f */
[----:B------:R-:W-:Y:S02]  /*25a0*/  UIADD3 UR49, -UR10, 0x80, UR49 ;  /* 0x000000800a317890 */ /* 0x000fe4000fffe131 */
[----:B------:R-:W-:-:S02]  /*25b0*/  UIADD3 UR32, UR17, UR25, URZ ;  /* 0x0000001911207290 */ /* 0x000fc4000fffe03f */
[----:B------:R-:W-:Y:S01]  /*25c0*/  UIADD3 UR31, UR17, UR20, URZ ;  /* 0x00000014111f7290 */ /* 0x000fe2000fffe03f */
[----:B-1----:R-:W-:-:S04]  /*25d0*/  SHF.R.S32.HI R10, RZ, 0x1f, R10 ;  /* 0x0000001fff0a7819 */ /* 0x002fc8000001140a */
[----:B----4-:R-:W-:-:S04]  /*25e0*/  LEA.HI R10, R10, R11, RZ, 0x6 ;  /* 0x0000000b0a0a7211 */ /* 0x010fc800078f30ff */
[----:B------:R-:W-:Y:S02]  /*25f0*/  SHF.R.S32.HI R10, RZ, 0x6, R10 ;  /* 0x00000006ff0a7819 */ /* 0x000fe4000001140a */
[----:B--2---:R-:W-:Y:S02]  /*2600*/  R2UR UR11, R6 ;  /* 0x00000000060b72ca */ /* 0x004fe400000e0000 */
[----:B------:R-:W-:-:S11]  /*2610*/  R2UR UR48, R7 ;  /* 0x00000000073072ca */ /* 0x000fd600000e0000 */
[----:B------:R-:W-:Y:S02]  /*2620*/  UIADD3 UR46, UR11, -0x4ab325aa, URZ ;  /* 0xb54cda560b2e7890 */ /* 0x000fe4000fffe03f */
[----:B------:R-:W-:Y:S02]  /*2630*/  UIADD3 UR47, UR48, 0x646e171e, URZ ;  /* 0x646e171e302f7890 */ /* 0x000fe4000fffe03f */
[----:B------:R-:W-:Y:S02]  /*2640*/  UIADD3 UR45, UR48, -0x56f99767, URZ ;  /* 0xa9066899302d7890 */ /* 0x000fe4000fffe03f */
[----:B------:R-:W-:Y:S02]  /*2650*/  UIADD3 UR44, UR11, 0x1715609d, URZ ;  /* 0x1715609d0b2c7890 */ /* 0x000fe4000fffe03f */
[----:B------:R-:W-:Y:S02]  /*2660*/  UIADD3 UR43, UR48, -0x126145ec, URZ ;  /* 0xed9eba14302b7890 */ /* 0x000fe4000fffe03f */
[----:B------:R-:W-:Y:S01]  /*2670*/  UIADD3 UR42, UR11, 0x78dde6e4, URZ ;  /* 0x78dde6e40b2a7890 */ /* 0x000fe2000fffe03f */
[----:B---3--:R-:W-:Y:S01]  /*2680*/  IADD3 R8, P2, P1, R4, UR12, R8 ;  /* 0x0000000c04087c10 */ /* 0x008fe2000f95e008 */
[----:B------:R-:W-:Y:S01]  /*2690*/  IMAD.SHL.U32 R4, R10, 0x20, RZ ;  /* 0x000000200a047824 */ /* 0x000fe200078e00ff */
[----:B------:R-:W-:-:S02]  /*26a0*/  UIADD3 UR41, UR48, 0x32370b8f, URZ ;  /* 0x32370b8f30297890 */ /* 0x000fc4000fffe03f */
[----:B------:R-:W-:Y:S01]  /*26b0*/  IADD3.X R251, R5, UR13, R251, P2, P1 ;  /* 0x0000000d05fb7c10 */ /* 0x000fe200097e24fb */
[----:B------:R-:W-:Y:S01]  /*26c0*/  UIADD3 UR40, UR11, -0x255992d5, URZ ;  /* 0xdaa66d2b0b287890 */ /* 0x000fe2000fffe03f */
[----:B------:R1:W-:Y:S01]  /*26d0*/  STL [R1+0x20], R4 ;  /* 0x0000200401007387 */ /* 0x0003e20000100800 */
[----:B------:R-:W-:Y:S01]  /*26e0*/  UIADD3 UR39, UR48, 0x76cf5d0a, URZ ;  /* 0x76cf5d0a30277890 */ /* 0x000fe2000fffe03f */
[----:B------:R-:W-:Y:S01]  /*26f0*/  LOP3.LUT R251, R251, UR11, RZ, 0x3c, !PT ;  /* 0x0000000bfbfb7c12 */ /* 0x000fe2000f8e3cff */
[----:B------:R-:W-:Y:S02]  /*2700*/  UIADD3 UR51, UR11, 0x3c6ef372, URZ ;  /* 0x3c6ef3720b337890 */ /* 0x000fe4000fffe03f */
[----:B------:R-:W-:Y:S02]  /*2710*/  UIADD3 UR50, UR48, -0x4498517b, URZ ;  /* 0xbb67ae8530327890 */ /* 0x000fe4000fffe03f */
[----:B------:R-:W-:Y:S01]  /*2720*/  UIADD3 UR38, UR11, -0x61c88647, URZ ;  /* 0x9e3779b90b267890 */ /* 0x000fe2000fffe03f */
[----:B-1----:R-:W-:Y:S01]  /*2730*/  IMAD.WIDE.U32 R4, R8, -0x2daee0ad, RZ ;  /* 0xd2511f5308047825 */ /* 0x002fe200078e00ff */
[----:B------:R-:W-:Y:S01]  /*2740*/  LEA R220, R0, UR4, 0x1 ;  /* 0x0000000400dc7c11 */ /* 0x000fe2000f8e08ff */
[----:B------:R-:W-:Y:S01]  /*2750*/  ULDC.U8 UR12, c[0x0][0x388] ;  /* 0x0000e200000c7ab9 */ /* 0x000fe20000000000 */
[----:B------:R-:W-:Y:S01]  /*2760*/  LEA R221, R2, UR4, 0x1 ;  /* 0x0000000402dd7c11 */ /* 0x000fe2000f8e08ff */
[----:B------:R-:W-:Y:S01]  /*2770*/  ULDC UR11, c[0x0][0x2ec] ;  /* 0x0000bb00000b7ab9 */ /* 0x000fe20000000800 */
[----:B------:R1:W-:Y:S06]  /*2780*/  STL.64 [R1], R4 ;  /* 0x0000000401007387 */ /* 0x0003ec0000100a00 */
.L_x_222:
[----:B------:R-:W0:Y:S01]  /*2790*/  LDGDEPBAR ;  /* 0x00000000000079af */ /* 0x000e220000000000 */
[----:B------:R-:W-:Y:S01]  /*27a0*/  IMAD.IADD R0, R228, 0x1, R221 ;  /* 0x00000001e4007824 */ /* 0x000fe200078e02dd */
[----:B------:R-:W-:Y:S01]  /*27b0*/  USHF.L.U32 UR13, UR5, 0x6, URZ ;  /* 0x00000006050d7899 */ /* 0x000fe2000800063f */
[----:B------:R-:W-:Y:S05]  /*27c0*/  IMAD.U32 R2, RZ, RZ, UR18 ;  /* 0x00000012ff027e24 */ /* 0x000fea000f8e00ff */
[----:B------:R-:W2:Y:S01]  /*27d0*/  LDL R236, [R1+0x14] ;  /* 0x0000140001ec7983 */ /* 0x000ea20000100800 */
[C---:B-----5:R-:W-:Y:S01]  /*27e0*/  FSETP.NEU.FTZ.AND P4, PT, R250.reuse, -INF , PT ;  /* 0xff800000fa00780b */ /* 0x060fe20003f9d000 */
[----:B------:R-:W-:Y:S01]  /*27f0*/  UISETP.GE.AND UP0, UPT, UR13, UR49, UPT ;  /* 0x000000310d00728c */ /* 0x000fe2000bf06270 */
[----:B------:R-:W-:Y:S01]  /*2800*/  FSETP.NEU.FTZ.AND P0, PT, R249, -INF , PT ;  /* 0xff800000f900780b */ /* 0x000fe20003f1d000 */
[----:B------:R-:W3:Y:S01]  /*2810*/  LDL R235, [R1+0x20] ;  /* 0x0000200001eb7983 */ /* 0x000ee20000100800 */
[----:B------:R-:W-:Y:S01]  /*2820*/  IMAD.U32 R234, RZ, RZ, UR13 ;  /* 0x0000000dffea7e24 */ /* 0x000fe2000f8e00ff */
[----:B------:R-:W-:Y:S02]  /*2830*/  UISETP.GT.AND UP2, UPT, UR5, UR30, UPT ;  /* 0x0000001e0500728c */ /* 0x000fe4000bf44270 */
[----:B------:R-:W-:Y:S05]  /*2840*/  PLOP3.LUT P1, PT, PT, PT, UP0, 0x80, 0x0 ;  /* 0x000000000000781c */ /* 0x000fea0003f2f008 */
[----:B------:R-:W-:Y:S02]  /*2850*/  @!UP0 ULDC UR13, c[0x0][0x2c4] ;  /* 0x0000b100000d8ab9 */ /* 0x000fe40000000800 */
[----:B------:R-:W-:Y:S01]  /*2860*/  IMAD.U32 R231, RZ, RZ, UR13 ;  /* 0x0000000dffe77e24 */ /* 0x000fe2000f8e00ff */
        /* <DEDUP_REMOVED lines=20> */
[----:B------:R-:W-:Y:S03]  /*29b0*/  LDSM.16.M88.4 R164, [R0+0x1000] ;  /* 0x0010000000a4783b */ /* 0x000fe60000000200 */
[----:B------:R-:W-:Y:S05]  /*29c0*/  HMMA.16816.F32 R32, R32, R134, RZ ;  /* 0x000000862020723c */ /* 0x000fea00000018ff */
[----:B------:R-:W4:Y:S01]  /*29d0*/  LDSM.16.M88.4 R132, [R222+0xb400] ;  /* 0x00b40000de84783b */ /* 0x000f220000000200 */
[-C--:B------:R-:W-:Y:S06]  /*29e0*/  HMMA.16816.F32 R4, R136, R140.reuse, R4 ;  /* 0x0000008c8804723c */ /* 0x080fec0000001804 */
[C---:B-1----:R-:W-:Y:S01]  /*29f0*/  HMMA.16816.F32 R8, R144.reuse, R140, R8 ;  /* 0x0000008c9008723c */ /* 0x042fe20000001808 */
[----:B------:R-:W1:Y:S05]  /*2a00*/  LDSM.16.M88.4 R168, [R223+0xb000] ;  /* 0x00b00000dfa8783b */ /* 0x000e6a0000000200 */
[-C--:B------:R-:W-:Y:S06]  /*2a10*/  HMMA.16816.F32 R12, R144, R142.reuse, R12 ;  /* 0x0000008e900c723c */ /* 0x080fec000000180c */
[C---:B------:R-:W-:Y:S01]  /*2a20*/  HMMA.16816.F32 R16, R136.reuse, R142, R16 ;  /* 0x0000008e8810723c */ /* 0x040fe20000001810 */
[----:B------:R-:W1:Y:S05]  /*2a30*/  LDSM.16.M88.4 R140, [R0+0x1800] ;  /* 0x00180000008c783b */ /* 0x000e6a0000000200 */
        /* <DEDUP_REMOVED lines=11> */
[----:B------:R-:W4:Y:S05]  /*2af0*/  LDSM.16.M88.4 R156, [R221+0x2800] ;  /* 0x00280000dd9c783b */ /* 0x000f2a0000000200 */
[-C--:B------:R-:W-:Y:S06]  /*2b00*/  HMMA.16816.F32 R20, R152, R132.reuse, R20 ;  /* 0x000000849814723c */ /* 0x080fec0000001814 */
[C---:B------:R-:W-:Y:S06]  /*2b10*/  HMMA.16816.F32 R24, R160.reuse, R132, R24 ;  /* 0x00000084a018723c */ /* 0x040fec0000001818 */
[-C--:B------:R-:W-:Y:S01]  /*2b20*/  HMMA.16816.F32 R28, R160, R134.reuse, R28 ;  /* 0x00000086a01c723c */ /* 0x080fe2000000181c */
[----:B------:R-:W2:Y:S05]  /*2b30*/  LDL R163, [R1+0x10] ;  /* 0x0000100001a37983 */ /* 0x000eaa0000100800 */
[----:B------:R-:W-:Y:S01]  /*2b40*/  HMMA.16816.F32 R32, R152, R134, R32 ;  /* 0x000000869820723c */ /* 0x000fe20000001820 */
[----:B------:R-:W3:Y:S05]  /*2b50*/  LDSM.16.M88.4 R132, [R222+0xd400] ;  /* 0x00d40000de84783b */ /* 0x000eea0000000200 */
[-C--:B-1----:R-:W-:Y:S06]  /*2b60*/  HMMA.16816.F32 R4, R164, R168.reuse, R4 ;  /* 0x000000a8a404723c */ /* 0x082fec0000001804 */
[C---:B------:R-:W-:Y:S01]  /*2b70*/  HMMA.16816.F32 R8, R140.reuse, R168, R8 ;  /* 0x000000a88c08723c */ /* 0x040fe20000001808 */
[----:B------:R-:W2:Y:S05]  /*2b80*/  LDL.64 R168, [R1] ;  /* 0x0000000001a87983 */ /* 0x000eaa0000100a00 */
[-C--:B------:R-:W-:Y:S06]  /*2b90*/  HMMA.16816.F32 R12, R140, R170.reuse, R12 ;  /* 0x000000aa8c0c723c */ /* 0x080fec000000180c */
[C---:B------:R-:W-:Y:S06]  /*2ba0*/  HMMA.16816.F32 R16, R164.reuse, R170, R16 ;  /* 0x000000aaa410723c */ /* 0x040fec0000001810 */
[-C--:B----4-:R-:W-:Y:S06]  /*2bb0*/  HMMA.16816.F32 R20, R164, R136.reuse, R20 ;  /* 0x00000088a414723c */ /* 0x090fec0000001814 */
[C---:B------:R-:W-:Y:S06]  /*2bc0*/  HMMA.16816.F32 R24, R140.reuse, R136, R24 ;  /* 0x000000888c18723c */ /* 0x040fec0000001818 */
[-C--:B------:R-:W-:Y:S01]  /*2bd0*/  HMMA.16816.F32 R28, R140, R138.reuse, R28 ;  /* 0x0000008a8c1c723c */ /* 0x080fe2000000181c */
[----:B------:R-:W-:Y:S05]  /*2be0*/  LDSM.16.M88.4 R140, [R223+0xd000] ;  /* 0x00d00000df8c783b */ /* 0x000fea0000000200 */
[----:B------:R-:W-:Y:S03]  /*2bf0*/  HMMA.16816.F32 R32, R164, R138, R32 ;  /* 0x0000008aa420723c */ /* 0x000fe60000001820 */
[----:B------:R-:W1:Y:S03]  /*2c00*/  LDSM.16.M88.4 R136, [R0+0x2000] ;  /* 0x002000000088783b */ /* 0x000e660000000200 */
[-C--:B------:R-:W-:Y:S01]  /*2c10*/  HMMA.16816.F32 R4, R144, R148.reuse, R4 ;  /* 0x000000949004723c */ /* 0x080fe20000001804 */
[----:B------:R-:W-:Y:S01]  /*2c20*/  IMAD.MOV.U32 R165, RZ, RZ, 0x8 ;  /* 0x00000008ffa57424 */ /* 0x000fe200078e00ff */
[----:B------:R-:W4:Y:S04]  /*2c30*/  @!P1 S2R R164, SR_TID.X ;  /* 0x0000000000a49919 */ /* 0x000f280000002100 */
[C---:B------:R-:W-:Y:S01]  /*2c40*/  HMMA.16816.F32 R8, R156.reuse, R148, R8 ;  /* 0x000000949c08723c */ /* 0x040fe20000001808 */
[----:B------:R-:W-:Y:S05]  /*2c50*/  IMAD.MOV.U32 R166, RZ, RZ, 0x20 ;  /* 0x00000020ffa67424 */ /* 0x000fea00078e00ff */
[-C--:B------:R-:W-:Y:S01]  /*2c60*/  HMMA.16816.F32 R12, R156, R150.reuse, R12 ;  /* 0x000000969c0c723c */ /* 0x080fe2000000180c */
[----:B------:R-:W-:Y:S05]  /*2c70*/  IMAD.U32 R148, RZ, RZ, UR5 ;  /* 0x00000005ff947e24 */ /* 0x000fea000f8e00ff */
[C---:B------:R-:W-:Y:S06]  /*2c80*/  HMMA.16816.F32 R16, R144.reuse, R150, R16 ;  /* 0x000000969010723c */ /* 0x040fec0000001810 */
[-C--:B---3--:R-:W-:Y:S06]  /*2c90*/  HMMA.16816.F32 R20, R144, R132.reuse, R20 ;  /* 0x000000849014723c */ /* 0x088fec0000001814 */
[C---:B------:R-:W-:Y:S06]  /*2ca0*/  HMMA.16816.F32 R24, R156.reuse, R132, R24 ;  /* 0x000000849c18723c */ /* 0x040fec0000001818 */
[-C--:B------:R-:W-:Y:S06]  /*2cb0*/  HMMA.16816.F32 R28, R156, R134.reuse, R28 ;  /* 0x000000869c1c723c */ /* 0x080fec000000181c */
[----:B------:R-:W-:Y:S06]  /*2cc0*/  HMMA.16816.F32 R32, R144, R134, R32 ;  /* 0x000000869020723c */ /* 0x000fec0000001820 */
[-C--:B-1----:R-:W-:Y:S05]  /*2cd0*/  HMMA.16816.F32 R4, R136, R140.reuse, R4 ;  /* 0x0000008c8804723c */ /* 0x082fea0000001804 */
[----:B------:R-:W-:Y:S06]  /*2ce0*/  FMUL.FTZ R144, R250, 1.4426950216293334961 ;  /* 0x3fb8aa3bfa907820 */ /* 0x000fec0000410000 */
[----:B------:R-:W-:Y:S02]  /*2cf0*/  FSEL R144, R144, RZ, P4 ;  /* 0x000000ff90907208 */ /* 0x000fe40002000000 */
[----:B------:R-:W-:Y:S01]  /*2d00*/  FSETP.NEU.FTZ.AND P4, PT, R248, -INF , PT ;  /* 0xff800000f800780b */ /* 0x000fe20003f9d000 */
[----:B--2---:R-:W-:Y:S05]  /*2d10*/  IMAD R2, R2, 0x4, R163 ;  /* 0x0000000402027824 */ /* 0x004fea00078e02a3 */
[----:B------:R-:W-:Y:S01]  /*2d20*/  LOP3.LUT R149, R2, UR48, RZ, 0x3c, !PT ;  /* 0x0000003002957c12 */ /* 0x000fe2000f8e3cff */
[----:B------:R-:W-:Y:S04]  /*2d30*/  IMAD R2, R148, 0x4, R236 ;  /* 0x0000000494027824 */ /* 0x000fe800078e02ec */
[C---:B------:R-:W-:Y:S04]  /*2d40*/  IMAD.WIDE.U32 R160, R2.reuse, -0x326172a9, RZ ;  /* 0xcd9e8d5702a07825 */ /* 0x040fe800078e00ff */
[----:B------:R-:W-:Y:S01]  /*2d50*/  VIADD R154, R2, 0x2 ;  /* 0x00000002029a7836 */ /* 0x000fe20000000000 */
[----:B------:R-:W-:Y:S01]  /*2d60*/  LOP3.LUT R163, R161, R251, RZ, 0x3c, !PT ;  /* 0x000000fba1a37212 */ /* 0x000fe200078e3cff */
[----:B----4-:R-:W-:Y:S01]  /*2d70*/  @!P1 IMAD.SHL.U32 R2, R164, 0x2, RZ ;  /* 0x00000002a4029824 */ /* 0x010fe200078e00ff */
[----:B------:R-:W-:Y:S01]  /*2d80*/  LOP3.LUT R152, R169, R149, RZ, 0x3c, !PT ;  /* 0x00000095a9987212 */ /* 0x000fe200078e3cff */
[----:B------:R-:W-:Y:S01]  /*2d90*/  IMAD.WIDE.U32 R154, R154, -0x326172a9, RZ ;  /* 0xcd9e8d579a9a7825 */ /* 0x000fe200078e00ff */
[----:B------:R1:W2:Y:S02]  /*2da0*/  LDSM.16.M88.4 R148, [R0+0x2800] ;  /* 0x002800000094783b */ /* 0x0002a40000000200 */
[----:B------:R-:W-:Y:S01]  /*2db0*/  @!P1 LOP3.LUT R2, R235, 0x6, R2, 0xf8, !PT ;  /* 0x00000006eb029812 */ /* 0x000fe200078ef802 */
[----:B------:R-:W-:Y:S01]  /*2dc0*/  IMAD.WIDE.U32 R152, R152, -0x326172a9, RZ ;  /* 0xcd9e8d5798987825 */ /* 0x000fe200078e00ff */
[----:B------:R-:W-:Y:S03]  /*2dd0*/  LOP3.LUT R155, R155, R251, RZ, 0x3c, !PT ;  /* 0x000000fb9b9b7212 */ /* 0x000fe600078e3cff */
[----:B------:R-:W-:Y:S01]  /*2de0*/  IMAD.WIDE.U32 R132, R163, -0x2daee0ad, RZ ;  /* 0xd2511f53a3847825 */ /* 0x000fe200078e00ff */
[C---:B------:R-:W-:Y:S02]  /*2df0*/  LOP3.LUT R162, R153.reuse, UR38, R160, 0x96, !PT ;  /* 0x0000002699a27c12 */ /* 0x040fe4000f8e96a0 */
[----:B------:R-:W-:Y:S01]  /*2e00*/  LOP3.LUT R161, R153, UR38, R154, 0x96, !PT ;  /* 0x0000002699a17c12 */ /* 0x000fe2000f8e969a */
[----:B------:R-:W-:Y:S01]  /*2e10*/  IMAD.WIDE.U32 R154, R155, -0x2daee0ad, RZ ;  /* 0xd2511f539b9a7825 */ /* 0x000fe200078e00ff */
[----:B------:R-:W-:Y:S02]  /*2e20*/  LOP3.LUT R160, R152, UR51, RZ, 0x3c, !PT ;  /* 0x0000003398a07c12 */ /* 0x000fe4000f8e3cff */
[----:B------:R-:W-:Y:S01]  /*2e30*/  LOP3.LUT R152, R168, UR50, RZ, 0x3c, !PT ;  /* 0x00000032a8987c12 */ /* 0x000fe2000f8e3cff */
[----:B------:R-:W-:Y:S03]  /*2e40*/  IMAD.WIDE.U32 R156, R162, -0x2daee0ad, RZ ;  /* 0xd2511f53a29c7825 */ /* 0x000fe600078e00ff */
[C---:B------:R-:W-:Y:S01]  /*2e50*/  LOP3.LUT R155, R152.reuse, R155, RZ, 0x3c, !PT ;  /* 0x0000009b989b7212 */ /* 0x040fe200078e3cff */
[----:B------:R-:W-:Y:S01]  /*2e60*/  IMAD.WIDE.U32 R158, R161, -0x2daee0ad, RZ ;  /* 0xd2511f53a19e7825 */ /* 0x000fe200078e00ff */
[----:B------:R-:W-:Y:S02]  /*2e70*/  LOP3.LUT R161, R152, R133, RZ, 0x3c, !PT ;  /* 0x0000008598a17212 */ /* 0x000fe400078e3cff */
[----:B------:R-:W-:Y:S02]  /*2e80*/  LOP3.LUT R157, R157, UR39, R132, 0x96, !PT ;  /* 0x000000279d9d7c12 */ /* 0x000fe4000f8e9684 */
[----:B------:R-:W-:Y:S01]  /*2e90*/  LOP3.LUT R154, R159, UR39, R154, 0x96, !PT ;  /* 0x000000279f9a7c12 */ /* 0x000fe2000f8e969a */
[----:B------:R-:W3:Y:S01]  /*2ea0*/  LDSM.16.M88.4 R132, [R223+0xd400] ;  /* 0x00d40000df84783b */ /* 0x000ee20000000200 */
[----:B-1----:R-:W-:Y:S04]  /*2eb0*/  @!P1 IADD3 R0, R246, 0x1, -R231 ;  /* 0x00000001f6009810 */ /* 0x002fe80007ffe8e7 */
[----:B------:R-:W-:Y:S01]  /*2ec0*/  @!P1 IADD3 R153, R234, UR10, R0 ;  /* 0x0000000aea999c10 */ /* 0x000fe2000fffe000 */
[----:B------:R-:W-:Y:S03]  /*2ed0*/  IMAD.U32 R0, RZ, RZ, UR18 ;  /* 0x00000012ff007e24 */ /* 0x000fe6000f8e00ff */
[C---:B------:R-:W-:Y:S01]  /*2ee0*/  @!P1 VIMNMX R152, R153.reuse, UR10, PT ;  /* 0x0000000a99989c48 */ /* 0x040fe2000bfe0100 */
[----:B------:R-:W-:Y:S01]  /*2ef0*/  @!P1 IMAD R0, R0, 0x80, R2 ;  /* 0x0000008000009824 */ /* 0x000fe200078e0202 */
[C---:B------:R-:W-:Y:S01]  /*2f00*/  @!P1 VIADDMNMX R147, R153.reuse, R165, UR10, PT ;  /* 0x0000000a99939e46 */ /* 0x040fe2000b8001a5 */
[----:B------:R-:W-:Y:S01]  /*2f10*/  IMAD.MOV.U32 R165, RZ, RZ, 0x28 ;  /* 0x00000028ffa57424 */ /* 0x000fe200078e00ff */
[C---:B------:R-:W-:Y:S01]  /*2f20*/  @!P1 VIADDMNMX R146, R153.reuse, R166, UR10, PT ;  /* 0x0000000a99929e46 */ /* 0x040fe2000b8001a6 */
[----:B------:R-:W-:Y:S01]  /*2f30*/  @!P1 VIADD R2, R0, 0x1 ;  /* 0x0000000100029836 */ /* 0x000fe20000000000 */
[C---:B--2---:R-:W-:Y:S04]  /*2f40*/  HMMA.16816.F32 R8, R148.reuse, R140, R8 ;  /* 0x0000008c9408723c */ /* 0x044fe80000001808 */
[C---:B------:R-:W-:Y:S02]  /*2f50*/  @!P1 ISETP.GE.AND P5, PT, R2.reuse, R147, PT ;  /* 0x000000930200920c */ /* 0x040fe40003fa6270 */
[----:B------:R-:W-:Y:S01]  /*2f60*/  @!P1 VIADDMNMX R145, R153, R165, UR10, PT ;  /* 0x0000000a99919e46 */ /* 0x000fe2000b8001a5 */
[-C--:B------:R-:W-:Y:S03]  /*2f70*/  HMMA.16816.F32 R12, R148, R142.reuse, R12 ;  /* 0x0000008e940c723c */ /* 0x080fe6000000180c */
[----:B------:R-:W-:Y:S01]  /*2f80*/  @!P1 ISETP.GE.AND P3, PT, R2, R152, PT ;  /* 0x000000980200920c */ /* 0x000fe20003f66270 */
[----:B------:R-:W-:Y:S01]  /*2f90*/  FMUL.FTZ R140, R248, 1.4426950216293334961 ;  /* 0x3fb8aa3bf88c7820 */ /* 0x000fe20000410000 */
[C---:B------:R-:W-:Y:S01]  /*2fa0*/  @!P1 ISETP.GE.AND P6, PT, R2.reuse, R146, PT ;  /* 0x000000920200920c */ /* 0x040fe20003fc6270 */
[C---:B------:R-:W-:Y:S04]  /*2fb0*/  HMMA.16816.F32 R16, R136.reuse, R142, R16 ;  /* 0x0000008e8810723c */ /* 0x040fe80000001810 */
[----:B------:R-:W-:Y:S01]  /*2fc0*/  @!P1 ISETP.GE.AND P2, PT, R2, R145, PT ;  /* 0x000000910200920c */ /* 0x000fe20003f46270 */
[----:B------:R-:W-:Y:S01]  /*2fd0*/  FMUL.FTZ R141, R249, 1.4426950216293334961 ;  /* 0x3fb8aa3bf98d7820 */ /* 0x000fe20000410000 */
[----:B------:R-:W-:Y:S01]  /*2fe0*/  FSEL R140, R140, RZ, P4 ;  /* 0x000000ff8c8c7208 */ /* 0x000fe20002000000 */
[----:B------:R-:W-:Y:S01]  /*2ff0*/  FMUL.FTZ R2, R247, 1.4426950216293334961 ;  /* 0x3fb8aa3bf7027820 */ /* 0x000fe20000410000 */
[----:B------:R-:W-:Y:S03]  /*3000*/  @!P1 ISETP.GE.AND P4, PT, R0, R152, PT ;  /* 0x000000980000920c */ /* 0x000fe60003f86270 */
[----:B------:R-:W-:Y:S01]  /*3010*/  FSEL R141, R141, RZ, P0 ;  /* 0x000000ff8d8d7208 */ /* 0x000fe20000000000 */
[-C--:B---3--:R-:W-:Y:S03]  /*3020*/  HMMA.16816.F32 R20, R136, R132.reuse, R20 ;  /* 0x000000848814723c */ /* 0x088fe60000001814 */
[----:B------:R-:W-:Y:S01]  /*3030*/  @!P1 FSEL R4, R4, -INF , !P4 ;  /* 0xff80000004049808 */ /* 0x000fe20006000000 */
[C---:B------:R-:W-:Y:S01]  /*3040*/  @!P1 VIADD R142, R0.reuse, 0x8 ;  /* 0x00000008008e9836 */ /* 0x040fe20000000000 */
[----:B------:R-:W-:Y:S01]  /*3050*/  FSETP.NEU.FTZ.AND P0, PT, R247, -INF , PT ;  /* 0xff800000f700780b */ /* 0x000fe20003f1d000 */
[C---:B------:R-:W-:Y:S04]  /*3060*/  HMMA.16816.F32 R24, R148.reuse, R132, R24 ;  /* 0x000000849418723c */ /* 0x040fe80000001818 */
[-C--:B------:R-:W-:Y:S01]  /*3070*/  @!P1 ISETP.GE.AND P4, PT, R0, R146.reuse, PT ;  /* 0x000000920000920c */ /* 0x080fe20003f86270 */
[--C-:B------:R-:W-:Y:S01]  /*3080*/  FFMA.FTZ R4, R4, UR11, -R144.reuse ;  /* 0x0000000b04047c23 */ /* 0x100fe20008010890 */
[----:B------:R-:W-:Y:S01]  /*3090*/  FSEL R2, R2, RZ, P0 ;  /* 0x000000ff02027208 */ /* 0x000fe20000000000 */
[-C--:B------:R-:W-:Y:S02]  /*30a0*/  HMMA.16816.F32 R28, R148, R134.reuse, R28 ;  /* 0x00000086941c723c */ /* 0x080fe4000000181c */
[----:B------:R1:W2:Y:S01]  /*30b0*/  MUFU.EX2 R167, R4 ;  /* 0x0000000400a77308 */ /* 0x0002a20000000800 */
[CC--:B------:R-:W-:Y:S01]  /*30c0*/  @!P1 ISETP.GE.AND P0, PT, R0.reuse, R147.reuse, PT ;  /* 0x000000930000920c */ /* 0x0c0fe20003f06270 */
[----:B------:R-:W-:Y:S01]  /*30d0*/  @!P1 VIADD R143, R0, 0x9 ;  /* 0x00000009008f9836 */ /* 0x000fe20000000000 */
[----:B------:R-:W-:Y:S01]  /*30e0*/  @!P1 FSEL R9, R9, -INF , !P6 ;  /* 0xff80000009099808 */ /* 0x000fe20007000000 */
[----:B------:R-:W-:Y:S04]  /*30f0*/  HMMA.16816.F32 R32, R136, R134, R32 ;  /* 0x000000868820723c */ /* 0x000fe80000001820 */
[----:B------:R-:W-:Y:S01]  /*3100*/  @!P1 ISETP.GE.AND P6, PT, R142, R147, PT ;  /* 0x000000938e00920c */ /* 0x000fe20003fc6270 */
[----:B------:R-:W-:Y:S01]  /*3110*/  IMAD.WIDE.U32 R148, R161, -0x326172a9, RZ ;  /* 0xcd9e8d57a1947825 */ /* 0x000fe200078e00ff */
[----:B------:R-:W-:Y:S02]  /*3120*/  @!P1 FSEL R6, R6, -INF , !P0 ;  /* 0xff80000006069808 */ /* 0x000fe40004000000 */
[----:B------:R-:W-:Y:S02]  /*3130*/  @!P1 FSEL R5, R5, -INF , !P3 ;  /* 0xff80000005059808 */ /* 0x000fe40005800000 */
[----:B------:R-:W-:Y:S01]  /*3140*/  @!P1 ISETP.GE.AND P0, PT, R142, R146, PT ;  /* 0x000000928e00920c */ /* 0x000fe20003f06270 */
[C---:B------:R-:W-:Y:S01]  /*3150*/  @!P1 VIADD R132, R0.reuse, 0x11 ;  /* 0x0000001100849836 */ /* 0x040fe20000000000 */
[-C--:B------:R-:W-:Y:S01]  /*3160*/  @!P1 ISETP.GE.AND P3, PT, R0, R145.reuse, PT ;  /* 0x000000910000920c */ /* 0x080fe20003f66270 */
[--C-:B------:R-:W-:Y:S01]  /*3170*/  FFMA.FTZ R6, R6, UR11, -R141.reuse ;  /* 0x0000000b06067c23 */ /* 0x100fe2000801088d */
[----:B------:R-:W-:Y:S01]  /*3180*/  @!P1 FSEL R7, R7, -INF , !P5 ;  /* 0xff80000007079808 */ /* 0x000fe20006800000 */
[----:B------:R-:W-:Y:S01]  /*3190*/  FFMA.FTZ R5, R5, UR11, -R144 ;  /* 0x0000000b05057c23 */ /* 0x000fe20008010890 */
[----:B------:R-:W-:Y:S01]  /*31a0*/  @!P1 FSEL R8, R8, -INF , !P4 ;  /* 0xff80000008089808 */ /* 0x000fe20006000000 */
[--C-:B------:R-:W-:Y:S01]  /*31b0*/  FFMA.FTZ R9, R9, UR11, -R140.reuse ;  /* 0x0000000b09097c23 */ /* 0x100fe2000801088c */
[C---:B------:R-:W-:Y:S01]  /*31c0*/  @!P1 ISETP.GE.AND P5, PT, R142.reuse, R145, PT ;  /* 0x000000918e00920c */ /* 0x040fe20003fa6270 */
[--C-:B------:R-:W-:Y:S01]  /*31d0*/  FFMA.FTZ R7, R7, UR11, -R141.reuse ;  /* 0x0000000b07077c23 */ /* 0x100fe2000801088d */
[-C--:B------:R-:W-:Y:S01]  /*31e0*/  @!P1 ISETP.GE.AND P4, PT, R142, R152.reuse, PT ;  /* 0x000000988e00920c */ /* 0x080fe20003f86270 */
[--C-:B------:R-:W-:Y:S01]  /*31f0*/  FFMA.FTZ R8, R8, UR11, -R140.reuse ;  /* 0x0000000b08087c23 */ /* 0x100fe2000801088c */
[----:B------:R-:W-:Y:S01]  /*3200*/  @!P1 FSEL R12, R12, -INF , !P0 ;  /* 0xff8000000c0c9808 */ /* 0x000fe20004000000 */
[----:B------:R3:W-:Y:S01]  /*3210*/  MUFU.EX2 R171, R6 ;  /* 0x0000000600ab7308 */ /* 0x0007e20000000800 */
[CC--:B------:R-:W-:Y:S01]  /*3220*/  @!P1 ISETP.GE.AND P0, PT, R143.reuse, R152.reuse, PT ;  /* 0x000000988f00920c */ /* 0x0c0fe20003f06270 */
[----:B-1----:R-:W-:Y:S01]  /*3230*/  @!P1 VIADD R4, R0, 0x18 ;  /* 0x0000001800049836 */ /* 0x002fe20000000000 */
[----:B------:R-:W-:Y:S01]  /*3240*/  @!P1 FSEL R18, R18, -INF , !P6 ;  /* 0xff80000012129808 */ /* 0x000fe20007000000 */
[----:B------:R-:W-:Y:S01]  /*3250*/  FFMA.FTZ R12, R12, UR11, -R140 ;  /* 0x0000000b0c0c7c23 */ /* 0x000fe2000801088c */
[----:B------:R-:W-:Y:S01]  /*3260*/  @!P1 FSEL R10, R10, -INF , !P3 ;  /* 0xff8000000a0a9808 */ /* 0x000fe20005800000 */
[----:B------:R-:W-:Y:S01]  /*3270*/  @!P1 VIADD R142, R0, 0x10 ;  /* 0x00000010008e9836 */ /* 0x000fe20000000000 */
[----:B------:R-:W-:Y:S01]  /*3280*/  @!P1 ISETP.GE.AND P6, PT, R132, R152, PT ;  /* 0x000000988400920c */ /* 0x000fe20003fc6270 */
[--C-:B------:R-:W-:Y:S01]  /*3290*/  FFMA.FTZ R18, R18, UR11, -R141.reuse ;  /* 0x0000000b12127c23 */ /* 0x100fe2000801088d */
[----:B------:R-:W-:Y:S01]  /*32a0*/  @!P1 ISETP.GE.AND P3, PT, R143, R146, PT ;  /* 0x000000928f00920c */ /* 0x000fe20003f66270 */
[----:B------:R-:W-:Y:S01]  /*32b0*/  FFMA.FTZ R10, R10, UR11, -R2 ;  /* 0x0000000b0a0a7c23 */ /* 0x000fe20008010802 */
[----:B------:R-:W-:Y:S01]  /*32c0*/  @!P1 FSEL R17, R17, -INF , !P0 ;  /* 0xff80000011119808 */ /* 0x000fe20004000000 */
[----:B------:R-:W-:Y:S01]  /*32d0*/  MUFU.EX2 R170, R5 ;  /* 0x0000000500aa7308 */ /* 0x000fe20000000800 */
[----:B------:R-:W-:Y:S01]  /*32e0*/  @!P1 FSEL R21, R21, -INF , !P6 ;  /* 0xff80000015159808 */ /* 0x000fe20007000000 */
[----:B------:R-:W-:Y:S01]  /*32f0*/  @!P1 VIADD R0, R0, 0x19 ;  /* 0x0000001900009836 */ /* 0x000fe20000000000 */
[----:B------:R-:W-:Y:S01]  /*3300*/  @!P1 FSEL R13, R13, -INF , !P3 ;  /* 0xff8000000d0d9808 */ /* 0x000fe20005800000 */
[--C-:B------:R-:W-:Y:S01]  /*3310*/  FFMA.FTZ R17, R17, UR11, -R144.reuse ;  /* 0x0000000b11117c23 */ /* 0x100fe20008010890 */
[----:B------:R-:W-:Y:S01]  /*3320*/  @!P1 ISETP.GE.AND P3, PT, R143, R147, PT ;  /* 0x000000938f00920c */ /* 0x000fe20003f66270 */
[----:B------:R-:W-:Y:S01]  /*3330*/  FFMA.FTZ R21, R21, UR11, -R144 ;  /* 0x0000000b15157c23 */ /* 0x000fe20008010890 */
[----:B------:R-:W-:Y:S01]  /*3340*/  @!P1 FSEL R14, R14, -INF , !P5 ;  /* 0xff8000000e0e9808 */ /* 0x000fe20006800000 */
[----:B------:R-:W-:Y:S01]  /*3350*/  FFMA.FTZ R13, R13, UR11, -R140 ;  /* 0x0000000b0d0d7c23 */ /* 0x000fe2000801088c */
[CC--:B------:R-:W-:Y:S01]  /*3360*/  @!P1 ISETP.GE.AND P5, PT, R142.reuse, R152.reuse, PT ;  /* 0x000000988e00920c */ /* 0x0c0fe20003fa6270 */
[----:B------:R1:W4:Y:S01]  /*3370*/  MUFU.EX2 R169, R7 ;  /* 0x0000000700a97308 */ /* 0x0003220000000800 */
[-C--:B------:R-:W-:Y:S01]  /*3380*/  @!P1 ISETP.GE.AND P0, PT, R142, R145.reuse, PT ;  /* 0x000000918e00920c */ /* 0x080fe20003f06270 */
[--C-:B------:R-:W-:Y:S01]  /*3390*/  FFMA.FTZ R14, R14, UR11, -R2.reuse ;  /* 0x0000000b0e0e7c23 */ /* 0x100fe20008010802 */
[-C--:B------:R-:W-:Y:S02]  /*33a0*/  @!P1 ISETP.GE.AND P6, PT, R132, R145.reuse, PT ;  /* 0x000000918400920c */ /* 0x080fe40003fc6270 */
[----:B------:R-:W-:Y:S02]  /*33b0*/  @!P1 FSEL R11, R11, -INF , !P2 ;  /* 0xff8000000b0b9808 */ /* 0x000fe40005000000 */
[----:B------:R-:W-:Y:S03]  /*33c0*/  @!P1 FSEL R26, R26, -INF , !P0 ;  /* 0xff8000001a1a9808 */ /* 0x000fe60004000000 */
[----:B------:R-:W4:Y:S01]  /*33d0*/  MUFU.EX2 R236, R10 ;  /* 0x0000000a00ec7308 */ /* 0x000f220000000800 */
[----:B------:R-:W-:Y:S01]  /*33e0*/  @!P1 FSEL R27, R27, -INF , !P6 ;  /* 0xff8000001b1b9808 */ /* 0x000fe20007000000 */
[--C-:B------:R-:W-:Y:S01]  /*33f0*/  FFMA.FTZ R11, R11, UR11, -R2.reuse ;  /* 0x0000000b0b0b7c23 */ /* 0x100fe20008010802 */
[----:B------:R-:W-:Y:S01]  /*3400*/  @!P1 ISETP.GE.AND P2, PT, R143, R145, PT ;  /* 0x000000918f00920c */ /* 0x000fe20003f46270 */
[--C-:B------:R-:W-:Y:S01]  /*3410*/  FFMA.FTZ R26, R26, UR11, -R2.reuse ;  /* 0x0000000b1a1a7c23 */ /* 0x100fe20008010802 */
[----:B------:R-:W-:Y:S01]  /*3420*/  @!P1 FSEL R19, R19, -INF , !P3 ;  /* 0xff80000013139808 */ /* 0x000fe20005800000 */
[----:B------:R-:W-:Y:S01]  /*3430*/  FFMA.FTZ R27, R27, UR11, -R2 ;  /* 0x0000000b1b1b7c23 */ /* 0x000fe20008010802 */
[----:B------:R-:W-:Y:S03]  /*3440*/  @!P1 FSEL R20, R20, -INF , !P5 ;  /* 0xff80000014149808 */ /* 0x000fe60006800000 */
[----:B------:R2:W4:Y:S01]  /*3450*/  MUFU.EX2 R234, R8 ;  /* 0x0000000800ea7308 */ /* 0x0005220000000800 */
[-C--:B------:R-:W-:Y:S01]  /*3460*/  @!P1 ISETP.GE.AND P0, PT, R4, R152.reuse, PT ;  /* 0x000000980400920c */ /* 0x080fe20003f06270 */
[--C-:B------:R-:W-:Y:S01]  /*3470*/  FFMA.FTZ R19, R19, UR11, -R141.reuse ;  /* 0x0000000b13137c23 */ /* 0x100fe2000801088d */
[----:B------:R-:W-:Y:S01]  /*3480*/  @!P1 ISETP.GE.AND P6, PT, R0, R152, PT ;  /* 0x000000980000920c */ /* 0x000fe20003fc6270 */
[----:B------:R-:W-:Y:S01]  /*3490*/  FFMA.FTZ R20, R20, UR11, -R144 ;  /* 0x0000000b14147c23 */ /* 0x000fe20008010890 */
[----:B------:R-:W-:Y:S02]  /*34a0*/  LOP3.LUT R152, R160, R149, RZ, 0x3c, !PT ;  /* 0x00000095a0987212 */ /* 0x000fe400078e3cff */
[CC--:B------:R-:W-:Y:S03]  /*34b0*/  @!P1 ISETP.GE.AND P3, PT, R132.reuse, R147.reuse, PT ;  /* 0x000000938400920c */ /* 0x0c0fe60003f66270 */
[----:B------:R4:W-:Y:S01]  /*34c0*/  MUFU.EX2 R231, R9 ;  /* 0x0000000900e77308 */ /* 0x0009e20000000800 */
[-C--:B------:R-:W-:Y:S01]  /*34d0*/  @!P1 ISETP.GE.AND P5, PT, R132, R146.reuse, PT ;  /* 0x000000928400920c */ /* 0x080fe20003fa6270 */
[----:B------:R-:W-:Y:S01]  /*34e0*/  IMAD.WIDE.U32 R132, R155, -0x326172a9, RZ ;  /* 0xcd9e8d579b847825 */ /* 0x000fe200078e00ff */
[----:B------:R-:W-:Y:S02]  /*34f0*/  @!P1 FSEL R15, R15, -INF , !P2 ;  /* 0xff8000000f0f9808 */ /* 0x000fe40005000000 */
[----:B------:R-:W-:Y:S01]  /*3500*/  @!P1 ISETP.GE.AND P2, PT, R142, R147, PT ;  /* 0x000000938e00920c */ /* 0x000fe20003f46270 */
[----:B------:R-:W-:Y:S01]  /*3510*/  IMAD.WIDE.U32 R152, R152, -0x2daee0ad, RZ ;  /* 0xd2511f5398987825 */ /* 0x000fe200078e00ff */
[----:B---3--:R-:W-:Y:S03]  /*3520*/  LOP3.LUT R6, R160, R133, RZ, 0x3c, !PT ;  /* 0x00000085a0067212 */ /* 0x008fe600078e3cff */
[----:B------:R3:W3:Y:S01]  /*3530*/  MUFU.EX2 R235, R11 ;  /* 0x0000000b00eb7308 */ /* 0x0006e20000000800 */
[----:B------:R-:W-:Y:S01]  /*3540*/  @!P1 FSEL R16, R16, -INF , !P4 ;  /* 0xff80000010109808 */ /* 0x000fe20006000000 */
[----:B------:R-:W-:Y:S01]  /*3550*/  FFMA.FTZ R15, R15, UR11, -R2 ;  /* 0x0000000b0f0f7c23 */ /* 0x000fe20008010802 */
[----:B------:R-:W-:Y:S01]  /*3560*/  @!P1 FSEL R22, R22, -INF , !P2 ;  /* 0xff80000016169808 */ /* 0x000fe20005000000 */
[----:B-1----:R-:W-:Y:S01]  /*3570*/  IMAD.WIDE.U32 R6, R6, -0x2daee0ad, RZ ;  /* 0xd2511f5306067825 */ /* 0x002fe200078e00ff */
[-C--:B------:R-:W-:Y:S02]  /*3580*/  @!P1 ISETP.GE.AND P4, PT, R142, R146.reuse, PT ;  /* 0x000000928e00920c */ /* 0x080fe40003f86270 */
[-C--:B------:R-:W-:Y:S01]  /*3590*/  @!P1 ISETP.GE.AND P2, PT, R4, R146.reuse, PT ;  /* 0x000000920400920c */ /* 0x080fe20003f46270 */
[----:B------:R-:W-:Y:S01]  /*35a0*/  FFMA.FTZ R16, R16, UR11, -R144 ;  /* 0x0000000b10107c23 */ /* 0x000fe20008010890 */
[----:B------:R-:W-:Y:S01]  /*35b0*/  LOP3.LUT R150, R153, UR41, R156, 0x96, !PT ;  /* 0x0000002999967c12 */ /* 0x000fe2000f8e969c */
[----:B------:R-:W-:Y:S01]  /*35c0*/  IMAD.WIDE.U32 R142, R154, -0x326172a9, RZ ;  /* 0xcd9e8d579a8e7825 */ /* 0x000fe200078e00ff */
[----:B------:R-:W-:Y:S01]  /*35d0*/  @!P1 FSEL R24, R24, -INF , !P4 ;  /* 0xff80000018189808 */ /* 0x000fe20006000000 */
[----:B------:R1:W-:Y:S01]  /*35e0*/  MUFU.EX2 R168, R12 ;  /* 0x0000000c00a87308 */ /* 0x0003e20000000800 */
[----:B------:R-:W-:Y:S01]  /*35f0*/  @!P1 FSEL R28, R28, -INF , !P2 ;  /* 0xff8000001c1c9808 */ /* 0x000fe20005000000 */
[----:B------:R-:W-:Y:S01]  /*3600*/  IMAD.WIDE.U32 R150, R150, -0x326172a9, RZ ;  /* 0xcd9e8d5796967825 */ /* 0x000fe200078e00ff */
[C---:B------:R-:W-:Y:S02]  /*3610*/  @!P1 ISETP.GE.AND P4, PT, R4.reuse, R145, PT ;  /* 0x000000910400920c */ /* 0x040fe40003f86270 */
[-C--:B------:R-:W-:Y:S01]  /*3620*/  @!P1 ISETP.GE.AND P2, PT, R4, R147.reuse, PT ;  /* 0x000000930400920c */ /* 0x080fe20003f46270 */
[----:B------:R-:W-:Y:S01]  /*3630*/  FFMA.FTZ R28, R28, UR11, -R140 ;  /* 0x0000000b1c1c7c23 */ /* 0x000fe2000801088c */
[----:B------:R-:W-:Y:S01]  /*3640*/  LOP3.LUT R132, R143, UR40, R132, 0x96, !PT ;  /* 0x000000288f847c12 */ /* 0x000fe2000f8e9684 */
[----:B------:R-:W-:Y:S01]  /*3650*/  IMAD.WIDE.U32 R4, R157, -0x326172a9, RZ ;  /* 0xcd9e8d579d047825 */ /* 0x000fe200078e00ff */
[----:B--2---:R-:W-:Y:S01]  /*3660*/  LOP3.LUT R8, R7, UR41, R158, 0x96, !PT ;  /* 0x0000002907087c12 */ /* 0x004fe2000f8e969e */
[----:B------:R2:W-:Y:S01]  /*3670*/  MUFU.EX2 R164, R15 ;  /* 0x0000000f00a47308 */ /* 0x0005e20000000800 */
[----:B------:R-:W-:Y:S01]  /*3680*/  @!P1 FSEL R23, R23, -INF , !P3 ;  /* 0xff80000017179808 */ /* 0x000fe20005800000 */
[----:B------:R-:W-:Y:S01]  /*3690*/  IMAD.WIDE.U32 R132, R132, -0x2daee0ad, RZ ;  /* 0xd2511f5384847825 */ /* 0x000fe200078e00ff */
[----:B------:R-:W-:Y:S02]  /*36a0*/  @!P1 ISETP.GE.AND P3, PT, R0, R146, PT ;  /* 0x000000920000920c */ /* 0x000fe40003f66270 */
[----:B------:R-:W-:Y:S01]  /*36b0*/  LOP3.LUT R5, R5, UR40, R148, 0x96, !PT ;  /* 0x0000002805057c12 */ /* 0x000fe2000f8e9694 */
[--C-:B------:R-:W-:Y:S01]  /*36c0*/  FFMA.FTZ R22, R22, UR11, -R141.reuse ;  /* 0x0000000b16167c23 */ /* 0x100fe2000801088d */
[----:B------:R-:W-:Y:S01]  /*36d0*/  LOP3.LUT R146, R151, UR42, R4, 0x96, !PT ;  /* 0x0000002a97927c12 */ /* 0x000fe2000f8e9604 */
[----:B----4-:R-:W-:Y:S01]  /*36e0*/  IMAD.WIDE.U32 R8, R8, -0x326172a9, RZ ;  /* 0xcd9e8d5708087825 */ /* 0x010fe200078e00ff */
[----:B------:R-:W-:Y:S01]  /*36f0*/  @!P1 FSEL R29, R29, -INF , !P3 ;  /* 0xff8000001d1d9808 */ /* 0x000fe20005800000 */
[----:B------:R-:W-:Y:S01]  /*3700*/  MUFU.EX2 R148, R28 ;  /* 0x0000001c00947308 */ /* 0x000fe20000000800 */
[----:B------:R-:W-:Y:S01]  /*3710*/  @!P1 ISETP.GE.AND P3, PT, R0, R147, PT ;  /* 0x000000930000920c */ /* 0x000fe20003f66270 */
[--C-:B------:R-:W-:Y:S01]  /*3720*/  FFMA.FTZ R23, R23, UR11, -R141.reuse ;  /* 0x0000000b17177c23 */ /* 0x100fe2000801088d */
[----:B------:R-:W-:Y:S01]  /*3730*/  LOP3.LUT R10, R9, UR42, R142, 0x96, !PT ;  /* 0x0000002a090a7c12 */ /* 0x000fe2000f8e968e */
[----:B------:R-:W-:Y:S01]  /*3740*/  FFMA.FTZ R24, R24, UR11, -R140 ;  /* 0x0000000b18187c23 */ /* 0x000fe2000801088c */
[----:B------:R-:W-:Y:S01]  /*3750*/  LOP3.LUT R143, R133, UR43, R6, 0x96, !PT ;  /* 0x0000002b858f7c12 */ /* 0x000fe2000f8e9606 */
[----:B------:R-:W-:Y:S01]  /*3760*/  IMAD.WIDE.U32 R146, R146, -0x2daee0ad, RZ ;  /* 0xd2511f5392927825 */ /* 0x000fe200078e00ff */
[----:B------:R-:W-:Y:S03]  /*3770*/  @!P1 FSEL R25, R25, -INF , !P5 ;  /* 0xff80000019199808 */ /* 0x000fe60006800000 */
[----:B------:R-:W-:Y:S01]  /*3780*/  MUFU.EX2 R166, R13 ;  /* 0x0000000d00a67308 */ /* 0x000fe20000000800 */
[----:B------:R-:W-:Y:S01]  /*3790*/  @!P1 ISETP.GE.AND P5, PT, R0, R145, PT ;  /* 0x000000910000920c */ /* 0x000fe20003fa6270 */
[----:B------:R-:W-:Y:S01]  /*37a0*/  IMAD.WIDE.U32 R4, R5, -0x2daee0ad, RZ ;  /* 0xd2511f5305047825 */ /* 0x000fe200078e00ff */
[----:B------:R-:W-:Y:S02]  /*37b0*/  @!P1 FSEL R32, R32, -INF , !P0 ;  /* 0xff80000020209808 */ /* 0x000fe40004000000 */
[----:B------:R-:W-:Y:S01]  /*37c0*/  @!P1 FSEL R33, R33, -INF , !P6 ;  /* 0xff80000021219808 */ /* 0x000fe20007000000 */
[----:B------:R-:W-:Y:S01]  /*37d0*/  IMAD.WIDE.U32 R142, R143, -0x326172a9, RZ ;  /* 0xcd9e8d578f8e7825 */ /* 0x000fe200078e00ff */
[----:B------:R-:W-:Y:S03]  /*37e0*/  LOP3.LUT R7, R5, UR43, R152, 0x96, !PT ;  /* 0x0000002b05077c12 */ /* 0x000fe6000f8e9698 */
[----:B------:R4:W-:Y:S01]  /*37f0*/  MUFU.EX2 R165, R14 ;  /* 0x0000000e00a57308 */ /* 0x0009e20000000800 */
[----:B------:R-:W-:Y:S01]  /*3800*/  LOP3.LUT R4, R147, UR45, R4, 0x96, !PT ;  /* 0x0000002d93047c12 */ /* 0x000fe2000f8e9604 */
[----:B---3--:R-:W-:Y:S01]  /*3810*/  IMAD.WIDE.U32 R10, R10, -0x2daee0ad, RZ ;  /* 0xd2511f530a0a7825 */ /* 0x008fe200078e00ff */
[----:B------:R-:W-:Y:S02]  /*3820*/  LOP3.LUT R8, R143, UR44, R8, 0x96, !PT ;  /* 0x0000002c8f087c12 */ /* 0x000fe4000f8e9608 */
[----:B------:R-:W-:Y:S01]  /*3830*/  @!P1 FSEL R31, R31, -INF , !P5 ;  /* 0xff8000001f1f9808 */ /* 0x000fe20006800000 */
[----:B------:R-:W-:Y:S01]  /*3840*/  IMAD.WIDE.U32 R4, R4, -0x326172a9, RZ ;  /* 0xcd9e8d5704047825 */ /* 0x000fe200078e00ff */
[----:B------:R-:W-:Y:S03]  /*3850*/  LOP3.LUT R132, R11, UR45, R132, 0x96, !PT ;  /* 0x0000002d0b847c12 */ /* 0x000fe6000f8e9684 */
[----:B------:R-:W3:Y:S01]  /*3860*/  MUFU.EX2 R162, R16 ;  /* 0x0000001000a27308 */ /* 0x000ee20000000800 */
[----:B------:R-:W-:Y:S01]  /*3870*/  @!P1 FSEL R35, R35, -INF , !P3 ;  /* 0xff80000023239808 */ /* 0x000fe20005800000 */
[----:B------:R-:W-:Y:S01]  /*3880*/  IMAD.WIDE.U32 R6, R7, -0x326172a9, RZ ;  /* 0xcd9e8d5707067825 */ /* 0x000fe200078e00ff */
[----:B------:R-:W-:Y:S02]  /*3890*/  LOP3.LUT R133, R4, 0xff, RZ, 0xc0, !PT ;  /* 0x000000ff04857812 */ /* 0x000fe400078ec0ff */
[----:B------:R-:W-:Y:S01]  /*38a0*/  SHF.R.U32.HI R143, RZ, 0x18, R4 ;  /* 0x00000018ff8f7819 */ /* 0x000fe20000011604 */
[----:B------:R-:W-:Y:S01]  /*38b0*/  IMAD.WIDE.U32 R8, R8, -0x2daee0ad, RZ ;  /* 0xd2511f5308087825 */ /* 0x000fe200078e00ff */
[----:B------:R-:W-:Y:S03]  /*38c0*/  LOP3.LUT R145, R4, 0xffff, RZ, 0xc0, !PT ;  /* 0x0000ffff04917812 */ /* 0x000fe600078ec0ff */
[----:B------:R-:W-:Y:S01]  /*38d0*/  MUFU.EX2 R163, R18 ;  /* 0x0000001200a37308 */ /* 0x000fe20000000800 */
[----:B-1----:R-:W-:Y:S01]  /*38e0*/  LOP3.LUT R12, R5, UR46, R6, 0x96, !PT ;  /* 0x0000002e050c7c12 */ /* 0x002fe2000f8e9606 */
[----:B------:R-:W-:Y:S01]  /*38f0*/  FFMA.FTZ R32, R32, UR11, -R144 ;  /* 0x0000000b20207c23 */ /* 0x000fe20008010890 */
[----:B------:R-:W-:Y:S01]  /*3900*/  SHF.R.U32.HI R147, RZ, 0x10, R4 ;  /* 0x00000010ff937819 */ /* 0x000fe20000011604 */
[----:B------:R-:W-:Y:S01]  /*3910*/  IMAD.WIDE.U32 R4, R132, -0x326172a9, RZ ;  /* 0xcd9e8d5784047825 */ /* 0x000fe200078e00ff */
[C---:B------:R-:W-:Y:S02]  /*3920*/  LOP3.LUT R132, R8.reuse, 0xff, RZ, 0xc0, !PT ;  /* 0x000000ff08847812 */ /* 0x040fe400078ec0ff */
[--C-:B------:R-:W-:Y:S03]  /*3930*/  SHF.R.U32.HI R136, RZ, 0x18, R8.reuse ;  /* 0x00000018ff887819 */ /* 0x100fe60000011608 */
[----:B------:R-:W-:Y:S01]  /*3940*/  MUFU.EX2 R159, R17 ;  /* 0x00000011009f7308 */ /* 0x000fe20000000800 */
[----:B------:R-:W-:Y:S01]  /*3950*/  SHF.R.U32.HI R139, RZ, 0x10, R8 ;  /* 0x00000010ff8b7819 */ /* 0x000fe20000011608 */
[----:B------:R-:W-:Y:S01]  /*3960*/  FFMA.FTZ R144, R33, UR11, -R144 ;  /* 0x0000000b21907c23 */ /* 0x000fe20008010890 */
[----:B------:R-:W-:Y:S01]  /*3970*/  LOP3.LUT R10, R9, UR47, R10, 0x96, !PT ;  /* 0x0000002f090a7c12 */ /* 0x000fe2000f8e960a */
[--C-:B------:R-:W-:Y:S01]  /*3980*/  FFMA.FTZ R25, R25, UR11, -R140.reuse ;  /* 0x0000000b19197c23 */ /* 0x100fe2000801088c */
[----:B--2---:R-:W-:Y:S01]  /*3990*/  LOP3.LUT R15, R8, 0xffff, RZ, 0xc0, !PT ;  /* 0x0000ffff080f7812 */ /* 0x004fe200078ec0ff */
[----:B------:R-:W-:Y:S01]  /*39a0*/  FFMA.FTZ R140, R29, UR11, -R140 ;  /* 0x0000000b1d8c7c23 */ /* 0x000fe2000801088c */
[C---:B------:R-:W-:Y:S03]  /*39b0*/  LOP3.LUT R8, R4.reuse, 0xffff, RZ, 0xc0, !PT ;  /* 0x0000ffff04087812 */ /* 0x040fe600078ec0ff */
[----:B------:R-:W1:Y:S01]  /*39c0*/  MUFU.EX2 R161, R19 ;  /* 0x0000001300a17308 */ /* 0x000e620000000800 */
[----:B------:R-:W-:Y:S02]  /*39d0*/  LOP3.LUT R9, R4, 0xff, RZ, 0xc0, !PT ;  /* 0x000000ff04097812 */ /* 0x000fe400078ec0ff */
[--C-:B----4-:R-:W-:Y:S02]  /*39e0*/  SHF.R.U32.HI R14, RZ, 0x10, R4.reuse ;  /* 0x00000010ff0e7819 */ /* 0x110fe40000011604 */
[----:B------:R-:W-:Y:S02]  /*39f0*/  SHF.R.U32.HI R13, RZ, 0x18, R4 ;  /* 0x00000018ff0d7819 */ /* 0x000fe40000011604 */
[----:B------:R-:W-:Y:S03]  /*3a00*/  LOP3.LUT R4, R12, 0xff, RZ, 0xc0, !PT ;  /* 0x000000ff0c047812 */ /* 0x000fe600078ec0ff */
[----:B------:R-:W2:Y:S01]  /*3a10*/  MUFU.EX2 R154, R20 ;  /* 0x00000014009a7308 */ /* 0x000ea20000000800 */
[----:B------:R-:W-:Y:S02]  /*3a20*/  LOP3.LUT R0, R5, UR46, R142, 0x96, !PT ;  /* 0x0000002e05007c12 */ /* 0x000fe4000f8e968e */
[----:B------:R-:W-:Y:S02]  /*3a30*/  ISETP.LE.U32.AND P0, PT, R4, UR12, PT ;  /* 0x0000000c04007c0c */ /* 0x000fe4000bf03070 */
[----:B------:R-:W-:Y:S02]  /*3a40*/  LOP3.LUT R4, R12, 0xffff, RZ, 0xc0, !PT ;  /* 0x0000ffff0c047812 */ /* 0x000fe400078ec0ff */
[----:B------:R-:W-:Y:S03]  /*3a50*/  SHF.R.U32.HI R5, RZ, 0x18, R12 ;  /* 0x00000018ff057819 */ /* 0x000fe6000001160c */
[----:B------:R-:W4:Y:S01]  /*3a60*/  MUFU.EX2 R155, R22 ;  /* 0x00000016009b7308 */ /* 0x000f220000000800 */
[----:B------:R-:W-:Y:S02]  /*3a70*/  SHF.R.U32.HI R4, RZ, 0x8, R4 ;  /* 0x00000008ff047819 */ /* 0x000fe40000011604 */
[----:B------:R-:W-:Y:S02]  /*3a80*/  SHF.R.U32.HI R12, RZ, 0x10, R12 ;  /* 0x00000010ff0c7819 */ /* 0x000fe4000001160c */
[----:B------:R-:W-:Y:S02]  /*3a90*/  LOP3.LUT R7, R7, UR44, R150, 0x96, !PT ;  /* 0x0000002c07077c12 */ /* 0x000fe4000f8e9696 */
[----:B------:R-:W-:Y:S01]  /*3aa0*/  ISETP.LE.U32.AND P6, PT, R5, UR12, PT ;  /* 0x0000000c05007c0c */ /* 0x000fe2000bfc3070 */
[----:B------:R-:W-:Y:S01]  /*3ab0*/  @!P0 FADD.FTZ R167, -R167, -RZ ;  /* 0x800000ffa7a78221 */ /* 0x000fe20000010100 */
[----:B------:R-:W-:Y:S01]  /*3ac0*/  LOP3.LUT R4, R4, 0xffff, RZ, 0xc0, !PT ;  /* 0x0000ffff04047812 */ /* 0x000fe200078ec0ff */
[----:B------:R-:W-:Y:S01]  /*3ad0*/  IMAD.WIDE.U32 R6, R7, -0x2daee0ad, RZ ;  /* 0xd2511f5307067825 */ /* 0x000fe200078e00ff */
[----:B------:R-:W-:Y:S01]  /*3ae0*/  LOP3.LUT R5, R12, 0xff, RZ, 0xc0, !PT ;  /* 0x000000ff0c057812 */ /* 0x000fe200078ec0ff */
[----:B------:R-:W-:Y:S01]  /*3af0*/  MUFU.EX2 R153, R23 ;  /* 0x0000001700997308 */ /* 0x000fe20000000800 */
[----:B------:R-:W-:Y:S02]  /*3b00*/  @!P1 FSEL R30, R30, -INF , !P4 ;  /* 0xff8000001e1e9808 */ /* 0x000fe40006000000 */
[----:B------:R-:W-:Y:S02]  /*3b10*/  @!P1 FSEL R34, R34, -INF , !P2 ;  /* 0xff80000022229808 */ /* 0x000fe40005000000 */
[----:B------:R-:W-:Y:S01]  /*3b20*/  ISETP.LE.U32.AND P1, PT, R4, UR12, PT ;  /* 0x0000000c04007c0c */ /* 0x000fe2000bf23070 */
[----:B------:R-:W-:Y:S01]  /*3b30*/  FFMA.FTZ R30, R30, UR11, -R2 ;  /* 0x0000000b1e1e7c23 */ /* 0x000fe20008010802 */
[----:B------:R-:W-:Y:S03]  /*3b40*/  ISETP.LE.U32.AND P2, PT, R5, UR12, PT ;  /* 0x0000000c05007c0c */ /* 0x000fe6000bf43070 */
[----:B------:R-:W-:Y:S01]  /*3b50*/  MUFU.EX2 R158, R24 ;  /* 0x00000018009e7308 */ /* 0x000fe20000000800 */
[----:B------:R-:W-:Y:S01]  /*3b60*/  LOP3.LUT R4, R0, 0xffff, RZ, 0xc0, !PT ;  /* 0x0000ffff00047812 */ /* 0x000fe200078ec0ff */
[--C-:B------:R-:W-:Y:S01]  /*3b70*/  FFMA.FTZ R34, R34, UR11, -R141.reuse ;  /* 0x0000000b22227c23 */ /* 0x100fe2000801088d */
[----:B------:R-:W-:Y:S01]  /*3b80*/  SHF.R.U32.HI R5, RZ, 0x10, R0 ;  /* 0x00000010ff057819 */ /* 0x000fe20000011600 */
[----:B------:R-:W-:Y:S01]  /*3b90*/  @!P6 FADD.FTZ R169, -R169, -RZ ;  /* 0x800000ffa9a9e221 */ /* 0x000fe20000010100 */
[----:B------:R-:W-:Y:S01]  /*3ba0*/  LOP3.LUT R134, R6, 0xff, RZ, 0xc0, !PT ;  /* 0x000000ff06867812 */ /* 0x000fe200078ec0ff */
[----:B------:R-:W-:Y:S01]  /*3bb0*/  FFMA.FTZ R141, R35, UR11, -R141 ;  /* 0x0000000b238d7c23 */ /* 0x000fe2000801088d */
[--C-:B------:R-:W-:Y:S03]  /*3bc0*/  SHF.R.U32.HI R135, RZ, 0x18, R6.reuse ;  /* 0x00000018ff877819 */ /* 0x100fe60000011606 */
[----:B------:R-:W-:Y:S01]  /*3bd0*/  MUFU.EX2 R150, R32 ;  /* 0x0000002000967308 */ /* 0x000fe20000000800 */
[----:B------:R-:W-:Y:S01]  /*3be0*/  SHF.R.U32.HI R138, RZ, 0x10, R6 ;  /* 0x00000010ff8a7819 */ /* 0x000fe20000011606 */
[----:B------:R-:W-:Y:S01]  /*3bf0*/  @!P1 FADD.FTZ R170, -R170, -RZ ;  /* 0x800000ffaaaa9221 */ /* 0x000fe20000010100 */
[----:B------:R-:W-:Y:S01]  /*3c00*/  LOP3.LUT R137, R6, 0xffff, RZ, 0xc0, !PT ;  /* 0x0000ffff06897812 */ /* 0x000fe200078ec0ff */
[----:B------:R-:W-:Y:S01]  /*3c10*/  @!P2 FADD.FTZ R171, -R171, -RZ ;  /* 0x800000ffababa221 */ /* 0x000fe20000010100 */
[----:B------:R-:W-:Y:S01]  /*3c20*/  SHF.R.U32.HI R6, RZ, 0x8, R4 ;  /* 0x00000008ff067819 */ /* 0x000fe20000011604 */
[----:B------:R-:W-:Y:S01]  /*3c30*/  FFMA.FTZ R2, R31, UR11, -R2 ;  /* 0x0000000b1f027c23 */ /* 0x000fe20008010802 */
[----:B------:R-:W-:Y:S03]  /*3c40*/  LOP3.LUT R4, R5, 0xff, RZ, 0xc0, !PT ;  /* 0x000000ff05047812 */ /* 0x000fe600078ec0ff */
[----:B------:R-:W-:Y:S01]  /*3c50*/  MUFU.EX2 R151, R34 ;  /* 0x0000002200977308 */ /* 0x000fe20000000800 */
[----:B------:R-:W-:Y:S02]  /*3c60*/  LOP3.LUT R11, R7, UR47, R146, 0x96, !PT ;  /* 0x0000002f070b7c12 */ /* 0x000fe4000f8e9692 */
[----:B------:R-:W-:Y:S02]  /*3c70*/  LOP3.LUT R7, R0, 0xff, RZ, 0xc0, !PT ;  /* 0x000000ff00077812 */ /* 0x000fe400078ec0ff */
[----:B------:R-:W-:Y:S02]  /*3c80*/  ISETP.LE.U32.AND P0, PT, R4, UR12, PT ;  /* 0x0000000c04007c0c */ /* 0x000fe4000bf03070 */
[----:B------:R-:W-:Y:S03]  /*3c90*/  SHF.R.U32.HI R4, RZ, 0x18, R0 ;  /* 0x00000018ff047819 */ /* 0x000fe60000011600 */
[----:B------:R1:W-:Y:S01]  /*3ca0*/  MUFU.EX2 R149, R141 ;  /* 0x0000008d00957308 */ /* 0x0003e20000000800 */
[----:B------:R-:W-:Y:S02]  /*3cb0*/  ISETP.LE.U32.AND P3, PT, R7, UR12, PT ;  /* 0x0000000c07007c0c */ /* 0x000fe4000bf63070 */
[----:B------:R-:W-:Y:S02]  /*3cc0*/  ISETP.LE.U32.AND P2, PT, R4, UR12, PT ;  /* 0x0000000c04007c0c */ /* 0x000fe4000bf43070 */
[----:B------:R-:W-:Y:S02]  /*3cd0*/  SHF.R.U32.HI R0, RZ, 0x8, R8 ;  /* 0x00000008ff007819 */ /* 0x000fe40000011608 */
[----:B------:R-:W-:Y:S03]  /*3ce0*/  ISETP.LE.U32.AND P4, PT, R133, UR12, PT ;  /* 0x0000000c85007c0c */ /* 0x000fe6000bf83070 */
[----:B------:R-:W4:Y:S01]  /*3cf0*/  MUFU.EX2 R152, R21 ;  /* 0x0000001500987308 */ /* 0x000f220000000800 */
[----:B------:R-:W-:Y:S01]  /*3d00*/  LOP3.LUT R0, R0, 0xffff, RZ, 0xc0, !PT ;  /* 0x0000ffff00007812 */ /* 0x000fe200078ec0ff */
[----:B------:R-:W-:Y:S01]  /*3d10*/  @!P0 FADD.FTZ R236, -R236, -RZ ;  /* 0x800000ffecec8221 */ /* 0x000fe20000010100 */
[----:B------:R-:W-:Y:S02]  /*3d20*/  LOP3.LUT R4, R147, 0xff, RZ, 0xc0, !PT ;  /* 0x000000ff93047812 */ /* 0x000fe400078ec0ff */
[----:B------:R-:W-:Y:S01]  /*3d30*/  LOP3.LUT R5, R6, 0xffff, RZ, 0xc0, !PT ;  /* 0x0000ffff06057812 */ /* 0x000fe200078ec0ff */
[----:B------:R-:W-:Y:S01]  /*3d40*/  @!P3 FADD.FTZ R234, -R234, -RZ ;  /* 0x800000ffeaeab221 */ /* 0x000fe20000010100 */
[----:B------:R-:W-:Y:S01]  /*3d50*/  ISETP.LE.U32.AND P3, PT, R0, UR12, PT ;  /* 0x0000000c00007c0c */ /* 0x000fe2000bf63070 */
[----:B------:R-:W-:Y:S01]  /*3d60*/  @!P2 FADD.FTZ R235, -R235, -RZ ;  /* 0x800000ffebeba221 */ /* 0x000fe20000010100 */
[----:B------:R-:W-:Y:S01]  /*3d70*/  LOP3.LUT R0, R14, 0xff, RZ, 0xc0, !PT ;  /* 0x000000ff0e007812 */ /* 0x000fe200078ec0ff */
[----:B------:R-:W4:Y:S01]  /*3d80*/  MUFU.EX2 R147, R144 ;  /* 0x0000009000937308 */ /* 0x000f220000000800 */
[----:B------:R-:W-:Y:S01]  /*3d90*/  ISETP.LE.U32.AND P2, PT, R13, UR12, PT ;  /* 0x0000000c0d007c0c */ /* 0x000fe2000bf43070 */
[----:B---3--:R-:W-:Y:S01]  /*3da0*/  @!P4 FADD.FTZ R162, -R162, -RZ ;  /* 0x800000ffa2a2c221 */ /* 0x008fe20000010100 */
[----:B------:R-:W-:Y:S01]  /*3db0*/  ISETP.LE.U32.AND P0, PT, R0, UR12, PT ;  /* 0x0000000c00007c0c */ /* 0x000fe2000bf03070 */
[----:B-1----:R-:W-:Y:S01]  /*3dc0*/  IMAD.U32 R141, RZ, RZ, UR14 ;  /* 0x0000000eff8d7e24 */ /* 0x002fe2000f8e00ff */
[----:B------:R-:W-:Y:S02]  /*3dd0*/  SHF.R.U32.HI R0, RZ, 0x8, R145 ;  /* 0x00000008ff007819 */ /* 0x000fe40000011691 */
[----:B------:R-:W-:Y:S03]  /*3de0*/  ISETP.LE.U32.AND P5, PT, R143, UR12, PT ;  /* 0x0000000c8f007c0c */ /* 0x000fe6000bfa3070 */
[----:B------:R-:W-:Y:S01]  /*3df0*/  MUFU.EX2 R144, R2 ;  /* 0x0000000200907308 */ /* 0x000fe20000000800 */
[----:B------:R-:W-:Y:S01]  /*3e00*/  LOP3.LUT R0, R0, 0xffff, RZ, 0xc0, !PT ;  /* 0x0000ffff00007812 */ /* 0x000fe200078ec0ff */
[----:B------:R-:W-:Y:S01]  /*3e10*/  @!P3 FADD.FTZ R166, -R166, -RZ ;  /* 0x800000ffa6a6b221 */ /* 0x000fe20000010100 */
[----:B------:R-:W-:Y:S02]  /*3e20*/  ISETP.LE.U32.AND P1, PT, R5, UR12, PT ;  /* 0x0000000c05007c0c */ /* 0x000fe4000bf23070 */
[--C-:B------:R-:W-:Y:S01]  /*3e30*/  SHF.R.U32.HI R5, RZ, 0x10, R11.reuse ;  /* 0x00000010ff057819 */ /* 0x100fe2000001160b */
[----:B------:R-:W-:Y:S01]  /*3e40*/  @!P2 FADD.FTZ R164, -R164, -RZ ;  /* 0x800000ffa4a4a221 */ /* 0x000fe20000010100 */
[----:B------:R-:W-:Y:S01]  /*3e50*/  ISETP.LE.U32.AND P2, PT, R4, UR12, PT ;  /* 0x0000000c04007c0c */ /* 0x000fe2000bf43070 */
[----:B------:R-:W-:Y:S01]  /*3e60*/  @!P0 FADD.FTZ R165, -R165, -RZ ;  /* 0x800000ffa5a58221 */ /* 0x000fe20000010100 */
[----:B------:R-:W-:Y:S01]  /*3e70*/  ISETP.LE.U32.AND P0, PT, R0, UR12, PT ;  /* 0x0000000c00007c0c */ /* 0x000fe2000bf03070 */
[----:B------:R-:W-:Y:S01]  /*3e80*/  MUFU.EX2 R156, R25 ;  /* 0x00000019009c7308 */ /* 0x000fe20000000800 */
[----:B------:R-:W-:Y:S01]  /*3e90*/  LOP3.LUT R4, R11, 0xff, RZ, 0xc0, !PT ;  /* 0x000000ff0b047812 */ /* 0x000fe200078ec0ff */
[----:B------:R-:W-:Y:S01]  /*3ea0*/  @!P5 FADD.FTZ R161, -R161, -RZ ;  /* 0x800000ffa1a1d221 */ /* 0x000fe20000010100 */
[----:B------:R-:W-:Y:S02]  /*3eb0*/  LOP3.LUT R0, R11, 0xffff, RZ, 0xc0, !PT ;  /* 0x0000ffff0b007812 */ /* 0x000fe400078ec0ff */
[----:B------:R-:W-:Y:S01]  /*3ec0*/  ISETP.LE.U32.AND P4, PT, R4, UR12, PT ;  /* 0x0000000c04007c0c */ /* 0x000fe2000bf83070 */
[----:B------:R-:W-:Y:S01]  /*3ed0*/  @!P1 FADD.FTZ R231, -R231, -RZ ;  /* 0x800000ffe7e79221 */ /* 0x000fe20000010100 */
[----:B------:R-:W-:Y:S03]  /*3ee0*/  LOP3.LUT R4, R5, 0xff, RZ, 0xc0, !PT ;  /* 0x000000ff05047812 */ /* 0x000fe600078ec0ff */
[----:B------:R-:W-:Y:S01]  /*3ef0*/  MUFU.EX2 R160, R26 ;  /* 0x0000001a00a07308 */ /* 0x000fe20000000800 */
[----:B------:R-:W-:Y:S01]  /*3f00*/  SHF.R.U32.HI R0, RZ, 0x8, R0 ;  /* 0x00000008ff007819 */ /* 0x000fe20000011600 */
[----:B------:R-:W-:Y:S01]  /*3f10*/  @!P2 FADD.FTZ R163, -R163, -RZ ;  /* 0x800000ffa3a3a221 */ /* 0x000fe20000010100 */
[----:B------:R-:W-:Y:S01]  /*3f20*/  ISETP.LE.U32.AND P2, PT, R4, UR12, PT ;  /* 0x0000000c04007c0c */ /* 0x000fe2000bf43070 */
[----:B------:R-:W-:Y:S01]  /*3f30*/  @!P0 FADD.FTZ R159, -R159, -RZ ;  /* 0x800000ff9f9f8221 */ /* 0x000fe20000010100 */
[----:B------:R-:W-:Y:S02]  /*3f40*/  LOP3.LUT R0, R0, 0xffff, RZ, 0xc0, !PT ;  /* 0x0000ffff00007812 */ /* 0x000fe400078ec0ff */
[----:B------:R-:W-:Y:S03]  /*3f50*/  SHF.R.U32.HI R11, RZ, 0x18, R11 ;  /* 0x00000018ff0b7819 */ /* 0x000fe6000001160b */
[----:B------:R-:W1:Y:S01]  /*3f60*/  MUFU.EX2 R157, R27 ;  /* 0x0000001b009d7308 */ /* 0x000e620000000800 */
[----:B------:R-:W-:Y:S01]  /*3f70*/  ISETP.LE.U32.AND P0, PT, R0, UR12, PT ;  /* 0x0000000c00007c0c */ /* 0x000fe2000bf03070 */
[----:B--2---:R-:W-:Y:S01]  /*3f80*/  @!P4 FADD.FTZ R154, -R154, -RZ ;  /* 0x800000ff9a9ac221 */ /* 0x004fe20000010100 */
[----:B------:R-:W-:Y:S02]  /*3f90*/  LOP3.LUT R0, R10, 0xff, RZ, 0xc0, !PT ;  /* 0x000000ff0a007812 */ /* 0x000fe400078ec0ff */
[----:B------:R-:W-:Y:S02]  /*3fa0*/  ISETP.LE.U32.AND P5, PT, R11, UR12, PT ;  /* 0x0000000c0b007c0c */ /* 0x000fe4000bfa3070 */
[----:B------:R-:W-:Y:S01]  /*3fb0*/  ISETP.LE.U32.AND P4, PT, R0, UR12, PT ;  /* 0x0000000c00007c0c */ /* 0x000fe2000bf83070 */
[----:B----4-:R-:W-:Y:S01]  /*3fc0*/  @!P2 FADD.FTZ R155, -R155, -RZ ;  /* 0x800000ff9b9ba221 */ /* 0x010fe20000010100 */
[----:B------:R-:W-:Y:S01]  /*3fd0*/  LOP3.LUT R0, R138, 0xff, RZ, 0xc0, !PT ;  /* 0x000000ff8a007812 */ /* 0x000fe200078ec0ff */
[----:B------:R-:W2:Y:S01]  /*3fe0*/  MUFU.EX2 R145, R30 ;  /* 0x0000001e00917308 */ /* 0x000ea20000000800 */
[----:B------:R-:W-:Y:S02]  /*3ff0*/  SHF.R.U32.HI R4, RZ, 0x8, R137 ;  /* 0x00000008ff047819 */ /* 0x000fe40000011689 */
[----:B------:R-:W-:Y:S01]  /*4000*/  ISETP.LE.U32.AND P2, PT, R0, UR12, PT ;  /* 0x0000000c00007c0c */ /* 0x000fe2000bf43070 */
[----:B------:R-:W-:Y:S01]  /*4010*/  @!P0 FADD.FTZ R152, -R152, -RZ ;  /* 0x800000ff98988221 */ /* 0x000fe20000010100 */
[----:B------:R-:W-:Y:S02]  /*4020*/  ISETP.LE.U32.AND P1, PT, R134, UR12, PT ;  /* 0x0000000c86007c0c */ /* 0x000fe4000bf23070 */
[----:B------:R-:W-:Y:S01]  /*4030*/  LOP3.LUT R0, R4, 0xffff, RZ, 0xc0, !PT ;  /* 0x0000ffff04007812 */ /* 0x000fe200078ec0ff */
[----:B------:R-:W-:Y:S01]  /*4040*/  @!P5 FADD.FTZ R153, -R153, -RZ ;  /* 0x800000ff9999d221 */ /* 0x000fe20000010100 */
[--C-:B------:R-:W-:Y:S01]  /*4050*/  SHF.R.U32.HI R4, RZ, 0x18, R10.reuse ;  /* 0x00000018ff047819 */ /* 0x100fe2000001160a */
[----:B------:R-:W-:Y:S01]  /*4060*/  @!P4 FADD.FTZ R158, -R158, -RZ ;  /* 0x800000ff9e9ec221 */ /* 0x000fe20000010100 */
[----:B------:R-:W-:Y:S01]  /*4070*/  ISETP.LE.U32.AND P5, PT, R0, UR12, PT ;  /* 0x0000000c00007c0c */ /* 0x000fe2000bfa3070 */
[----:B------:R3:W4:Y:S01]  /*4080*/  MUFU.EX2 R146, R140 ;  /* 0x0000008c00927308 */ /* 0x0007220000000800 */
[----:B------:R-:W-:Y:S02]  /*4090*/  ISETP.LE.U32.AND P4, PT, R4, UR12, PT ;  /* 0x0000000c04007c0c */ /* 0x000fe4000bf83070 */
[----:B------:R-:W-:Y:S01]  /*40a0*/  LOP3.LUT R4, R139, 0xff, RZ, 0xc0, !PT ;  /* 0x000000ff8b047812 */ /* 0x000fe200078ec0ff */
[----:B------:R-:W-:Y:S01]  /*40b0*/  @!P2 FADD.FTZ R151, -R151, -RZ ;  /* 0x800000ff9797a221 */ /* 0x000fe20000010100 */
[----:B------:R-:W-:Y:S01]  /*40c0*/  SHF.R.U32.HI R0, RZ, 0x10, R10 ;  /* 0x00000010ff007819 */ /* 0x000fe2000001160a */
[----:B------:R-:W-:Y:S01]  /*40d0*/  @!P1 FADD.FTZ R150, -R150, -RZ ;  /* 0x800000ff96969221 */ /* 0x000fe20000010100 */
[----:B------:R-:W-:Y:S02]  /*40e0*/  ISETP.LE.U32.AND P1, PT, R4, UR12, PT ;  /* 0x0000000c04007c0c */ /* 0x000fe4000bf23070 */
[----:B------:R-:W-:Y:S02]  /*40f0*/  LOP3.LUT R0, R0, 0xff, RZ, 0xc0, !PT ;  /* 0x000000ff00007812 */ /* 0x000fe400078ec0ff */
[----:B------:R-:W-:Y:S01]  /*4100*/  SHF.R.U32.HI R4, RZ, 0x8, R15 ;  /* 0x00000008ff047819 */ /* 0x000fe2000001160f */
[----:B------:R-:W-:Y:S01]  /*4110*/  @!P5 FADD.FTZ R147, -R147, -RZ ;  /* 0x800000ff9393d221 */ /* 0x000fe20000010100 */
[----:B------:R-:W-:Y:S01]  /*4120*/  LOP3.LUT R10, R10, 0xffff, RZ, 0xc0, !PT ;  /* 0x0000ffff0a0a7812 */ /* 0x000fe200078ec0ff */
[----:B-1----:R-:W-:Y:S01]  /*4130*/  @!P4 FADD.FTZ R157, -R157, -RZ ;  /* 0x800000ff9d9dc221 */ /* 0x002fe20000010100 */
[----:B------:R-:W-:Y:S02]  /*4140*/  ISETP.LE.U32.AND P5, PT, R0, UR12, PT ;  /* 0x0000000c00007c0c */ /* 0x000fe4000bfa3070 */
[----:B------:R-:W-:Y:S01]  /*4150*/  LOP3.LUT R4, R4, 0xffff, RZ, 0xc0, !PT ;  /* 0x0000ffff04047812 */ /* 0x000fe200078ec0ff */
[----:B---3--:R-:W-:Y:S01]  /*4160*/  IMAD.U32 R140, RZ, RZ, UR15 ;  /* 0x0000000fff8c7e24 */ /* 0x008fe2000f8e00ff */
[----:B------:R-:W-:Y:S01]  /*4170*/  SHF.R.U32.HI R0, RZ, 0x8, R10 ;  /* 0x00000008ff007819 */ /* 0x000fe2000001160a */
[----:B--2---:R-:W-:Y:S01]  /*4180*/  @!P1 FADD.FTZ R145, -R145, -RZ ;  /* 0x800000ff91919221 */ /* 0x004fe20000010100 */
[----:B------:R-:W-:Y:S02]  /*4190*/  ISETP.LE.U32.AND P2, PT, R4, UR12, PT ;  /* 0x0000000c04007c0c */ /* 0x000fe4000bf43070 */
[----:B------:R-:W-:Y:S02]  /*41a0*/  LOP3.LUT R5, R0, 0xffff, RZ, 0xc0, !PT ;  /* 0x0000ffff00057812 */ /* 0x000fe400078ec0ff */
[----:B------:R-:W-:Y:S02]  /*41b0*/  F2FP.RELU.F16.F32.PACK_AB R4, R170, R167 ;  /* 0x000000a7aa04723e */ /* 0x000fe400000008ff */
[----:B------:R-:W-:Y:S01]  /*41c0*/  F2FP.RELU.F16.F32.PACK_AB R0, R169, R171 ;  /* 0x000000aba900723e */ /* 0x000fe200000008ff */
[----:B------:R-:W-:Y:S01]  /*41d0*/  @!P5 FADD.FTZ R160, -R160, -RZ ;  /* 0x800000ffa0a0d221 */ /* 0x000fe20000010100 */
[----:B------:R-:W-:Y:S01]  /*41e0*/  ISETP.LE.U32.AND P6, PT, R9, UR12, PT ;  /* 0x0000000c09007c0c */ /* 0x000fe2000bfc3070 */
[----:B------:R1:W-:Y:S01]  /*41f0*/  STS [R240+0x13000], R4 ;  /* 0x01300004f0007388 */ /* 0x0003e20000000800 */
[----:B------:R-:W-:Y:S02]  /*4200*/  F2FP.RELU.F16.F32.PACK_AB R6, R231, R234 ;  /* 0x000000eae706723e */ /* 0x000fe400000008ff */
[----:B------:R-:W-:Y:S01]  /*4210*/  F2FP.RELU.F16.F32.PACK_AB R2, R153, R155 ;  /* 0x0000009b9902723e */ /* 0x000fe200000008ff */
[----:B------:R2:W-:Y:S01]  /*4220*/  STS [R240+0x13400], R0 ;  /* 0x01340000f0007388 */ /* 0x0005e20000000800 */
[----:B------:R-:W-:Y:S01]  /*4230*/  ISETP.LE.U32.AND P3, PT, R132, UR12, PT ;  /* 0x0000000c84007c0c */ /* 0x000fe2000bf63070 */
[----:B----4-:R-:W-:Y:S01]  /*4240*/  @!P2 FADD.FTZ R146, -R146, -RZ ;  /* 0x800000ff9292a221 */ /* 0x010fe20000010100 */
[----:B------:R-:W-:Y:S02]  /*4250*/  ISETP.LE.U32.AND P0, PT, R136, UR12, PT ;  /* 0x0000000c88007c0c */ /* 0x000fe4000bf03070 */
[----:B------:R-:W-:Y:S02]  /*4260*/  FSETP.GE.FTZ.AND P1, PT, R152, RZ, PT ;  /* 0x000000ff9800720b */ /* 0x000fe40003f36000 */
[----:B------:R-:W-:Y:S01]  /*4270*/  FSETP.GE.FTZ.AND P5, PT, R170, RZ, PT ;  /* 0x000000ffaa00720b */ /* 0x000fe20003fb6000 */
[----:B------:R-:W-:Y:S01]  /*4280*/  @!P6 FADD.FTZ R168, -R168, -RZ ;  /* 0x800000ffa8a8e221 */ /* 0x000fe20000010100 */
[----:B------:R-:W-:Y:S02]  /*4290*/  ISETP.LE.U32.AND P6, PT, R135, UR12, PT ;  /* 0x0000000c87007c0c */ /* 0x000fe4000bfc3070 */
[----:B------:R-:W-:Y:S02]  /*42a0*/  FSETP.GE.FTZ.AND P4, PT, R162, RZ, PT ;  /* 0x000000ffa200720b */ /* 0x000fe40003f96000 */
[----:B------:R-:W-:Y:S01]  /*42b0*/  FSETP.GE.FTZ.AND P2, PT, R154, RZ, PT ;  /* 0x000000ff9a00720b */ /* 0x000fe20003f56000 */
[----:B------:R-:W-:Y:S01]  /*42c0*/  @!P3 FADD.FTZ R148, -R148, -RZ ;  /* 0x800000ff9494b221 */ /* 0x000fe20000010100 */
[C---:B------:R-:W-:Y:S01]  /*42d0*/  FSETP.GE.FTZ.AND P3, PT, R159.reuse, RZ, PT ;  /* 0x000000ff9f00720b */ /* 0x040fe20003f76000 */
[----:B------:R-:W-:Y:S01]  /*42e0*/  @!P0 FADD.FTZ R144, -R144, -RZ ;  /* 0x800000ff90908221 */ /* 0x000fe20000010100 */
[C---:B------:R-:W-:Y:S02]  /*42f0*/  LEA R142, P0, R246.reuse, R140, 0x2 ;  /* 0x0000008cf68e7211 */ /* 0x040fe400078010ff */
[----:B-1----:R-:W-:Y:S03]  /*4300*/  F2FP.RELU.F16.F32.PACK_AB R4, R159, R162 ;  /* 0x000000a29f04723e */ /* 0x002fe600000008ff */
[----:B------:R-:W-:Y:S01]  /*4310*/  @!P6 FADD.FTZ R149, -R149, -RZ ;  /* 0x800000ff9595e221 */ /* 0x000fe20000010100 */
[----:B------:R-:W-:Y:S02]  /*4320*/  ISETP.LE.U32.AND P6, PT, R5, UR12, PT ;  /* 0x0000000c05007c0c */ /* 0x000fe4000bfc3070 */
[----:B--2---:R-:W-:Y:S01]  /*4330*/  F2FP.RELU.F16.F32.PACK_AB R0, R161, R163 ;  /* 0x000000a3a100723e */ /* 0x004fe200000008ff */
[----:B------:R1:W-:Y:S01]  /*4340*/  STS [R239+0x13000], R4 ;  /* 0x01300004ef007388 */ /* 0x0003e20000000800 */
[----:B------:R-:W-:Y:S02]  /*4350*/  F2FP.RELU.F16.F32.PACK_AB R5, R235, R236 ;  /* 0x000000eceb05723e */ /* 0x000fe400000008ff */
[----:B------:R-:W-:Y:S01]  /*4360*/  LEA.HI.X.SX32 R143, R246, R141, 0x2, P0 ;  /* 0x0000008df68f7211 */ /* 0x000fe200000f16ff */
[----:B------:R2:W-:Y:S01]  /*4370*/  STS [R239+0x13400], R0 ;  /* 0x01340000ef007388 */ /* 0x0005e20000000800 */
[----:B------:R-:W-:Y:S03]  /*4380*/  FSETP.GE.FTZ.AND P0, PT, R167, RZ, PT ;  /* 0x000000ffa700720b */ /* 0x000fe60003f16000 */
[----:B------:R3:W-:Y:S02]  /*4390*/  STS [R240+0x14000], R6 ;  /* 0x01400006f0007388 */ /* 0x0007e40000000800 */
[----:B------:R-:W-:Y:S02]  /*43a0*/  @!P6 FADD.FTZ R156, -R156, -RZ ;  /* 0x800000ff9c9ce221 */ /* 0x000fe40000010100 */
        /* <DEDUP_REMOVED lines=14> */
[----:B----4-:R-:W-:Y:S02]  /*4490*/  F2FP.RELU.F16.F32.PACK_AB R2, R144, R145 ;  /* 0x000000919002723e */ /* 0x010fe400000008ff */
[----:B------:R-:W-:Y:S05]  /*44a0*/  F2FP.RELU.F16.F32.PACK_AB R0, R149, R151 ;  /* 0x000000979500723e */ /* 0x000fea00000008ff */
[----:B------:R1:W-:Y:S04]  /*44b0*/  STS [R237+0x13400], R0 ;  /* 0x01340000ed007388 */ /* 0x0003e80000000800 */
[----:B------:R-:W-:Y:S04]  /*44c0*/  STS [R238+0x14000], R6 ;  /* 0x01400006ee007388 */ /* 0x000fe80000000800 */
[----:B------:R-:W-:Y:S04]  /*44d0*/  STS [R238+0x14400], R5 ;  /* 0x01440005ee007388 */ /* 0x000fe80000000800 */
[----:B------:R-:W-:Y:S04]  /*44e0*/  STS [R237+0x14000], R4 ;  /* 0x01400004ed007388 */ /* 0x000fe80000000800 */
[----:B------:R2:W-:Y:S01]  /*44f0*/  STS [R237+0x14400], R2 ;  /* 0x01440002ed007388 */ /* 0x0005e20000000800 */
[----:B-1----:R-:W-:Y:S05]  /*4500*/  LEA R0, R230, UR4, 0x1 ;  /* 0x00000004e6007c11 */ /* 0x002fea000f8e08ff */
[----:B------:R-:W1:Y:S08]  /*4510*/  LDSM.16.M88.4 R32, [R0+0x6000] ;  /* 0x006000000020783b */ /* 0x000e700000000200 */
[----:B------:R-:W3:Y:S01]  /*4520*/  LDSM.16.M88.4 R28, [R0+0x6800] ;  /* 0x00680000001c783b */ /* 0x000ee20000000200 */
[----:B--2---:R-:W-:Y:S07]  /*4530*/  IMAD.IADD R2, R0, 0x1, R228 ;  /* 0x0000000100027824 */ /* 0x004fee00078e02e4 */
[----:B------:R-:W2:Y:S08]  /*4540*/  LDSM.16.M88.4 R132, [R2+0x6000] ;  /* 0x006000000284783b */ /* 0x000eb00000000200 */
[----:B------:R-:W4:Y:S01]  /*4550*/  LDSM.16.M88.4 R136, [R2+0x6800] ;  /* 0x006800000288783b */ /* 0x000f220000000200 */
[-C--:B-1----:R-:W-:Y:S06]  /*4560*/  HMMA.16816.F32 R4, R32, R172.reuse, RZ ;  /* 0x000000ac2004723c */ /* 0x082fec00000018ff */
[C---:B---3--:R-:W-:Y:S06]  /*4570*/  HMMA.16816.F32 R8, R28.reuse, R172, RZ ;  /* 0x000000ac1c08723c */ /* 0x048fec00000018ff */
[-C--:B------:R-:W-:Y:S06]  /*4580*/  HMMA.16816.F32 R12, R28, R174.reuse, RZ ;  /* 0x000000ae1c0c723c */ /* 0x080fec00000018ff */
[C---:B------:R-:W-:Y:S06]  /*4590*/  HMMA.16816.F32 R16, R32.reuse, R174, RZ ;  /* 0x000000ae2010723c */ /* 0x040fec00000018ff */
[-C--:B------:R-:W-:Y:S06]  /*45a0*/  HMMA.16816.F32 R20, R32, R176.reuse, RZ ;  /* 0x000000b02014723c */ /* 0x080fec00000018ff */
[C---:B------:R-:W-:Y:S06]  /*45b0*/  HMMA.16816.F32 R24, R28.reuse, R176, RZ ;  /* 0x000000b01c18723c */ /* 0x040fec00000018ff */
[-C--:B------:R-:W-:Y:S06]  /*45c0*/  HMMA.16816.F32 R28, R28, R178.reuse, RZ ;  /* 0x000000b21c1c723c */ /* 0x080fec00000018ff */
[----:B------:R-:W-:Y:S06]  /*45d0*/  HMMA.16816.F32 R32, R32, R178, RZ ;  /* 0x000000b22020723c */ /* 0x000fec00000018ff */
[-C--:B--2---:R-:W-:Y:S06]  /*45e0*/  HMMA.16816.F32 R4, R132, R180.reuse, R4 ;  /* 0x000000b48404723c */ /* 0x084fec0000001804 */
        /* <DEDUP_REMOVED lines=44> */
[----:B------:R-:W-:Y:S01]  /*48b0*/  FADD.FTZ R0, -R140, R4 ;  /* 0x000000048c007221 */ /* 0x000fe20000010100 */
[-C--:B------:R-:W-:Y:S01]  /*48c0*/  HMMA.16816.F32 R20, R132, R216.reuse, R20 ;  /* 0x000000d88414723c */ /* 0x080fe20000001814 */
[----:B------:R-:W3:Y:S03]  /*48d0*/  LDG.E R4, desc[UR6][R142.64+0x20] ;  /* 0x000020068e047981 */ /* 0x000ee6000c1e1900 */
[----:B------:R-:W-:Y:S02]  /*48e0*/  FSEL R0, R0, R140, P0 ;  /* 0x0000008c00007208 */ /* 0x000fe40000000000 */
[C---:B------:R-:W-:Y:S04]  /*48f0*/  HMMA.16816.F32 R24, R136.reuse, R216, R24 ;  /* 0x000000d88818723c */ /* 0x040fe80000001818 */
[----:B------:R-:W-:Y:S01]  /*4900*/  FSETP.GE.FTZ.AND P0, PT, R147, RZ, PT ;  /* 0x000000ff9300720b */ /* 0x000fe20003f16000 */
[----:B------:R-:W-:Y:S01]  /*4910*/  FMUL.FTZ R167, R167, R0 ;  /* 0x00000000a7a77220 */ /* 0x000fe20000410000 */
[-C--:B------:R-:W-:Y:S01]  /*4920*/  HMMA.16816.F32 R28, R136, R218.reuse, R28 ;  /* 0x000000da881c723c */ /* 0x080fe2000000181c */
[----:B------:R2:W5:Y:S05]  /*4930*/  LDG.E R0, desc[UR6][R142.64+0xa0] ;  /* 0x0000a0068e007981 */ /* 0x00056a000c1e1900 */
[----:B------:R-:W-:Y:S05]  /*4940*/  HMMA.16816.F32 R32, R132, R218, R32 ;  /* 0x000000da8420723c */ /* 0x000fea0000001820 */
[C---:B------:R-:W-:Y:S01]  /*4950*/  FADD.FTZ R17, -R140.reuse, R17 ;  /* 0x000000118c117221 */ /* 0x040fe20000010100 */
[C---:B------:R-:W-:Y:S01]  /*4960*/  FADD.FTZ R21, -R140.reuse, R21 ;  /* 0x000000158c157221 */ /* 0x040fe20000010100 */
[C---:B------:R-:W-:Y:S01]  /*4970*/  FADD.FTZ R132, -R140.reuse, R5 ;  /* 0x000000058c847221 */ /* 0x040fe20000010100 */
[C---:B------:R-:W-:Y:S03]  /*4980*/  FADD.FTZ R5, -R140.reuse, R16 ;  /* 0x000000108c057221 */ /* 0x040fe60000010100 */
[-C--:B------:R-:W-:Y:S01]  /*4990*/  FSEL R21, R21, R140.reuse, P1 ;  /* 0x0000008c15157208 */ /* 0x080fe20000800000 */
[----:B------:R-:W-:Y:S01]  /*49a0*/  FADD.FTZ R20, -R140, R20 ;  /* 0x000000148c147221 */ /* 0x000fe20000010100 */
[----:B------:R-:W-:Y:S02]  /*49b0*/  FSETP.GE.FTZ.AND P1, PT, R150, RZ, PT ;  /* 0x000000ff9600720b */ /* 0x000fe40003f36000 */
[-C--:B------:R-:W-:Y:S01]  /*49c0*/  FSEL R16, R132, R140.reuse, P5 ;  /* 0x0000008c84107208 */ /* 0x080fe20002800000 */
[----:B------:R-:W-:Y:S01]  /*49d0*/  FMUL.FTZ R21, R152, R21 ;  /* 0x0000001598157220 */ /* 0x000fe20000410000 */
[-C--:B------:R-:W-:Y:S02]  /*49e0*/  FSEL R5, R5, R140.reuse, P4 ;  /* 0x0000008c05057208 */ /* 0x080fe40002000000 */
[----:B------:R-:W-:Y:S01]  /*49f0*/  FSEL R17, R17, R140, P3 ;  /* 0x0000008c11117208 */ /* 0x000fe20001800000 */
[----:B------:R-:W-:Y:S01]  /*4a00*/  FMUL.FTZ R170, R170, R16 ;  /* 0x00000010aaaa7220 */ /* 0x000fe20000410000 */
[----:B------:R-:W-:Y:S01]  /*4a10*/  FSEL R20, R20, R140, P2 ;  /* 0x0000008c14147208 */ /* 0x000fe20001000000 */
[----:B------:R-:W-:Y:S01]  /*4a20*/  FMUL.FTZ R162, R162, R5 ;  /* 0x00000005a2a27220 */ /* 0x000fe20000410000 */
[----:B------:R-:W-:Y:S01]  /*4a30*/  FSETP.GE.FTZ.AND P2, PT, R171, RZ, PT ;  /* 0x000000ffab00720b */ /* 0x000fe20003f56000 */
[----:B------:R-:W-:Y:S01]  /*4a40*/  FADD.FTZ R32, -R140, R32 ;  /* 0x000000208c207221 */ /* 0x000fe20000010100 */
[----:B------:R-:W-:Y:S01]  /*4a50*/  F2FP.F16.F32.PACK_AB R5, R170, R167 ;  /* 0x000000a7aa05723e */ /* 0x000fe200000000ff */
[----:B------:R-:W-:Y:S01]  /*4a60*/  FMUL.FTZ R17, R159, R17 ;  /* 0x000000119f117220 */ /* 0x000fe20000410000 */
[----:B------:R-:W-:Y:S02]  /*4a70*/  FMUL.FTZ R154, R154, R20 ;  /* 0x000000149a9a7220 */ /* 0x000fe40000410000 */
[----:B------:R-:W-:Y:S01]  /*4a80*/  FSEL R32, R32, R140, P1 ;  /* 0x0000008c20207208 */ /* 0x000fe20000800000 */
[----:B------:R-:W-:Y:S01]  /*4a90*/  @P0 FADD.FTZ R140, -R140, R33 ;  /* 0x000000218c8c0221 */ /* 0x000fe20000010100 */
[----:B------:R-:W-:Y:S02]  /*4aa0*/  PLOP3.LUT P0, PT, PT, PT, UP2, 0x80, 0x0 ;  /* 0x000000000000781c */ /* 0x000fe40003f0f028 */
[----:B------:R-:W-:Y:S01]  /*4ab0*/  FSETP.GE.FTZ.AND P1, PT, R169, RZ, PT ;  /* 0x000000ffa900720b */ /* 0x000fe20003f36000 */
[----:B------:R-:W-:Y:S01]  /*4ac0*/  FMUL.FTZ R150, R150, R32 ;  /* 0x0000002096967220 */ /* 0x000fe20000410000 */
[----:B------:R-:W-:Y:S01]  /*4ad0*/  F2FP.F16.F32.PACK_AB R17, R17, R162 ;  /* 0x000000a21111723e */ /* 0x000fe200000000ff */
[----:B------:R-:W-:Y:S01]  /*4ae0*/  FMUL.FTZ R20, R147, R140 ;  /* 0x0000008c93147220 */ /* 0x000fe20000410000 */
[----:B------:R-:W-:Y:S01]  /*4af0*/  F2FP.F16.F32.PACK_AB R21, R21, R154 ;  /* 0x0000009a1515723e */ /* 0x000fe200000000ff */
[C---:B---3--:R-:W-:Y:S01]  /*4b00*/  FADD.FTZ R6, -R4.reuse, R6 ;  /* 0x0000000604067221 */ /* 0x048fe20000010100 */
[----:B------:R-:W-:Y:S04]  /*4b10*/  FADD.FTZ R7, -R4, R7 ;  /* 0x0000000704077221 */ /* 0x000fe80000010100 */
[-C--:B------:R-:W-:Y:S02]  /*4b20*/  FSEL R32, R6, R4.reuse, P2 ;  /* 0x0000000406207208 */ /* 0x080fe40001000000 */
[----:B------:R-:W-:Y:S01]  /*4b30*/  FSEL R16, R7, R4, P1 ;  /* 0x0000000407107208 */ /* 0x000fe20000800000 */
[----:B--2---:R-:W-:Y:S06]  /*4b40*/  @!P0 BRA `(.L_x_220) ;  /* 0x0000000000488947 */ /* 0x004fec0003800000 */
[----:B------:R-:W1:Y:S01]  /*4b50*/  LDC R6, c[0x0][0x240] ;  /* 0x00009000ff067b82 */ /* 0x000e620000000800 */
[----:B------:R-:W-:Y:S04]  /*4b60*/  ULOP3.LUT UR13, UR5, 0x1, URZ, 0xc0, !UPT ;  /* 0x00000001050d7892 */ /* 0x000fe8000f8ec03f */
[----:B------:R-:W-:Y:S04]  /*4b70*/  UISETP.NE.U32.AND UP0, UPT, UR13, 0x1, UPT ;  /* 0x000000010d00788c */ /* 0x000fe8000bf05070 */
[----:B------:R-:W-:Y:S06]  /*4b80*/  USEL UR13, UR56, 0x3000, !UP0 ;  /* 0x00003000380d7887 */ /* 0x000fec000c000000 */
[----:B------:R-:W-:Y:S01]  /*4b90*/  VIADD R241, R241, UR13 ;  /* 0x0000000df1f17c36 */ /* 0x000fe20008000000 */
[----:B------:R-:W-:Y:S01]  /*4ba0*/  IADD3 R221, R221, UR13, RZ ;  /* 0x0000000ddddd7c10 */ /* 0x000fe2000fffe0ff */
        /* <DEDUP_REMOVED lines=8> */
[----:B------:R1:W-:Y:S04]  /*4c30*/  LDGSTS.E.BYPASS.LTC128B.128 [R241], desc[UR6][R244.64] ;  /* 0x00000000f4f17fae */ /* 0x0003e8000b901d46 */
[----:B------:R1:W-:Y:S04]  /*4c40*/  LDGSTS.E.BYPASS.LTC128B.128 [R241+0x1000], desc[UR6][R244.64+0x40] ;  /* 0x01000040f4f17fae */ /* 0x0003e8000b901d46 */
[----:B------:R1:W-:Y:S04]  /*4c50*/  LDGSTS.E.BYPASS.LTC128B.128 [R241+0x2000], desc[UR6][R244.64+0x80] ;  /* 0x02000080f4f17fae */ /* 0x0003e8000b901d46 */
[----:B------:R-:W0:Y:S02]  /*4c60*/  LDGDEPBAR ;  /* 0x00000000000079af */ /* 0x000e240000000000 */
.L_x_220:
[----:B------:R2:W-:Y:S01]  /*4c70*/  STS [R240+0xf000], R5 ;  /* 0x00f00005f0007388 */ /* 0x0005e20000000800 */
[C---:B------:R-:W-:Y:S01]  /*4c80*/  FADD.FTZ R6, -R4.reuse, R19 ;  /* 0x0000001304067221 */ /* 0x040fe20000010100 */
[----:B------:R-:W-:Y:S01]  /*4c90*/  FSETP.GE.FTZ.AND P4, PT, R161, RZ, PT ;  /* 0x000000ffa100720b */ /* 0x000fe20003f96000 */
[----:B------:R-:W-:Y:S01]  /*4ca0*/  FMUL.FTZ R32, R171, R32 ;  /* 0x00000020ab207220 */ /* 0x000fe20000410000 */
[----:B------:R-:W-:Y:S01]  /*4cb0*/  FMUL.FTZ R169, R169, R16 ;  /* 0x00000010a9a97220 */ /* 0x000fe20000410000 */
[----:B------:R-:W-:Y:S01]  /*4cc0*/  FSETP.GE.FTZ.AND P1, PT, R163, RZ, PT ;  /* 0x000000ffa300720b */ /* 0x000fe20003f36000 */
[----:B------:R-:W-:Y:S01]  /*4cd0*/  FADD.FTZ R22, -R4, R22 ;  /* 0x0000001604167221 */ /* 0x000fe20000010100 */
[----:B------:R-:W-:Y:S01]  /*4ce0*/  FSEL R6, R6, R4, P4 ;  /* 0x0000000406067208 */ /* 0x000fe20002000000 */
[C---:B------:R-:W-:Y:S01]  /*4cf0*/  FADD.FTZ R16, -R4.reuse, R23 ;  /* 0x0000001704107221 */ /* 0x040fe20000010100 */
[----:B------:R-:W-:Y:S01]  /*4d00*/  FSETP.GE.FTZ.AND P3, PT, R155, RZ, PT ;  /* 0x000000ff9b00720b */ /* 0x000fe20003f76000 */
[----:B------:R-:W-:Y:S01]  /*4d10*/  FADD.FTZ R7, -R4, R34 ;  /* 0x0000002204077221 */ /* 0x000fe20000010100 */
[----:B------:R-:W-:Y:S01]  /*4d20*/  FSETP.GE.FTZ.AND P2, PT, R153, RZ, PT ;  /* 0x000000ff9900720b */ /* 0x000fe20003f56000 */
[----:B------:R-:W-:Y:S01]  /*4d30*/  FMUL.FTZ R161, R161, R6 ;  /* 0x00000006a1a17220 */ /* 0x000fe20000410000 */
[----:B------:R-:W-:Y:S01]  /*4d40*/  F2FP.F16.F32.PACK_AB R6, R169, R32 ;  /* 0x00000020a906723e */ /* 0x000fe200000000ff */
[----:B-----5:R-:W-:Y:S01]  /*4d50*/  FADD.FTZ R13, -R2, R13 ;  /* 0x0000000d020d7221 */ /* 0x020fe20000010100 */
[-C--:B------:R-:W-:Y:S01]  /*4d60*/  FSEL R16, R16, R4.reuse, P2 ;  /* 0x0000000410107208 */ /* 0x080fe20001000000 */
[----:B------:R-:W-:Y:S01]  /*4d70*/  FADD.FTZ R10, -R0, R10 ;  /* 0x0000000a000a7221 */ /* 0x000fe20000010100 */
[----:B------:R-:W-:Y:S01]  /*4d80*/  FSETP.GE.FTZ.AND P2, PT, R151, RZ, PT ;  /* 0x000000ff9700720b */ /* 0x000fe20003f56000 */
[----:B------:R3:W-:Y:S01]  /*4d90*/  STS [R240+0xf400], R6 ;  /* 0x00f40006f0007388 */ /* 0x0007e20000000800 */
[----:B------:R-:W-:Y:S01]  /*4da0*/  FSETP.GE.FTZ.AND P4, PT, R158, RZ, PT ;  /* 0x000000ff9e00720b */ /* 0x000fe20003f96000 */
[C---:B------:R-:W-:Y:S01]  /*4db0*/  FADD.FTZ R11, -R0.reuse, R11 ;  /* 0x0000000b000b7221 */ /* 0x040fe20000010100 */
[----:B------:R-:W-:Y:S02]  /*4dc0*/  FSEL R7, R7, R4, P2 ;  /* 0x0000000407077208 */ /* 0x000fe40001000000 */
[----:B------:R-:W-:Y:S01]  /*4dd0*/  STS [R239+0xf000], R17 ;  /* 0x00f00011ef007388 */ /* 0x000fe20000000800 */
[----:B------:R-:W-:Y:S01]  /*4de0*/  FSETP.GE.FTZ.AND P2, PT, R231, RZ, PT ;  /* 0x000000ffe700720b */ /* 0x000fe20003f56000 */
[----:B------:R-:W-:Y:S01]  /*4df0*/  FADD.FTZ R26, -R0, R26 ;  /* 0x0000001a001a7221 */ /* 0x000fe20000010100 */
[----:B--2---:R-:W-:Y:S01]  /*4e00*/  FADD.FTZ R5, -R4, R18 ;  /* 0x0000001204057221 */ /* 0x004fe20000010100 */
[----:B------:R-:W-:Y:S01]  /*4e10*/  FMUL.FTZ R151, R151, R7 ;  /* 0x0000000797977220 */ /* 0x000fe20000410000 */
[----:B------:R-:W-:Y:S01]  /*4e20*/  FADD.FTZ R7, -R2, R8 ;  /* 0x0000000802077221 */ /* 0x000fe20000010100 */
[----:B------:R-:W-:Y:S01]  /*4e30*/  FSETP.GE.FTZ.AND P5, PT, R164, RZ, PT ;  /* 0x000000ffa400720b */ /* 0x000fe20003fb6000 */
[----:B------:R-:W-:Y:S01]  /*4e40*/  FMUL.FTZ R16, R153, R16 ;  /* 0x0000001099107220 */ /* 0x000fe20000410000 */
[----:B------:R-:W-:Y:S01]  /*4e50*/  FSEL R5, R5, R4, P1 ;  /* 0x0000000405057208 */ /* 0x000fe20000800000 */
[----:B------:R-:W-:Y:S01]  /*4e60*/  FADD.FTZ R30, -R0, R30 ;  /* 0x0000001e001e7221 */ /* 0x000fe20000010100 */
[----:B------:R-:W-:Y:S01]  /*4e70*/  FSETP.GE.FTZ.AND P1, PT, R149, RZ, PT ;  /* 0x000000ff9500720b */ /* 0x000fe20003f36000 */
[----:B------:R-:W2:Y:S01]  /*4e80*/  LDC R140, c[0x0][0x2dc] ;  /* 0x0000b700ff8c7b82 */ /* 0x000ea20000000800 */
[----:B------:R-:W-:Y:S01]  /*4e90*/  F2FP.F16.F32.PACK_AB R20, R20, R150 ;  /* 0x000000961414723e */ /* 0x000fe200000000ff */
[----:B------:R-:W-:Y:S01]  /*4ea0*/  FMUL.FTZ R163, R163, R5 ;  /* 0x00000005a3a37220 */ /* 0x000fe20000410000 */
[----:B------:R-:W-:Y:S02]  /*4eb0*/  FSEL R5, R22, R4, P3 ;  /* 0x0000000416057208 */ /* 0x000fe40001800000 */
[----:B------:R-:W-:Y:S03]  /*4ec0*/  FSETP.GE.FTZ.AND P3, PT, R234, RZ, PT ;  /* 0x000000ffea00720b */ /* 0x000fe60003f76000 */
[----:B------:R-:W-:Y:S01]  /*4ed0*/  FMUL.FTZ R155, R155, R5 ;  /* 0x000000059b9b7220 */ /* 0x000fe20000410000 */
[----:B------:R-:W-:Y:S01]  /*4ee0*/  F2FP.F16.F32.PACK_AB R5, R161, R163 ;  /* 0x000000a3a105723e */ /* 0x000fe200000000ff */
[----:B---3--:R-:W-:Y:S01]  /*4ef0*/  FADD.FTZ R6, -R2, R9 ;  /* 0x0000000902067221 */ /* 0x008fe20000010100 */
[-C--:B------:R-:W-:Y:S01]  /*4f00*/  FSEL R7, R7, R2.reuse, P3 ;  /* 0x0000000207077208 */ /* 0x080fe20001800000 */
[----:B------:R-:W-:Y:S01]  /*4f10*/  @P1 FADD.FTZ R4, -R4, R35 ;  /* 0x0000002304041221 */ /* 0x000fe20000010100 */
[----:B------:R-:W-:Y:S01]  /*4f20*/  FSETP.GE.FTZ.AND P1, PT, R168, RZ, PT ;  /* 0x000000ffa800720b */ /* 0x000fe20003f36000 */
[----:B------:R3:W-:Y:S01]  /*4f30*/  STS [R239+0xf400], R5 ;  /* 0x00f40005ef007388 */ /* 0x0007e20000000800 */
[----:B------:R-:W-:Y:S01]  /*4f40*/  FSEL R6, R6, R2, P2 ;  /* 0x0000000206067208 */ /* 0x000fe20001000000 */
[----:B------:R-:W-:Y:S01]  /*4f50*/  FMUL.FTZ R149, R149, R4 ;  /* 0x0000000495957220 */ /* 0x000fe20000410000 */
[----:B------:R-:W-:Y:S01]  /*4f60*/  FADD.FTZ R4, -R2, R12 ;  /* 0x0000000c02047221 */ /* 0x000fe20000010100 */
[----:B------:R-:W-:Y:S01]  /*4f70*/  FSETP.GE.FTZ.AND P2, PT, R166, RZ, PT ;  /* 0x000000ffa600720b */ /* 0x000fe20003f56000 */
[----:B------:R-:W-:Y:S01]  /*4f80*/  FMUL.FTZ R8, R234, R7 ;  /* 0x00000007ea087220 */ /* 0x000fe20000410000 */
[----:B------:R-:W-:Y:S01]  /*4f90*/  FADD.FTZ R7, -R2, R24 ;  /* 0x0000001802077221 */ /* 0x000fe20000010100 */
[----:B------:R-:W-:Y:S02]  /*4fa0*/  FSETP.GE.FTZ.AND P3, PT, R156, RZ, PT ;  /* 0x000000ff9c00720b */ /* 0x000fe40003f76000 */
[-C--:B------:R-:W-:Y:S02]  /*4fb0*/  FSEL R4, R4, R2.reuse, P1 ;  /* 0x0000000204047208 */ /* 0x080fe40000800000 */
[----:B------:R-:W-:Y:S02]  /*4fc0*/  FSETP.GE.FTZ.AND P1, PT, R146, RZ, PT ;  /* 0x000000ff9200720b */ /* 0x000fe40003f36000 */
[----:B------:R-:W-:Y:S01]  /*4fd0*/  FSEL R13, R13, R2, P2 ;  /* 0x000000020d0d7208 */ /* 0x000fe20001000000 */
[----:B------:R-:W-:Y:S01]  /*4fe0*/  FMUL.FTZ R168, R168, R4 ;  /* 0x00000004a8a87220 */ /* 0x000fe20000410000 */
[----:B------:R-:W-:Y:S01]  /*4ff0*/  FADD.FTZ R4, -R2, R28 ;  /* 0x0000001c02047221 */ /* 0x000fe20000010100 */
[----:B------:R-:W-:Y:S02]  /*5000*/  FSETP.GE.FTZ.AND P2, PT, R148, RZ, PT ;  /* 0x000000ff9400720b */ /* 0x000fe40003f56000 */
[-C--:B------:R-:W-:Y:S01]  /*5010*/  FSEL R7, R7, R2.reuse, P4 ;  /* 0x0000000207077208 */ /* 0x080fe20002000000 */
[----:B------:R-:W-:Y:S01]  /*5020*/  FMUL.FTZ R13, R166, R13 ;  /* 0x0000000da60d7220 */ /* 0x000fe20000410000 */
[----:B------:R-:W-:Y:S02]  /*5030*/  FSEL R4, R4, R2, P2 ;  /* 0x0000000204047208 */ /* 0x000fe40001000000 */
[----:B------:R-:W-:Y:S01]  /*5040*/  FSETP.GE.FTZ.AND P2, PT, R236, RZ, PT ;  /* 0x000000ffec00720b */ /* 0x000fe20003f56000 */
[----:B------:R-:W-:Y:S01]  /*5050*/  FMUL.FTZ R158, R158, R7 ;  /* 0x000000079e9e7220 */ /* 0x000fe20000410000 */
[----:B------:R-:W-:Y:S01]  /*5060*/  FSETP.GE.FTZ.AND P4, PT, R160, RZ, PT ;  /* 0x000000ffa000720b */ /* 0x000fe20003f96000 */
[----:B---3--:R-:W-:Y:S01]  /*5070*/  FMUL.FTZ R5, R231, R6 ;  /* 0x00000006e7057220 */ /* 0x008fe20000410000 */
[----:B------:R-:W-:Y:S01]  /*5080*/  FADD.FTZ R6, -R2, R25 ;  /* 0x0000001902067221 */ /* 0x000fe20000010100 */
[----:B------:R-:W-:Y:S01]  /*5090*/  FMUL.FTZ R148, R148, R4 ;  /* 0x0000000494947220 */ /* 0x000fe20000410000 */
[----:B------:R-:W-:Y:S01]  /*50a0*/  FSEL R4, R10, R0, P2 ;  /* 0x000000000a047208 */ /* 0x000fe20001000000 */
[----:B------:R-:W-:Y:S01]  /*50b0*/  FADD.FTZ R10, -R0, R15 ;  /* 0x0000000f000a7221 */ /* 0x000fe20000010100 */
[----:B------:R-:W-:Y:S02]  /*50c0*/  F2FP.F16.F32.PACK_AB R5, R5, R8 ;  /* 0x000000080505723e */ /* 0x000fe400000000ff */
[----:B------:R-:W-:Y:S01]  /*50d0*/  FSEL R6, R6, R2, P3 ;  /* 0x0000000206067208 */ /* 0x000fe20001800000 */
[----:B------:R-:W-:Y:S01]  /*50e0*/  @P1 FADD.FTZ R2, -R2, R29 ;  /* 0x0000001d02021221 */ /* 0x000fe20000010100 */
[----:B------:R-:W-:Y:S01]  /*50f0*/  FSETP.GE.FTZ.AND P1, PT, R235, RZ, PT ;  /* 0x000000ffeb00720b */ /* 0x000fe20003f36000 */
[----:B------:R-:W-:Y:S01]  /*5100*/  FMUL.FTZ R12, R236, R4 ;  /* 0x00000004ec0c7220 */ /* 0x000fe20000410000 */
[----:B------:R-:W-:Y:S01]  /*5110*/  FSETP.GE.FTZ.AND P2, PT, R165, RZ, PT ;  /* 0x000000ffa500720b */ /* 0x000fe20003f56000 */
[----:B------:R-:W-:Y:S01]  /*5120*/  FMUL.FTZ R8, R146, R2 ;  /* 0x0000000292087220 */ /* 0x000fe20000410000 */
[C---:B------:R-:W-:Y:S01]  /*5130*/  FADD.FTZ R2, -R0.reuse, R14 ;  /* 0x0000000e00027221 */ /* 0x040fe20000010100 */
[----:B------:R-:W-:Y:S01]  /*5140*/  FADD.FTZ R4, -R0, R27 ;  /* 0x0000001b00047221 */ /* 0x000fe20000010100 */
[----:B------:R-:W-:Y:S01]  /*5150*/  FSEL R11, R11, R0, P1 ;  /* 0x000000000b0b7208 */ /* 0x000fe20000800000 */
[----:B------:R3:W-:Y:S01]  /*5160*/  STS [R240+0x10000], R5 ;  /* 0x01000005f0007388 */ /* 0x0007e20000000800 */
[----:B------:R-:W-:Y:S01]  /*5170*/  FSETP.GE.FTZ.AND P3, PT, R157, RZ, PT ;  /* 0x000000ff9d00720b */ /* 0x000fe20003f76000 */
[----:B------:R-:W-:Y:S01]  /*5180*/  FMUL.FTZ R6, R156, R6 ;  /* 0x000000069c067220 */ /* 0x000fe20000410000 */
        /* <DEDUP_REMOVED lines=8> */
[----:B------:R-:W-:Y:S01]  /*5210*/  FMUL.FTZ R157, R157, R4 ;  /* 0x000000049d9d7220 */ /* 0x000fe20000410000 */
[----:B------:R-:W-:Y:S01]  /*5220*/  F2FP.F16.F32.PACK_AB R4, R11, R12 ;  /* 0x0000000c0b04723e */ /* 0x000fe200000000ff */
[----:B------:R-:W-:Y:S01]  /*5230*/  FMUL.FTZ R160, R160, R2 ;  /* 0x00000002a0a07220 */ /* 0x000fe20000410000 */
[----:B------:R-:W-:Y:S02]  /*5240*/  F2FP.F16.F32.PACK_AB R7, R13, R168 ;  /* 0x000000a80d07723e */ /* 0x000fe400000000ff */
[----:B------:R-:W-:Y:S01]  /*5250*/  F2FP.F16.F32.PACK_AB R2, R164, R165 ;  /* 0x000000a5a402723e */ /* 0x000fe200000000ff */
[----:B------:R-:W-:Y:S01]  /*5260*/  STS [R240+0x10400], R4 ;  /* 0x01040004f0007388 */ /* 0x000fe20000000800 */
[----:B------:R-:W-:Y:S02]  /*5270*/  FSETP.GE.FTZ.AND P2, PT, R145, RZ, PT ;  /* 0x000000ff9100720b */ /* 0x000fe40003f56000 */
[----:B------:R-:W-:Y:S02]  /*5280*/  F2FP.F16.F32.PACK_AB R16, R16, R155 ;  /* 0x0000009b1010723e */ /* 0x000fe400000000ff */
[----:B------:R-:W-:Y:S01]  /*5290*/  STS [R239+0x10000], R7 ;  /* 0x01000007ef007388 */ /* 0x000fe20000000800 */
[----:B------:R-:W-:Y:S01]  /*52a0*/  FSEL R30, R30, R0, P2 ;  /* 0x000000001e1e7208 */ /* 0x000fe20001000000 */
[----:B------:R-:W-:Y:S01]  /*52b0*/  @P1 FADD.FTZ R0, -R0, R31 ;  /* 0x0000001f00001221 */ /* 0x000fe20000010100 */
[----:B------:R-:W-:Y:S02]  /*52c0*/  F2FP.F16.F32.PACK_AB R9, R149, R151 ;  /* 0x000000979509723e */ /* 0x000fe400000000ff */
[----:B------:R2:W-:Y:S01]  /*52d0*/  STS [R239+0x10400], R2 ;  /* 0x01040002ef007388 */ /* 0x0005e20000000800 */
[----:B------:R-:W-:Y:S01]  /*52e0*/  F2FP.F16.F32.PACK_AB R6, R6, R158 ;  /* 0x0000009e0606723e */ /* 0x000fe200000000ff */
[----:B------:R-:W-:Y:S01]  /*52f0*/  FMUL.FTZ R145, R145, R30 ;  /* 0x0000001e91917220 */ /* 0x000fe20000410000 */
[----:B------:R-:W-:Y:S02]  /*5300*/  FMUL.FTZ R144, R144, R0 ;  /* 0x0000000090907220 */ /* 0x000fe40000410000 */
[----:B------:R-:W-:Y:S01]  /*5310*/  STS [R238+0xf000], R21 ;  /* 0x00f00015ee007388 */ /* 0x000fe20000000800 */
[----:B------:R-:W-:Y:S02]  /*5320*/  F2FP.F16.F32.PACK_AB R0, R157, R160 ;  /* 0x000000a09d00723e */ /* 0x000fe400000000ff */
[----:B------:R-:W-:Y:S02]  /*5330*/  F2FP.F16.F32.PACK_AB R8, R8, R148 ;  /* 0x000000940808723e */ /* 0x000fe400000000ff */
[----:B------:R-:W-:Y:S01]  /*5340*/  STS [R238+0xf400], R16 ;  /* 0x00f40010ee007388 */ /* 0x000fe20000000800 */
[----:B---3--:R-:W-:Y:S04]  /*5350*/  F2FP.F16.F32.PACK_AB R5, R144, R145 ;  /* 0x000000919005723e */ /* 0x008fe800000000ff */
[----:B------:R-:W-:Y:S05]  /*5360*/  STS [R237+0xf000], R20 ;  /* 0x00f00014ed007388 */ /* 0x000fea0000000800 */
[----:B------:R-:W-:Y:S05]  /*5370*/  STS [R237+0xf400], R9 ;  /* 0x00f40009ed007388 */ /* 0x000fea0000000800 */
[----:B------:R-:W-:Y:S05]  /*5380*/  STS [R238+0x10000], R6 ;  /* 0x01000006ee007388 */ /* 0x000fea0000000800 */
[----:B------:R3:W-:Y:S01]  /*5390*/  STS [R238+0x10400], R0 ;  /* 0x01040000ee007388 */ /* 0x0007e20000000800 */
[----:B--2---:R-:W-:Y:S04]  /*53a0*/  IMAD R2, R140, UR54, RZ ;  /* 0x000000368c027c24 */ /* 0x004fe8000f8e02ff */
[----:B------:R-:W-:Y:S01]  /*53b0*/  STS [R237+0x10000], R8 ;  /* 0x01000008ed007388 */ /* 0x000fe20000000800 */
[----:B------:R-:W-:Y:S04]  /*53c0*/  IMAD.U32 R2, R2, -0x40, RZ ;  /* 0xffffffc002027824 */ /* 0x000fe800078e00ff */
[----:B------:R-:W-:Y:S01]  /*53d0*/  STS [R237+0x10400], R5 ;  /* 0x01040005ed007388 */ /* 0x000fe20000000800 */
[----:B------:R-:W-:Y:S01]  /*53e0*/  BAR.SYNC.DEFER_BLOCKING 0x0 ;  /* 0x0000000000007b1d */ /* 0x000fe20000010000 */
[C---:B------:R-:W-:Y:S04]  /*53f0*/  LEA R232, P1, R2.reuse, R232, 0x2 ;  /* 0x000000e802e87211 */ /* 0x040fe800078210ff */
[----:B------:R-:W-:Y:S02]  /*5400*/  LEA.HI.X.SX32 R233, R2, R233, 0x2, P1 ;  /* 0x000000e902e97211 */ /* 0x000fe400008f16ff */
[----:B---3--:R-:W-:Y:S01]  /*5410*/  LEA R0, R229, UR4, 0x1 ;  /* 0x00000004e5007c11 */ /* 0x008fe2000f8e08ff */
[----:B------:R-:W-:Y:S05]  /*5420*/  LDSM.16.MT88.4 R4, [R3+0x13000] ;  /* 0x013000000304783b */ /* 0x000fea0000004200 */
[----:B------:R-:W2:Y:S05]  /*5430*/  LDSM.16.MT88.4 R8, [R0+0x6000] ;  /* 0x006000000008783b */ /* 0x000eaa0000004200 */
[----:B------:R-:W3:Y:S05]  /*5440*/  LDSM.16.MT88.4 R12, [R3+0x15000] ;  /* 0x01500000030c783b */ /* 0x000eea0000004200 */
[----:B------:R-:W4:Y:S05]  /*5450*/  LDSM.16.MT88.4 R16, [R0+0x7000] ;  /* 0x007000000010783b */ /* 0x000f2a0000004200 */
[----:B------:R-:W1:Y:S05]  /*5460*/  LDSM.16.MT88.4 R20, [R0+0x8000] ;  /* 0x008000000014783b */ /* 0x000e6a0000004200 */
[----:B------:R-:W-:Y:S05]  /*5470*/  LDSM.16.MT88.4 R24, [R3+0x13800] ;  /* 0x013800000318783b */ /* 0x000fea0000004200 */
[----:B------:R-:W1:Y:S05]  /*5480*/  LDSM.16.MT88.4 R28, [R0+0x6400] ;  /* 0x00640000001c783b */ /* 0x000e6a0000004200 */
[----:B------:R-:W1:Y:S05]  /*5490*/  LDSM.16.MT88.4 R32, [R3+0x15800] ;  /* 0x015800000320783b */ /* 0x000e6a0000004200 */
[----:B------:R-:W1:Y:S01]  /*54a0*/  LDSM.16.MT88.4 R132, [R0+0x7400] ;  /* 0x007400000084783b */ /* 0x000e620000004200 */
[-C--:B--2---:R-:W-:Y:S04]  /*54b0*/  HMMA.16816.F32 R36, R4, R8.reuse, R36 ;  /* 0x000000080424723c */ /* 0x084fe80000001824 */
[----:B------:R-:W2:Y:S02]  /*54c0*/  LDSM.16.MT88.4 R136, [R0+0x8400] ;  /* 0x008400000088783b */ /* 0x000ea40000004200 */
        /* <DEDUP_REMOVED lines=14> */
[----:B------:R-:W1:Y:S05]  /*55b0*/  LDSM.16.MT88.4 R4, [R3+0x14000] ;  /* 0x014000000304783b */ /* 0x000e6a0000004200 */
        /* <DEDUP_REMOVED lines=14> */
[----:B------:R-:W2:Y:S05]  /*56a0*/  LDSM.16.MT88.4 R32, [R0+0x6c00] ;  /* 0x006c00000020783b */ /* 0x000eaa0000004200 */
[----:B------:R-:W-:Y:S01]  /*56b0*/  HMMA.16816.F32 R80, R24, R138, R80 ;  /* 0x0000008a1850723c */ /* 0x000fe20000001850 */
[----:B------:R-:W4:Y:S05]  /*56c0*/  LDSM.16.MT88.4 R24, [R0+0x7c00] ;  /* 0x007c00000018783b */ /* 0x000f2a0000004200 */
[-C--:B-1----:R-:W-:Y:S01]  /*56d0*/  HMMA.16816.F32 R36, R4, R8.reuse, R36 ;  /* 0x000000080424723c */ /* 0x082fe20000001824 */
[----:B------:R-:W1:Y:S05]  /*56e0*/  LDSM.16.MT88.4 R136, [R0+0x8c00] ;  /* 0x008c00000088783b */ /* 0x000e6a0000004200 */
        /* <DEDUP_REMOVED lines=12> */
[-C--:B--2---:R-:W-:Y:S06]  /*57b0*/  HMMA.16816.F32 R36, R28, R32.reuse, R36 ;  /* 0x000000201c24723c */ /* 0x084fec0000001824 */
[C---:B------:R-:W-:Y:S06]  /*57c0*/  HMMA.16816.F32 R40, R132.reuse, R32, R40 ;  /* 0x000000208428723c */ /* 0x040fec0000001828 */
[-C--:B------:R-:W-:Y:S06]  /*57d0*/  HMMA.16816.F32 R44, R132, R34.reuse, R44 ;  /* 0x00000022842c723c */ /* 0x080fec000000182c */
[C---:B------:R-:W-:Y:S06]  /*57e0*/  HMMA.16816.F32 R48, R28.reuse, R34, R48 ;  /* 0x000000221c30723c */ /* 0x040fec0000001830 */
[-C--:B----4-:R-:W-:Y:S06]  /*57f0*/  HMMA.16816.F32 R52, R28, R24.reuse, R52 ;  /* 0x000000181c34723c */ /* 0x090fec0000001834 */
[C---:B------:R-:W-:Y:S06]  /*5800*/  HMMA.16816.F32 R56, R132.reuse, R24, R56 ;  /* 0x000000188438723c */ /* 0x040fec0000001838 */
[-C--:B------:R-:W-:Y:S06]  /*5810*/  HMMA.16816.F32 R60, R132, R26.reuse, R60 ;  /* 0x0000001a843c723c */ /* 0x080fec000000183c */
[C---:B------:R-:W-:Y:S06]  /*5820*/  HMMA.16816.F32 R64, R28.reuse, R26, R64 ;  /* 0x0000001a1c40723c */ /* 0x040fec0000001840 */
[-C--:B-1----:R-:W-:Y:S06]  /*5830*/  HMMA.16816.F32 R68, R28, R136.reuse, R68 ;  /* 0x000000881c44723c */ /* 0x082fec0000001844 */
[C---:B------:R-:W-:Y:S06]  /*5840*/  HMMA.16816.F32 R72, R132.reuse, R136, R72 ;  /* 0x000000888448723c */ /* 0x040fec0000001848 */
[-C--:B------:R-:W-:Y:S06]  /*5850*/  HMMA.16816.F32 R76, R132, R138.reuse, R76 ;  /* 0x0000008a844c723c */ /* 0x080fec000000184c */
[----:B------:R-:W-:Y:S01]  /*5860*/  HMMA.16816.F32 R80, R28, R138, R80 ;  /* 0x0000008a1c50723c */ /* 0x000fe20000001850 */
[----:B------:R-:W-:Y:S11]  /*5870*/  @!UPT UIADD3 URZ, URZ, URZ, URZ ;  /* 0x0000003f3f3ff290 */ /* 0x000ff6000fffe03f */
[----:B------:R-:W-:Y:S01]  /*5880*/  @!UPT UIADD3 URZ, URZ, URZ, URZ ;  /* 0x0000003f3f3ff290 */ /* 0x000fe2000fffe03f */
[----:B------:R-:W-:Y:S11]  /*5890*/  @!P0 BRA `(.L_x_221) ;  /* 0x00000000003c8947 */ /* 0x000ff60003800000 */
[----:B------:R-:W2:Y:S01]  /*58a0*/  LDL R140, [R1+0xc] ;  /* 0x00000c00018c7983 */ /* 0x000ea20000100800 */
        /* <DEDUP_REMOVED lines=14> */
.L_x_221:
[----:B------:R-:W-:Y:S01]  /*5990*/  LDSM.16.M88.4 R24, [R224] ;  /* 0x00000000e018783b */ /* 0x000fe20000000200 */
[----:B------:R-:W-:Y:S01]  /*59a0*/  IMAD.MOV.U32 R4, RZ, RZ, 0x4 ;  /* 0x00000004ff047424 */ /* 0x000fe200078e00ff */
[----:B------:R-:W-:Y:S01]  /*59b0*/  @UP2 UIADD3 UR16, UP0, UR8, -0x100, URZ ;  /* 0xffffff0008102890 */ /* 0x000fe2000ff1e03f */
[----:B-1----:R-:W-:Y:S01]  /*59c0*/  @P0 VIADD R2, R246, 0xffffffc0 ;  /* 0xffffffc0f6020836 */ /* 0x002fe20000000000 */
[----:B------:R-:W1:Y:S01]  /*59d0*/  LDSM.16.MT88.4 R8, [R0+0x9000] ;  /* 0x009000000008783b */ /* 0x000e620000004200 */
[----:B------:R-:W-:Y:S02]  /*59e0*/  UISETP.GT.AND UP1, UPT, UR5, UR30, UPT ;  /* 0x0000001e0500728c */ /* 0x000fe4000bf24270 */
[----:B------:R-:W-:Y:S01]  /*59f0*/  @P0 IMAD.WIDE R156, R2, R4, UR8 ;  /* 0x00000008029c0e25 */ /* 0x000fe2000f8e0204 */
[----:B------:R-:W2:Y:S01]  /*5a00*/  LDSM.16.MT88.4 R16, [R0+0xb000] ;  /* 0x00b000000010783b */ /* 0x000ea20000004200 */
[----:B------:R-:W-:Y:S02]  /*5a10*/  @UP2 UIADD3.X UR13, UR9, -0x1, URZ, UP0, !UPT ;  /* 0xffffffff090d2890 */ /* 0x000fe400087fe43f */
[----:B------:R-:W-:Y:S01]  /*5a20*/  IMAD.U32 R2, RZ, RZ, UR37 ;  /* 0x00000025ff027e24 */ /* 0x000fe2000f8e00ff */
[----:B------:R-:W3:Y:S01]  /*5a30*/  LDSM.16.MT88.4 R28, [R0+0xd000] ;  /* 0x00d00000001c783b */ /* 0x000ee20000004200 */
[----:B------:R-:W-:Y:S03]  /*5a40*/  @UP2 UMOV UR8, UR16 ;  /* 0x0000001000082c82 */ /* 0x000fe60008000000 */
[----:B------:R-:W-:Y:S01]  /*5a50*/  LDSM.16.M88.4 R32, [R225] ;  /* 0x00000000e120783b */ /* 0x000fe20000000200 */
[----:B------:R-:W-:Y:S01]  /*5a60*/  @UP2 UMOV UR9, UR13 ;  /* 0x0000000d00092c82 */ /* 0x000fe20008000000 */
[----:B------:R-:W-:Y:S02]  /*5a70*/  ULOP3.LUT UR13, UR5, 0x1, URZ, 0xc0, !UPT ;  /* 0x00000001050d7892 */ /* 0x000fe4000f8ec03f */
[----:B------:R-:W4:Y:S01]  /*5a80*/  LDSM.16.MT88.4 R132, [R0+0x9400] ;  /* 0x009400000084783b */ /* 0x000f220000004200 */
[----:B------:R-:W-:Y:S02]  /*5a90*/  UIADD3 UR5, UR5, -0x1, URZ ;  /* 0xffffffff05057890 */ /* 0x000fe4000fffe03f */
[----:B------:R-:W-:Y:S01]  /*5aa0*/  UISETP.NE.U32.AND UP0, UPT, UR13, 0x1, UPT ;  /* 0x000000010d00788c */ /* 0x000fe2000bf05070 */
[----:B------:R-:W4:Y:S04]  /*5ab0*/  LDSM.16.MT88.4 R136, [R0+0xb400] ;  /* 0x00b400000088783b */ /* 0x000f280000004200 */
[----:B------:R-:W4:Y:S04]  /*5ac0*/  LDSM.16.MT88.4 R140, [R0+0xd400] ;  /* 0x00d40000008c783b */ /* 0x000f280000004200 */
[----:B------:R-:W-:Y:S04]  /*5ad0*/  LDSM.16.M88.4 R144, [R227] ;  /* 0x00000000e390783b */ /* 0x000fe80000000200 */
[----:B------:R-:W4:Y:S04]  /*5ae0*/  LDSM.16.MT88.4 R148, [R0+0x9800] ;  /* 0x009800000094783b */ /* 0x000f280000004200 */
[----:B------:R-:W-:Y:S01]  /*5af0*/  LDSM.16.MT88.4 R152, [R0+0xd800] ;  /* 0x00d800000098783b */ /* 0x000fe20000004200 */
[C---:B-1----:R-:W-:Y:S03]  /*5b00*/  HMMA.16816.F32 R4, R24.reuse, R8, RZ ;  /* 0x000000081804723c */ /* 0x042fe600000018ff */
[----:B------:R1:W5:Y:S04]  /*5b10*/  @P0 LDG.E R250, desc[UR6][R156.64] ;  /* 0x000000069cfa0981 */ /* 0x000368000c1e1900 */
[----:B------:R1:W5:Y:S01]  /*5b20*/  @P0 LDG.E R249, desc[UR6][R156.64+0x20] ;  /* 0x000020069cf90981 */ /* 0x000362000c1e1900 */
[C---:B------:R-:W-:Y:S03]  /*5b30*/  HMMA.16816.F32 R8, R24.reuse, R10, RZ ;  /* 0x0000000a1808723c */ /* 0x040fe600000018ff */
[----:B------:R1:W5:Y:S03]  /*5b40*/  @P0 LDG.E R248, desc[UR6][R156.64+0x80] ;  /* 0x000080069cf80981 */ /* 0x000366000c1e1900 */
[C---:B--2---:R-:W-:Y:S01]  /*5b50*/  HMMA.16816.F32 R12, R24.reuse, R16, RZ ;  /* 0x00000010180c723c */ /* 0x044fe200000018ff */
[----:B------:R1:W5:Y:S05]  /*5b60*/  @P0 LDG.E R247, desc[UR6][R156.64+0xa0] ;  /* 0x0000a0069cf70981 */ /* 0x00036a000c1e1900 */
[C---:B------:R-:W-:Y:S06]  /*5b70*/  HMMA.16816.F32 R16, R24.reuse, R18, RZ ;  /* 0x000000121810723c */ /* 0x040fec00000018ff */
[C---:B---3--:R-:W-:Y:S06]  /*5b80*/  HMMA.16816.F32 R20, R24.reuse, R28, RZ ;  /* 0x0000001c1814723c */ /* 0x048fec00000018ff */
[----:B------:R-:W-:Y:S01]  /*5b90*/  HMMA.16816.F32 R24, R24, R30, RZ ;  /* 0x0000001e1818723c */ /* 0x000fe200000018ff */
[----:B------:R-:W2:Y:S05]  /*5ba0*/  LDSM.16.MT88.4 R28, [R0+0xb800] ;  /* 0x00b80000001c783b */ /* 0x000eaa0000004200 */
[C---:B----4-:R-:W-:Y:S06]  /*5bb0*/  HMMA.16816.F32 R4, R32.reuse, R132, R4 ;  /* 0x000000842004723c */ /* 0x050fec0000001804 */
[C---:B------:R-:W-:Y:S01]  /*5bc0*/  HMMA.16816.F32 R8, R32.reuse, R134, R8 ;  /* 0x000000862008723c */ /* 0x040fe20000001808 */
[----:B------:R-:W-:Y:S05]  /*5bd0*/  LDSM.16.M88.4 R132, [R226] ;  /* 0x00000000e284783b */ /* 0x000fea0000000200 */
[C---:B------:R-:W-:Y:S06]  /*5be0*/  HMMA.16816.F32 R12, R32.reuse, R136, R12 ;  /* 0x00000088200c723c */ /* 0x040fec000000180c */
[C---:B------:R-:W-:Y:S01]  /*5bf0*/  HMMA.16816.F32 R16, R32.reuse, R138, R16 ;  /* 0x0000008a2010723c */ /* 0x040fe20000001810 */
[----:B------:R-:W3:Y:S05]  /*5c00*/  LDSM.16.MT88.4 R136, [R0+0x9c00] ;  /* 0x009c00000088783b */ /* 0x000eea0000004200 */
[C---:B------:R-:W-:Y:S06]  /*5c10*/  HMMA.16816.F32 R20, R32.reuse, R140, R20 ;  /* 0x0000008c2014723c */ /* 0x040fec0000001814 */
[----:B------:R-:W-:Y:S01]  /*5c20*/  HMMA.16816.F32 R24, R32, R142, R24 ;  /* 0x0000008e2018723c */ /* 0x000fe20000001818 */
[----:B------:R-:W4:Y:S04]  /*5c30*/  LDSM.16.MT88.4 R32, [R0+0xbc00] ;  /* 0x00bc00000020783b */ /* 0x000f280000004200 */
[----:B------:R-:W1:Y:S01]  /*5c40*/  LDSM.16.MT88.4 R140, [R0+0xdc00] ;  /* 0x00dc0000008c783b */ /* 0x000e620000004200 */
[C---:B------:R-:W-:Y:S06]  /*5c50*/  HMMA.16816.F32 R4, R144.reuse, R148, R4 ;  /* 0x000000949004723c */ /* 0x040fec0000001804 */
[C---:B------:R-:W-:Y:S01]  /*5c60*/  HMMA.16816.F32 R8, R144.reuse, R150, R8 ;  /* 0x000000969008723c */ /* 0x040fe20000001808 */
[----:B------:R-:W-:Y:S05]  /*5c70*/  LDSM.16.MT88.4 R148, [R0+0xa000] ;  /* 0x00a000000094783b */ /* 0x000fea0000004200 */
[C---:B--2---:R-:W-:Y:S06]  /*5c80*/  HMMA.16816.F32 R12, R144.reuse, R28, R12 ;  /* 0x0000001c900c723c */ /* 0x044fec000000180c */
[C---:B------:R-:W-:Y:S01]  /*5c90*/  HMMA.16816.F32 R16, R144.reuse, R30, R16 ;  /* 0x0000001e9010723c */ /* 0x040fe20000001810 */
[----:B------:R-:W2:Y:S05]  /*5ca0*/  LDSM.16.M88.4 R28, [R224+0x2000] ;  /* 0x00200000e01c783b */ /* 0x000eaa0000000200 */
[C---:B------:R-:W-:Y:S06]  /*5cb0*/  HMMA.16816.F32 R20, R144.reuse, R152, R20 ;  /* 0x000000989014723c */ /* 0x040fec0000001814 */
[----:B------:R-:W-:Y:S01]  /*5cc0*/  HMMA.16816.F32 R24, R144, R154, R24 ;  /* 0x0000009a9018723c */ /* 0x000fe20000001818 */
[----:B------:R-:W2:Y:S04]  /*5cd0*/  LDSM.16.MT88.4 R144, [R0+0xc000] ;  /* 0x00c000000090783b */ /* 0x000ea80000004200 */
[----:B------:R-:W2:Y:S01]  /*5ce0*/  LDSM.16.MT88.4 R152, [R0+0xe000] ;  /* 0x00e000000098783b */ /* 0x000ea20000004200 */
[C---:B---3--:R-:W-:Y:S06]  /*5cf0*/  HMMA.16816.F32 R4, R132.reuse, R136, R4 ;  /* 0x000000888404723c */ /* 0x048fec0000001804 */
[C---:B------:R-:W-:Y:S01]  /*5d00*/  HMMA.16816.F32 R8, R132.reuse, R138, R8 ;  /* 0x0000008a8408723c */ /* 0x040fe20000001808 */
[----:B------:R-:W-:Y:S05]  /*5d10*/  LDSM.16.MT88.4 R136, [R0+0xa400] ;  /* 0x00a400000088783b */ /* 0x000fea0000004200 */
[C---:B----4-:R-:W-:Y:S06]  /*5d20*/  HMMA.16816.F32 R12, R132.reuse, R32, R12 ;  /* 0x00000020840c723c */ /* 0x050fec000000180c */
[C---:B------:R-:W-:Y:S01]  /*5d30*/  HMMA.16816.F32 R16, R132.reuse, R34, R16 ;  /* 0x000000228410723c */ /* 0x040fe20000001810 */
[----:B------:R-:W3:Y:S05]  /*5d40*/  LDSM.16.M88.4 R32, [R225+0x2000] ;  /* 0x00200000e120783b */ /* 0x000eea0000000200 */
[C---:B-1----:R-:W-:Y:S06]  /*5d50*/  HMMA.16816.F32 R20, R132.reuse, R140, R20 ;  /* 0x0000008c8414723c */ /* 0x042fec0000001814 */
[----:B------:R-:W-:Y:S01]  /*5d60*/  HMMA.16816.F32 R24, R132, R142, R24 ;  /* 0x0000008e8418723c */ /* 0x000fe20000001818 */
[----:B------:R-:W1:Y:S04]  /*5d70*/  LDSM.16.MT88.4 R132, [R0+0xc400] ;  /* 0x00c400000084783b */ /* 0x000e680000004200 */
[----:B------:R-:W4:Y:S01]  /*5d80*/  LDSM.16.MT88.4 R140, [R0+0xe400] ;  /* 0x00e40000008c783b */ /* 0x000f220000004200 */
        /* <DEDUP_REMOVED lines=13> */
[C---:B-1----:R-:W-:Y:S06]  /*5e60*/  HMMA.16816.F32 R12, R32.reuse, R132, R12 ;  /* 0x00000084200c723c */ /* 0x042fec000000180c */
[C---:B------:R-:W-:Y:S01]  /*5e70*/  HMMA.16816.F32 R16, R32.reuse, R134, R16 ;  /* 0x000000862010723c */ /* 0x040fe20000001810 */
[----:B------:R-:W1:Y:S05]  /*5e80*/  LDSM.16.M88.4 R132, [R226+0x2000] ;  /* 0x00200000e284783b */ /* 0x000e6a0000000200 */
[C---:B----4-:R-:W-:Y:S06]  /*5e90*/  HMMA.16816.F32 R20, R32.reuse, R140, R20 ;  /* 0x0000008c2014723c */ /* 0x050fec0000001814 */
[----:B------:R-:W-:Y:S01]  /*5ea0*/  HMMA.16816.F32 R24, R32, R142, R24 ;  /* 0x0000008e2018723c */ /* 0x000fe20000001818 */
[----:B------:R-:W3:Y:S04]  /*5eb0*/  LDSM.16.MT88.4 R32, [R0+0xcc00] ;  /* 0x00cc00000020783b */ /* 0x000ee80000004200 */
[----:B------:R4:W3:Y:S01]  /*5ec0*/  LDSM.16.MT88.4 R140, [R0+0xec00] ;  /* 0x00ec0000008c783b */ /* 0x0008e20000004200 */
[C---:B--2---:R-:W-:Y:S06]  /*5ed0*/  HMMA.16816.F32 R4, R144.reuse, R148, R4 ;  /* 0x000000949004723c */ /* 0x044fec0000001804 */
[C---:B------:R-:W-:Y:S06]  /*5ee0*/  HMMA.16816.F32 R8, R144.reuse, R150, R8 ;  /* 0x000000969008723c */ /* 0x040fec0000001808 */
[C---:B------:R-:W-:Y:S06]  /*5ef0*/  HMMA.16816.F32 R12, R144.reuse, R28, R12 ;  /* 0x0000001c900c723c */ /* 0x040fec000000180c */
[C---:B------:R-:W-:Y:S01]  /*5f00*/  HMMA.16816.F32 R16, R144.reuse, R30, R16 ;  /* 0x0000001e9010723c */ /* 0x040fe20000001810 */
[----:B------:R-:W-:Y:S04]  /*5f10*/  IMAD.U32 R28, RZ, RZ, UR17 ;  /* 0x00000011ff1c7e24 */ /* 0x000fe8000f8e00ff */
[----:B----4-:R-:W-:Y:S01]  /*5f20*/  IMAD.U32 R0, RZ, RZ, UR17 ;  /* 0x00000011ff007e24 */ /* 0x010fe2000f8e00ff */
[C---:B------:R-:W-:Y:S01]  /*5f30*/  HMMA.16816.F32 R20, R144.reuse, R152, R20 ;  /* 0x000000989014723c */ /* 0x040fe20000001814 */
[----:B------:R-:W-:Y:S04]  /*5f40*/  IMAD.U32 R30, RZ, RZ, UR37 ;  /* 0x00000025ff1e7e24 */ /* 0x000fe8000f8e00ff */
[-C--:B------:R-:W-:Y:S01]  /*5f50*/  LEA R28, P2, R28, R232.reuse, 0x2 ;  /* 0x000000e81c1c7211 */ /* 0x080fe200078410ff */
[----:B------:R-:W-:Y:S01]  /*5f60*/  HMMA.16816.F32 R24, R144, R154, R24 ;  /* 0x0000009a9018723c */ /* 0x000fe20000001818 */
[----:B------:R-:W-:Y:S04]  /*5f70*/  IMAD.U32 R31, RZ, RZ, UR19 ;  /* 0x00000013ff1f7e24 */ /* 0x000fe8000f8e00ff */
[-C--:B------:R-:W-:Y:S01]  /*5f80*/  LEA.HI.X.SX32 R29, R0, R233.reuse, 0x2, P2 ;  /* 0x000000e9001d7211 */ /* 0x080fe200010f16ff */
[C---:B-1----:R-:W-:Y:S01]  /*5f90*/  HMMA.16816.F32 R4, R132.reuse, R136, R4 ;  /* 0x000000888404723c */ /* 0x042fe20000001804 */
[----:B------:R-:W-:Y:S04]  /*5fa0*/  IMAD.U32 R0, RZ, RZ, UR36 ;  /* 0x00000024ff007e24 */ /* 0x000fe8000f8e00ff */
[-C--:B------:R-:W-:Y:S01]  /*5fb0*/  LEA R30, P0, R30, R232.reuse, 0x2 ;  /* 0x000000e81e1e7211 */ /* 0x080fe200078010ff */
[C---:B------:R-:W-:Y:S01]  /*5fc0*/  HMMA.16816.F32 R8, R132.reuse, R138, R8 ;  /* 0x0000008a8408723c */ /* 0x040fe20000001808 */
[----:B------:R-:W-:Y:S05]  /*5fd0*/  LDSM.16.MT88.4 R136, [R220+0x2400] ;  /* 0x00240000dc88783b */ /* 0x000fea0000004200 */
[C---:B---3--:R-:W-:Y:S06]  /*5fe0*/  HMMA.16816.F32 R12, R132.reuse, R32, R12 ;  /* 0x00000020840c723c */ /* 0x048fec000000180c */
[C---:B------:R-:W-:Y:S01]  /*5ff0*/  HMMA.16816.F32 R16, R132.reuse, R34, R16 ;  /* 0x000000228410723c */ /* 0x040fe20000001810 */
[----:B------:R-:W-:Y:S04]  /*6000*/  IMAD.U32 R32, RZ, RZ, UR19 ;  /* 0x00000013ff207e24 */ /* 0x000fe8000f8e00ff */
[----:B------:R1:W-:Y:S01]  /*6010*/  REDG.E.ADD.F32.FTZ.RN.STRONG.GPU desc[UR6][R232.64], R4 ;  /* 0x00000004e80079a6 */ /* 0x0003e2000c10f386 */
[C---:B------:R-:W-:Y:S03]  /*6020*/  HMMA.16816.F32 R20, R132.reuse, R140, R20 ;  /* 0x0000008c8414723c */ /* 0x040fe60000001814 */
[----:B------:R2:W-:Y:S02]  /*6030*/  REDG.E.ADD.F32.FTZ.RN.STRONG.GPU desc[UR6][R28.64], R5 ;  /* 0x000000051c0079a6 */ /* 0x0005e4000c10f386 */
[-C--:B------:R-:W-:Y:S01]  /*6040*/  LEA R32, P1, R32, R232.reuse, 0x2 ;  /* 0x000000e820207211 */ /* 0x080fe200078210ff */
[----:B------:R-:W-:Y:S01]  /*6050*/  HMMA.16816.F32 R24, R132, R142, R24 ;  /* 0x0000008e8418723c */ /* 0x000fe20000001818 */
[----:B------:R-:W-:Y:S04]  /*6060*/  LDSM.16.MT88.4 R132, [R220+0x1400] ;  /* 0x00140000dc84783b */ /* 0x000fe80000004200 */
[-C--:B------:R-:W-:Y:S02]  /*6070*/  LEA.HI.X.SX32 R33, R31, R233.reuse, 0x2, P1 ;  /* 0x000000e91f217211 */ /* 0x080fe400008f16ff */
[-C--:B------:R-:W-:Y:S03]  /*6080*/  LEA.HI.X.SX32 R31, R2, R233.reuse, 0x2, P0 ;  /* 0x000000e9021f7211 */ /* 0x080fe600000f16ff */
[----:B------:R3:W-:Y:S01]  /*6090*/  REDG.E.ADD.F32.FTZ.RN.STRONG.GPU desc[UR6][R32.64], R6 ;  /* 0x00000006200079a6 */ /* 0x0007e2000c10f386 */
[----:B------:R-:W-:Y:S03]  /*60a0*/  MOV R2, UR34 ;  /* 0x0000002200027c02 */ /* 0x000fe60008000f00 */
[----:B------:R4:W-:Y:S01]  /*60b0*/  REDG.E.ADD.F32.FTZ.RN.STRONG.GPU desc[UR6][R30.64], R7 ;  /* 0x000000071e0079a6 */ /* 0x0009e2000c10f386 */
[----:B-1----:R-:W-:Y:S02]  /*60c0*/  IMAD.U32 R4, RZ, RZ, UR33 ;  /* 0x00000021ff047e24 */ /* 0x002fe4000f8e00ff */
[----:B--2---:R-:W-:Y:S02]  /*60d0*/  IMAD.U32 R5, RZ, RZ, UR35 ;  /* 0x00000023ff057e24 */ /* 0x004fe4000f8e00ff */
[----:B---3--:R-:W-:Y:S02]  /*60e0*/  IMAD.U32 R32, RZ, RZ, UR36 ;  /* 0x00000024ff207e24 */ /* 0x008fe4000f8e00ff */
[----:B------:R-:W-:Y:S02]  /*60f0*/  IMAD.U32 R6, RZ, RZ, UR34 ;  /* 0x00000022ff067e24 */ /* 0x000fe4000f8e00ff */
[----:B----4-:R-:W-:Y:S01]  /*6100*/  IMAD.U32 R30, RZ, RZ, UR35 ;  /* 0x00000023ff1e7e24 */ /* 0x010fe2000f8e00ff */
[-C--:B------:R-:W-:Y:S02]  /*6110*/  LEA R32, P0, R32, R232.reuse, 0x2 ;  /* 0x000000e820207211 */ /* 0x080fe400078010ff */
[-C--:B------:R-:W-:Y:S02]  /*6120*/  LEA R6, P1, R6, R232.reuse, 0x2 ;  /* 0x000000e806067211 */ /* 0x080fe400078210ff */
[-C--:B------:R-:W-:Y:S02]  /*6130*/  LEA R30, P2, R30, R232.reuse, 0x2 ;  /* 0x000000e81e1e7211 */ /* 0x080fe400078410ff */
[-C--:B------:R-:W-:Y:S01]  /*6140*/  LEA.HI.X.SX32 R33, R0, R233.reuse, 0x2, P0 ;  /* 0x000000e900217211 */ /* 0x080fe200000f16ff */
[----:B------:R-:W-:Y:S01]  /*6150*/  IMAD.U32 R0, RZ, RZ, UR33 ;  /* 0x00000021ff007e24 */ /* 0x000fe2000f8e00ff */
[-C--:B------:R-:W-:Y:S02]  /*6160*/  LEA.HI.X.SX32 R31, R5, R233.reuse, 0x2, P2 ;  /* 0x000000e9051f7211 */ /* 0x080fe400010f16ff */
[-C--:B------:R-:W-:Y:S01]  /*6170*/  LEA.HI.X.SX32 R7, R2, R233.reuse, 0x2, P1 ;  /* 0x000000e902077211 */ /* 0x080fe200008f16ff */
[----:B------:R1:W-:Y:S01]  /*6180*/  REDG.E.ADD.F32.FTZ.RN.STRONG.GPU desc[UR6][R32.64], R8 ;  /* 0x00000008200079a6 */ /* 0x0003e2000c10f386 */
[-C--:B------:R-:W-:Y:S01]  /*6190*/  LEA R4, P0, R4, R232.reuse, 0x2 ;  /* 0x000000e804047211 */ /* 0x080fe200078010ff */
[----:B------:R-:W-:Y:S02]  /*61a0*/  IMAD.U32 R2, RZ, RZ, UR27 ;  /* 0x0000001bff027e24 */ /* 0x000fe4000f8e00ff */
[----:B------:R-:W-:Y:S01]  /*61b0*/  REDG.E.ADD.F32.FTZ.RN.STRONG.GPU desc[UR6][R30.64], R9 ;  /* 0x000000091e0079a6 */ /* 0x000fe2000c10f386 */
[-C--:B------:R-:W-:Y:S01]  /*61c0*/  LEA.HI.X.SX32 R5, R0, R233.reuse, 0x2, P0 ;  /* 0x000000e900057211 */ /* 0x080fe200000f16ff */
[----:B------:R-:W-:Y:S02]  /*61d0*/  IMAD.U32 R0, RZ, RZ, UR29 ;  /* 0x0000001dff007e24 */ /* 0x000fe4000f8e00ff */
[----:B------:R2:W-:Y:S04]  /*61e0*/  REDG.E.ADD.F32.FTZ.RN.STRONG.GPU desc[UR6][R6.64], R10 ;  /* 0x0000000a060079a6 */ /* 0x0005e8000c10f386 */
[----:B------:R3:W-:Y:S04]  /*61f0*/  REDG.E.ADD.F32.FTZ.RN.STRONG.GPU desc[UR6][R4.64], R11 ;  /* 0x0000000b040079a6 */ /* 0x0007e8000c10f386 */
[----:B------:R-:W-:Y:S04]  /*6200*/  REDG.E.ADD.F32.FTZ.RN.STRONG.GPU desc[UR6][R232.64+0x80], R12 ;  /* 0x0000800ce80079a6 */ /* 0x000fe8000c10f386 */
        /* <DEDUP_REMOVED lines=8> */
[----:B------:R-:W-:Y:S01]  /*6290*/  IMAD.U32 R4, RZ, RZ, UR26 ;  /* 0x0000001aff047e24 */ /* 0x000fe2000f8e00ff */
        /* <DEDUP_REMOVED lines=9> */
[----:B------:R2:W-:Y:S01]  /*6330*/  REDG.E.ADD.F32.FTZ.RN.STRONG.GPU desc[UR6][R8.64], R15 ;  /* 0x0000000f080079a6 */ /* 0x0005e2000c10f386 */
[----:B------:R-:W-:Y:S03]  /*6340*/  MOV R0, UR25 ;  /* 0x0000001900007c02 */ /* 0x000fe60008000f00 */
[----:B------:R3:W-:Y:S04]  /*6350*/  REDG.E.ADD.F32.FTZ.RN.STRONG.GPU desc[UR6][R6.64], R16 ;  /* 0x00000010060079a6 */ /* 0x0007e8000c10f386 */
[----:B------:R4:W-:Y:S04]  /*6360*/  REDG.E.ADD.F32.FTZ.RN.STRONG.GPU desc[UR6][R4.64], R17 ;  /* 0x00000011040079a6 */ /* 0x0009e8000c10f386 */
[----:B------:R-:W-:Y:S01]  /*6370*/  LDSM.16.MT88.4 R12, [R3+0x11000] ;  /* 0x01100000030c783b */ /* 0x000fe20000004200 */
[----:B-1----:R-:W-:Y:S02]  /*6380*/  IMAD.U32 R10, RZ, RZ, UR22 ;  /* 0x00000016ff0a7e24 */ /* 0x002fe4000f8e00ff */
[----:B--2---:R-:W-:Y:S02]  /*6390*/  IMAD.U32 R8, RZ, RZ, UR32 ;  /* 0x00000020ff087e24 */ /* 0x004fe4000f8e00ff */
[----:B---3--:R-:W-:Y:S03]  /*63a0*/  IMAD.U32 R6, RZ, RZ, UR24 ;  /* 0x00000018ff067e24 */ /* 0x008fe6000f8e00ff */
[-C--:B------:R-:W-:Y:S01]  /*63b0*/  LEA R8, P0, R8, R232.reuse, 0x2 ;  /* 0x000000e808087211 */ /* 0x080fe200078010ff */
[----:B------:R-:W-:Y:S01]  /*63c0*/  IMAD.U32 R7, RZ, RZ, UR24 ;  /* 0x00000018ff077e24 */ /* 0x000fe2000f8e00ff */
[-C--:B----4-:R-:W-:Y:S01]  /*63d0*/  LEA R4, P1, R0, R232.reuse, 0x2 ;  /* 0x000000e800047211 */ /* 0x090fe200078210ff */
[----:B------:R-:W-:Y:S03]  /*63e0*/  IMAD.U32 R0, RZ, RZ, UR32 ;  /* 0x00000020ff007e24 */ /* 0x000fe6000f8e00ff */
        /* <DEDUP_REMOVED lines=8> */
[----:B------:R-:W-:Y:S04]  /*6470*/  REDG.E.ADD.F32.FTZ.RN.STRONG.GPU desc[UR6][R232.64+0x100], R20 ;  /* 0x00010014e80079a6 */ /* 0x000fe8000c10f386 */
[----:B------:R-:W-:Y:S04]  /*6480*/  REDG.E.ADD.F32.FTZ.RN.STRONG.GPU desc[UR6][R28.64+0x100], R21 ;  /* 0x000100151c0079a6 */ /* 0x000fe8000c10f386 */
[----:B------:R3:W-:Y:S04]  /*6490*/  REDG.E.ADD.F32.FTZ.RN.STRONG.GPU desc[UR6][R6.64], R22 ;  /* 0x00000016060079a6 */ /* 0x0007e8000c10f386 */
[----:B------:R-:W-:Y:S04]  /*64a0*/  LDSM.16.MT88.4 R16, [R220+0x1000] ;  /* 0x00100000dc10783b */ /* 0x000fe80000004200 */
[----:B------:R-:W-:Y:S01]  /*64b0*/  LDSM.16.MT88.4 R28, [R3+0xf800] ;  /* 0x00f80000031c783b */ /* 0x000fe20000004200 */
[-C--:B-1----:R-:W-:Y:S01]  /*64c0*/  LEA R4, P0, R2, R232.reuse, 0x2 ;  /* 0x000000e802047211 */ /* 0x082fe200078010ff */
[----:B------:R-:W-:Y:S03]  /*64d0*/  IMAD.U32 R2, RZ, RZ, UR20 ;  /* 0x00000014ff027e24 */ /* 0x000fe6000f8e00ff */
[-C--:B------:R-:W-:Y:S01]  /*64e0*/  LEA.HI.X.SX32 R5, R0, R233.reuse, 0x2, P0 ;  /* 0x000000e900057211 */ /* 0x080fe200000f16ff */
[----:B--2---:R-:W-:Y:S01]  /*64f0*/  IMAD.U32 R8, RZ, RZ, UR21 ;  /* 0x00000015ff087e24 */ /* 0x004fe2000f8e00ff */
[-C--:B------:R-:W-:Y:S01]  /*6500*/  LEA R10, P0, R10, R232.reuse, 0x2 ;  /* 0x000000e80a0a7211 */ /* 0x080fe200078010ff */
[----:B------:R-:W-:Y:S02]  /*6510*/  IMAD.U32 R0, RZ, RZ, UR22 ;  /* 0x00000016ff007e24 */ /* 0x000fe4000f8e00ff */
[----:B------:R1:W-:Y:S01]  /*6520*/  REDG.E.ADD.F32.FTZ.RN.STRONG.GPU desc[UR6][R4.64], R23 ;  /* 0x00000017040079a6 */ /* 0x0003e2000c10f386 */
[-C--:B------:R-:W-:Y:S02]  /*6530*/  LEA R8, P2, R8, R232.reuse, 0x2 ;  /* 0x000000e808087211 */ /* 0x080fe400078410ff */
[-C--:B------:R-:W-:Y:S01]  /*6540*/  LEA.HI.X.SX32 R11, R0, R233.reuse, 0x2, P0 ;  /* 0x000000e9000b7211 */ /* 0x080fe200000f16ff */
[----:B------:R-:W-:Y:S01]  /*6550*/  IMAD.U32 R0, RZ, RZ, UR31 ;  /* 0x0000001fff007e24 */ /* 0x000fe2000f8e00ff */
[----:B------:R-:W-:Y:S01]  /*6560*/  LDSM.16.MT88.4 R20, [R220+0x2000] ;  /* 0x00200000dc14783b */ /* 0x000fe20000004200 */
[----:B---3--:R-:W-:Y:S03]  /*6570*/  MOV R6, UR20 ;  /* 0x0000001400067c02 */ /* 0x008fe60008000f00 */
[----:B------:R-:W-:Y:S01]  /*6580*/  REDG.E.ADD.F32.FTZ.RN.STRONG.GPU desc[UR6][R10.64], R24 ;  /* 0x000000180a0079a6 */ /* 0x000fe2000c10f386 */
[-C--:B------:R-:W-:Y:S04]  /*6590*/  LEA R6, P1, R6, R232.reuse, 0x2 ;  /* 0x000000e806067211 */ /* 0x080fe800078210ff */
[-C--:B------:R-:W-:Y:S02]  /*65a0*/  LEA.HI.X.SX32 R7, R2, R233.reuse, 0x2, P1 ;  /* 0x000000e902077211 */ /* 0x080fe400008f16ff */
[----:B------:R-:W-:Y:S01]  /*65b0*/  PLOP3.LUT P1, PT, PT, PT, UP0, 0x80, 0x0 ;  /* 0x000000000000781c */ /* 0x000fe20003f2f008 */
[----:B------:R-:W-:Y:S04]  /*65c0*/  @UP2 UIADD3 UR15, UP0, UR15, -0x100, URZ ;  /* 0xffffff000f0f2890 */ /* 0x000fe8000ff1e03f */
[----:B------:R-:W-:Y:S01]  /*65d0*/  @UP2 UIADD3.X UR14, UR14, -0x1, URZ, UP0, !UPT ;  /* 0xffffffff0e0e2890 */ /* 0x000fe200087fe43f */
[----:B-1----:R-:W-:Y:S02]  /*65e0*/  IMAD.U32 R5, RZ, RZ, UR21 ;  /* 0x00000015ff057e24 */ /* 0x002fe4000f8e00ff */
[----:B------:R-:W-:Y:S03]  /*65f0*/  IMAD.U32 R4, RZ, RZ, UR31 ;  /* 0x0000001fff047e24 */ /* 0x000fe6000f8e00ff */
[-C--:B------:R-:W-:Y:S02]  /*6600*/  LEA.HI.X.SX32 R9, R5, R233.reuse, 0x2, P2 ;  /* 0x000000e905097211 */ /* 0x080fe400010f16ff */
[----:B------:R-:W-:Y:S03]  /*6610*/  LEA R4, P0, R4, R232, 0x2 ;  /* 0x000000e804047211 */ /* 0x000fe600078010ff */
[----:B------:R-:W-:Y:S01]  /*6620*/  REDG.E.ADD.F32.FTZ.RN.STRONG.GPU desc[UR6][R8.64], R25 ;  /* 0x00000019080079a6 */ /* 0x000fe2000c10f386 */
[----:B------:R-:W-:Y:S01]  /*6630*/  LEA.HI.X.SX32 R5, R0, R233, 0x2, P0 ;  /* 0x000000e900057211 */ /* 0x000fe200000f16ff */
[C---:B------:R-:W-:Y:S01]  /*6640*/  VIADD R0, R220.reuse, 0xffffd000 ;  /* 0xffffd000dc007836 */ /* 0x040fe20000000000 */
[----:B------:R-:W-:Y:S01]  /*6650*/  PLOP3.LUT P0, PT, PT, PT, UP1, 0x80, 0x0 ;  /* 0x000000000000781c */ /* 0x000fe20003f0f018 */
        /* <DEDUP_REMOVED lines=21> */
[----:B------:R-:W1:Y:S04]  /*67b0*/  LDSM.16.MT88.4 R4, [R3+0x10000] ;  /* 0x010000000304783b */ /* 0x000e680000004200 */
[----:B------:R-:W3:Y:S01]  /*67c0*/  LDSM.16.MT88.4 R20, [R220+0x2800] ;  /* 0x00280000dc14783b */ /* 0x000ee20000004200 */
[-C--:B--2---:R-:W-:Y:S06]  /*67d0*/  HMMA.16816.F32 R84, R28, R24.reuse, R84 ;  /* 0x000000181c54723c */ /* 0x084fec0000001854 */
        /* <DEDUP_REMOVED lines=12> */
[----:B------:R-:W2:Y:S05]  /*68a0*/  LDSM.16.MT88.4 R32, [R220+0xc00] ;  /* 0x000c0000dc20783b */ /* 0x000eaa0000004200 */
[----:B------:R-:W-:Y:S01]  /*68b0*/  HMMA.16816.F32 R128, R28, R138, R128 ;  /* 0x0000008a1c80723c */ /* 0x000fe20000001880 */
[----:B------:R-:W4:Y:S04]  /*68c0*/  LDSM.16.MT88.4 R28, [R220+0x1c00] ;  /* 0x001c0000dc1c783b */ /* 0x000f280000004200 */
[----:B------:R3:W4:Y:S01]  /*68d0*/  LDSM.16.MT88.4 R136, [R220+0x2c00] ;  /* 0x002c0000dc88783b */ /* 0x0007220000004200 */
[-C--:B-1----:R-:W-:Y:S06]  /*68e0*/  HMMA.16816.F32 R84, R4, R8.reuse, R84 ;  /* 0x000000080454723c */ /* 0x082fec0000001854 */
[C---:B------:R-:W-:Y:S06]  /*68f0*/  HMMA.16816.F32 R88, R12.reuse, R8, R88 ;  /* 0x000000080c58723c */ /* 0x040fec0000001858 */
[-C--:B------:R-:W-:Y:S06]  /*6900*/  HMMA.16816.F32 R92, R12, R10.reuse, R92 ;  /* 0x0000000a0c5c723c */ /* 0x080fec000000185c */
[C---:B------:R-:W-:Y:S05]  /*6910*/  HMMA.16816.F32 R96, R4.reuse, R10, R96 ;  /* 0x0000000a0460723c */ /* 0x040fea0000001860 */
[----:B---3--:R-:W-:Y:S01]  /*6920*/  IMAD.MOV.U32 R220, RZ, RZ, R0 ;  /* 0x000000ffffdc7224 */ /* 0x008fe200078e0000 */
        /* <DEDUP_REMOVED lines=23> */
.L_x_219:
[----:B------:R-:W2:Y:S01]  /*6aa0*/  LDL R139, [R1+0x8] ;  /* 0x00000800018b7983 */ /* 0x000ea20000100800 */
[----:B------:R-:W-:Y:S01]  /*6ab0*/  ULDC UR5, c[0x0][0x390] ;  /* 0x0000e40000057ab9 */ /* 0x000fe20000000800 */
[----:B------:R-:W-:Y:S02]  /*6ac0*/  ULDC UR8, c[0x0][0x38c] ;  /* 0x0000e30000087ab9 */ /* 0x000fe40000000800 */
[----:B------:R-:W3:Y:S04]  /*6ad0*/  LDL.64 R140, [R1+0x18] ;  /* 0x00001800018c7983 */ /* 0x000ee80000100a00 */
[----:B------:R-:W4:Y:S01]  /*6ae0*/  LDL R138, [R1+0xc] ;  /* 0x00000c00018a7983 */ /* 0x000f220000100800 */
        /* <DEDUP_REMOVED lines=36> */
[----:B------:R-:W-:Y:S01]  /*6d30*/  F2FP.F16.F32.PACK_AB R19, R19, R94 ;  /* 0x0000005e1313723e */ /* 0x000fe200000000ff */
[----:B------:R-:W-:Y:S01]  /*6d40*/  FMUL.FTZ R108, R108, UR5 ;  /* 0x000000056c6c7c20 */ /* 0x000fe20008410000 */
[----:B------:R-:W-:Y:S01]  /*6d50*/  FMUL.FTZ R12, R109, UR5 ;  /* 0x000000056d0c7c20 */ /* 0x000fe20008410000 */
[----:B------:R-:W-:Y:S01]  /*6d60*/  F2FP.F16.F32.PACK_AB R18, R18, R100 ;  /* 0x000000641212723e */ /* 0x000fe200000000ff */
[----:B------:R-:W-:Y:S01]  /*6d70*/  STS [R252], R26 ;  /* 0x0000001afc007388 */ /* 0x000fe20000000800 */
[----:B------:R-:W-:Y:S01]  /*6d80*/  FMUL.FTZ R110, R110, UR5 ;  /* 0x000000056e6e7c20 */ /* 0x000fe20008410000 */
[----:B------:R-:W-:-:S02]  /*6d90*/  FMUL.FTZ R11, R111, UR5 ;  /* 0x000000056f0b7c20 */ /* 0x000fc40008410000 */
[----:B------:R-:W-:Y:S01]  /*6da0*/  STS [R252+0x200], R25 ;  /* 0x00020019fc007388 */ /* 0x000fe20000000800 */
[----:B------:R-:W-:Y:S01]  /*6db0*/  F2FP.F16.F32.PACK_AB R17, R17, R102 ;  /* 0x000000661111723e */ /* 0x000fe200000000ff */
[----:B------:R-:W-:Y:S01]  /*6dc0*/  FMUL.FTZ R116, R116, UR5 ;  /* 0x0000000574747c20 */ /* 0x000fe20008410000 */
[----:B------:R-:W-:Y:S01]  /*6dd0*/  FMUL.FTZ R10, R117, UR5 ;  /* 0x00000005750a7c20 */ /* 0x000fe20008410000 */
[----:B------:R-:W-:Y:S01]  /*6de0*/  FMUL.FTZ R118, R118, UR5 ;  /* 0x0000000576767c20 */ /* 0x000fe20008410000 */
[----:B-----5:R-:W-:Y:S01]  /*6df0*/  FMUL.FTZ R9, R119, UR5 ;  /* 0x0000000577097c20 */ /* 0x020fe20008410000 */
        /* <DEDUP_REMOVED lines=90> */
[----:B------:R-:W-:-:S02]  /*73a0*/  F2FP.F16.F32.PACK_AB R40, R40, R68 ;  /* 0x000000442828723e */ /* 0x000fc400000000ff */
[----:B------:R-:W-:Y:S02]  /*73b0*/  F2FP.F16.F32.PACK_AB R44, R44, R70 ;  /* 0x000000462c2c723e */ /* 0x000fe400000000ff */
[----:B------:R-:W-:Y:S01]  /*73c0*/  F2FP.F16.F32.PACK_AB R43, R43, R80 ;  /* 0x000000502b2b723e */ /* 0x000fe200000000ff */
[----:B------:R-:W1:Y:S01]  /*73d0*/  S2R R64, SR_TID.X ;  /* 0x0000000000407919 */ /* 0x000e620000002100 */
[----:B------:R-:W-:Y:S02]  /*73e0*/  F2FP.F16.F32.PACK_AB R45, R45, R82 ;  /* 0x000000522d2d723e */ /* 0x000fe400000000ff */
[----:B------:R-:W-:Y:S02]  /*73f0*/  F2FP.F16.F32.PACK_AB R46, R46, R72 ;  /* 0x000000482e2e723e */ /* 0x000fe400000000ff */
[----:B------:R-:W-:Y:S02]  /*7400*/  F2FP.F16.F32.PACK_AB R47, R47, R74 ;  /* 0x0000004a2f2f723e */ /* 0x000fe400000000ff */
[----:B------:R-:W-:-:S02]  /*7410*/  F2FP.F16.F32.PACK_AB R48, R48, R76 ;  /* 0x0000004c3030723e */ /* 0x000fc400000000ff */
[----:B------:R-:W-:Y:S01]  /*7420*/  F2FP.F16.F32.PACK_AB R49, R49, R78 ;  /* 0x0000004e3131723e */ /* 0x000fe200000000ff */
[----:B------:R-:W1:Y:S01]  /*7430*/  S2R R65, SR_TID.X ;  /* 0x0000000000417919 */ /* 0x000e620000002100 */
[----:B------:R-:W-:Y:S01]  /*7440*/  USHF.R.S32.HI UR9, URZ, 0x1f, UR59 ;  /* 0x0000001f3f097899 */ /* 0x000fe2000801143b */
[----:B-1----:R-:W-:-:S04]  /*7450*/  SHF.R.S32.HI R64, RZ, 0x1f, R64 ;  /* 0x0000001fff407819 */ /* 0x002fc80000011440 */
[----:B------:R-:W-:-:S04]  /*7460*/  LEA.HI R64, R64, R65, RZ, 0x2 ;  /* 0x0000004140407211 */ /* 0x000fc800078f10ff */
[----:B------:R-:W-:Y:S01]  /*7470*/  SHF.R.S32.HI R64, RZ, 0x2, R64 ;  /* 0x00000002ff407819 */ /* 0x000fe20000011440 */
[----:B--2---:R-:W-:Y:S04]  /*7480*/  STS [R139], R22 ;  /* 0x000000168b007388 */ /* 0x004fe80000000800 */
[----:B------:R-:W-:Y:S04]  /*7490*/  STS [R139+0x200], R21 ;  /* 0x000200158b007388 */ /* 0x000fe80000000800 */
[----:B------:R-:W-:Y:S04]  /*74a0*/  STS [R252+0x1000], R24 ;  /* 0x00100018fc007388 */ /* 0x000fe80000000800 */
[----:B------:R-:W-:Y:S04]  /*74b0*/  STS [R252+0x1200], R23 ;  /* 0x00120017fc007388 */ /* 0x000fe80000000800 */
[----:B------:R-:W-:Y:S04]  /*74c0*/  STS [R139+0x1000], R20 ;  /* 0x001000148b007388 */ /* 0x000fe80000000800 */
[----:B------:R-:W-:Y:S04]  /*74d0*/  STS [R139+0x1200], R19 ;  /* 0x001200138b007388 */ /* 0x000fe80000000800 */
[----:B------:R1:W-:Y:S04]  /*74e0*/  STS [R252+0x2000], R18 ;  /* 0x00200012fc007388 */ /* 0x0003e80000000800 */
[----:B------:R-:W-:Y:S04]  /*74f0*/  STS [R252+0x2200], R17 ;  /* 0x00220011fc007388 */ /* 0x000fe80000000800 */
[----:B------:R-:W-:Y:S04]  /*7500*/  STS [R139+0x2000], R14 ;  /* 0x0020000e8b007388 */ /* 0x000fe80000000800 */
[----:B------:R-:W-:Y:S04]  /*7510*/  STS [R139+0x2200], R13 ;  /* 0x0022000d8b007388 */ /* 0x000fe80000000800 */
[----:B------:R2:W-:Y:S04]  /*7520*/  STS [R252+0x3000], R16 ;  /* 0x00300010fc007388 */ /* 0x0005e80000000800 */
[----:B------:R3:W-:Y:S01]  /*7530*/  STS [R252+0x3200], R15 ;  /* 0x0032000ffc007388 */ /* 0x0007e20000000800 */
[----:B-1----:R-:W1:Y:S03]  /*7540*/  LDC.64 R18, c[0x0][0x450] ;  /* 0x00011400ff127b82 */ /* 0x002e660000000a00 */
[----:B------:R4:W-:Y:S04]  /*7550*/  STS [R139+0x3000], R12 ;  /* 0x0030000c8b007388 */ /* 0x0009e80000000800 */
[----:B------:R-:W-:Y:S04]  /*7560*/  STS [R139+0x3200], R11 ;  /* 0x0032000b8b007388 */ /* 0x000fe80000000800 */
[----:B------:R4:W-:Y:S04]  /*7570*/  STS [R252+0x4000], R10 ;  /* 0x0040000afc007388 */ /* 0x0009e80000000800 */
[----:B------:R-:W-:Y:S01]  /*7580*/  STS [R252+0x4200], R9 ;  /* 0x00420009fc007388 */ /* 0x000fe20000000800 */
[----:B--2---:R-:W2:Y:S03]  /*7590*/  LDC.64 R16, c[0x0][0x458] ;  /* 0x00011600ff107b82 */ /* 0x004ea60000000a00 */
[----:B------:R-:W-:Y:S04]  /*75a0*/  STS [R139+0x4000], R6 ;  /* 0x004000068b007388 */ /* 0x000fe80000000800 */
[----:B------:R-:W-:Y:S01]  /*75b0*/  STS [R139+0x4200], R5 ;  /* 0x004200058b007388 */ /* 0x000fe20000000800 */
[----:B---3--:R-:W3:Y:S03]  /*75c0*/  LDC.64 R14, c[0x0][0x470] ;  /* 0x00011c00ff0e7b82 */ /* 0x008ee60000000a00 */
[----:B------:R1:W-:Y:S04]  /*75d0*/  STS [R252+0x5000], R8 ;  /* 0x00500008fc007388 */ /* 0x0003e80000000800 */
[----:B------:R-:W-:Y:S01]  /*75e0*/  STS [R252+0x5200], R7 ;  /* 0x00520007fc007388 */ /* 0x000fe20000000800 */
[----:B----4-:R-:W4:Y:S03]  /*75f0*/  LDC.64 R12, c[0x0][0x440] ;  /* 0x00011000ff0c7b82 */ /* 0x010f260000000a00 */
[----:B------:R2:W-:Y:S04]  /*7600*/  STS [R139+0x5000], R4 ;  /* 0x005000048b007388 */ /* 0x0005e80000000800 */
[----:B------:R-:W-:Y:S01]  /*7610*/  STS [R139+0x5200], R2 ;  /* 0x005200028b007388 */ /* 0x000fe20000000800 */
[----:B------:R-:W3:Y:S03]  /*7620*/  LDC.64 R10, c[0x0][0x468] ;  /* 0x00011a00ff0a7b82 */ /* 0x000ee60000000a00 */
[----:B------:R2:W-:Y:S04]  /*7630*/  STS [R252+0x6000], R0 ;  /* 0x00600000fc007388 */ /* 0x0005e80000000800 */
[----:B------:R-:W-:Y:S01]  /*7640*/  STS [R252+0x6200], R33 ;  /* 0x00620021fc007388 */ /* 0x000fe20000000800 */
[----:B-1----:R-:W1:Y:S03]  /*7650*/  LDC.64 R8, c[0x0][0x438] ;  /* 0x00010e00ff087b82 */ /* 0x002e660000000a00 */
        /* <DEDUP_REMOVED lines=8> */
[----:B------:R-:W-:Y:S01]  /*76e0*/  STS [R139+0x8000], R35 ;  /* 0x008000238b007388 */ /* 0x000fe20000000800 */
[----:B------:R-:W-:-:S03]  /*76f0*/  SHF.R.S32.HI R5, RZ, 0x1f, R140 ;  /* 0x0000001fff057819 */ /* 0x000fc6000001148c */
[----:B------:R-:W-:Y:S01]  /*7700*/  STS [R139+0x8200], R37 ;  /* 0x008200258b007388 */ /* 0x000fe20000000800 */
[----:B--2---:R-:W-:-:S03]  /*7710*/  MOV R4, R140 ;  /* 0x0000008c00047202 */ /* 0x004fc60000000f00 */
[----:B------:R-:W-:Y:S01]  /*7720*/  STS [R252+0x9000], R39 ;  /* 0x00900027fc007388 */ /* 0x000fe20000000800 */
[----:B------:R-:W-:-:S03]  /*7730*/  IMAD R0, R18, UR53, RZ ;  /* 0x0000003512007c24 */ /* 0x000fc6000f8e02ff */
[----:B------:R-:W-:Y:S04]  /*7740*/  STS [R252+0x9200], R38 ;  /* 0x00920026fc007388 */ /* 0x000fe80000000800 */
[----:B------:R-:W-:Y:S04]  /*7750*/  STS [R139+0x9000], R42 ;  /* 0x0090002a8b007388 */ /* 0x000fe80000000800 */
[----:B------:R-:W-:Y:S04]  /*7760*/  STS [R139+0x9200], R41 ;  /* 0x009200298b007388 */ /* 0x000fe80000000800 */
[----:B------:R-:W-:Y:S04]  /*7770*/  STS [R252+0xa000], R40 ;  /* 0x00a00028fc007388 */ /* 0x000fe80000000800 */
[----:B------:R-:W-:Y:S01]  /*7780*/  STS [R252+0xa200], R44 ;  /* 0x00a2002cfc007388 */ /* 0x000fe20000000800 */
[----:B------:R-:W-:-:S03]  /*7790*/  IMAD R0, R19, UR52, R0 ;  /* 0x0000003413007c24 */ /* 0x000fc6000f8e0200 */
[----:B------:R-:W-:Y:S01]  /*77a0*/  STS [R139+0xa000], R43 ;  /* 0x00a0002b8b007388 */ /* 0x000fe20000000800 */
[----:B------:R-:W-:-:S03]  /*77b0*/  IMAD.WIDE.U32 R6, R18, UR52, R4 ;  /* 0x0000003412067c25 */ /* 0x000fc6000f8e0004 */
[----:B------:R-:W-:Y:S04]  /*77c0*/  STS [R139+0xa200], R45 ;  /* 0x00a2002d8b007388 */ /* 0x000fe80000000800 */
[----:B------:R-:W-:Y:S04]  /*77d0*/  STS [R252+0xb000], R46 ;  /* 0x00b0002efc007388 */ /* 0x000fe80000000800 */
[----:B------:R-:W-:Y:S04]  /*77e0*/  STS [R252+0xb200], R47 ;  /* 0x00b2002ffc007388 */ /* 0x000fe80000000800 */
[----:B------:R-:W-:Y:S04]  /*77f0*/  STS [R139+0xb000], R48 ;  /* 0x00b000308b007388 */ /* 0x000fe80000000800 */
[----:B------:R-:W-:Y:S01]  /*7800*/  STS [R139+0xb200], R49 ;  /* 0x00b200318b007388 */ /* 0x000fe20000000800 */
[----:B------:R-:W-:Y:S01]  /*7810*/  IADD3 R7, R7, R0, RZ ;  /* 0x0000000007077210 */ /* 0x000fe20007ffe0ff */
[----:B-1----:R-:W-:-:S04]  /*7820*/  IMAD R0, R8, UR61, RZ ;  /* 0x0000003d08007c24 */ /* 0x002fc8000f8e02ff */
[----:B------:R-:W-:Y:S02]  /*7830*/  IMAD R9, R9, UR58, R0 ;  /* 0x0000003a09097c24 */ /* 0x000fe4000f8e0200 */
[----:B------:R-:W-:Y:S02]  /*7840*/  IMAD R0, R16, UR53, RZ ;  /* 0x0000003510007c24 */ /* 0x000fe4000f8e02ff */
[----:B------:R-:W-:-:S04]  /*7850*/  IMAD.WIDE.U32 R6, R8, UR58, R6 ;  /* 0x0000003a08067c25 */ /* 0x000fc8000f8e0006 */
[----:B------:R-:W-:-:S04]  /*7860*/  IMAD.WIDE.U32 R4, R16, UR52, R4 ;  /* 0x0000003410047c25 */ /* 0x000fc8000f8e0004 */
[----:B------:R-:W-:Y:S01]  /*7870*/  IMAD R0, R17, UR52, R0 ;  /* 0x0000003411007c24 */ /* 0x000fe2000f8e0200 */
[----:B------:R-:W-:Y:S01]  /*7880*/  IADD3 R7, R7, R9, RZ ;  /* 0x0000000907077210 */ /* 0x000fe20007ffe0ff */
[----:B---3--:R-:W-:Y:S02]  /*7890*/  IMAD R2, R10, UR9, RZ ;  /* 0x000000090a027c24 */ /* 0x008fe4000f8e02ff */
[----:B----4-:R-:W-:Y:S01]  /*78a0*/  IMAD R8, R12, UR61, RZ ;  /* 0x0000003d0c087c24 */ /* 0x010fe2000f8e02ff */
[----:B------:R-:W-:Y:S02]  /*78b0*/  IADD3 R5, R5, R0, RZ ;  /* 0x0000000005057210 */ /* 0x000fe40007ffe0ff */
[----:B------:R-:W-:Y:S01]  /*78c0*/  LEA R0, R138, UR4, 0x1 ;  /* 0x000000048a007c11 */ /* 0x000fe2000f8e08ff */
[----:B------:R-:W-:Y:S01]  /*78d0*/  BAR.SYNC.DEFER_BLOCKING 0x0 ;  /* 0x0000000000007b1d */ /* 0x000fe20000010000 */
[----:B------:R-:W-:Y:S02]  /*78e0*/  IMAD R2, R11, UR59, R2 ;  /* 0x0000003b0b027c24 */ /* 0x000fe4000f8e0202 */
[----:B------:R-:W-:-:S04]  /*78f0*/  IMAD.WIDE.U32 R6, R10, UR59, R6 ;  /* 0x0000003b0a067c25 */ /* 0x000fc8000f8e0006 */
[----:B------:R-:W-:Y:S02]  /*7900*/  IMAD R8, R13, UR58, R8 ;  /* 0x0000003a0d087c24 */ /* 0x000fe4000f8e0208 */
[----:B------:R-:W-:Y:S01]  /*7910*/  IMAD.WIDE.U32 R4, R12, UR58, R4 ;  /* 0x0000003a0c047c25 */ /* 0x000fe2000f8e0004 */
[----:B------:R-:W-:-:S03]  /*7920*/  IADD3 R7, R7, R2, RZ ;  /* 0x0000000207077210 */ /* 0x000fc60007ffe0ff */
[----:B------:R-:W-:Y:S01]  /*7930*/  IMAD R2, R14, UR9, RZ ;  /* 0x000000090e027c24 */ /* 0x000fe2000f8e02ff */
[----:B------:R-:W-:Y:S01]  /*7940*/  IADD3 R5, R5, R8, RZ ;  /* 0x0000000805057210 */ /* 0x000fe20007ffe0ff */
[----:B------:R-:W-:Y:S01]  /*7950*/  ULDC.64 UR8, c[0x0][0x3f0] ;  /* 0x0000fc0000087ab9 */ /* 0x000fe20000000a00 */
[----:B------:R-:W1:Y:S04]  /*7960*/  LDS.128 R60, [R0+0x9000] ;  /* 0x00900000003c7984 */ /* 0x000e680000000c00 */
[----:B------:R-:W2:Y:S04]  /*7970*/  LDS.128 R56, [R0+0xb000] ;  /* 0x00b0000000387984 */ /* 0x000ea80000000c00 */
[----:B------:R-:W3:Y:S01]  /*7980*/  LDS.128 R52, [R0+0xd000] ;  /* 0x00d0000000347984 */ /* 0x000ee20000000c00 */
[----:B------:R-:W-:-:S02]  /*7990*/  IMAD R8, R15, UR59, R2 ;  /* 0x0000003b0f087c24 */ /* 0x000fc4000f8e0202 */
[----:B------:R-:W-:Y:S01]  /*79a0*/  IMAD.WIDE.U32 R10, R14, UR59, R4 ;  /* 0x0000003b0e0a7c25 */ /* 0x000fe2000f8e0004 */
        /* <DEDUP_REMOVED lines=40> */
.L_x_216:
        /* <DEDUP_REMOVED lines=11> */
.L_x_223:
[----:B------:R-:W-:Y:S05]  /*7ce0*/  EXIT ;  /* 0x000000000000794d */ /* 0x000fea0003800000 */
.L_x_225:
        /* <DEDUP_REMOVED lines=9> */
.L_x_675:


//--------------------- .text._ZN5flash44flash_bwd_dq_dk_dv_loop_seqk_parallel_kernelI23Flash_bwd_kernel_traitsILi96ELi64ELi128ELi8ELi2ELi4ELi4ELb1ELb0EN7cutlass6half_tE19Flash_kernel_traitsILi96ELi64ELi128ELi8ES3_EELb0ELb1ELb0ELb0ELb1ELb1ELb1EEEvNS_16Flash_bwd_paramsE --------------------------
	.section	.text._ZN5flash44flash_bwd_dq_dk_dv_loop_seqk_parallel_kernelI23Flash_bwd_kernel_traitsILi96ELi64ELi128ELi8ELi2ELi4ELi4ELb1ELb0EN7cutlass6half_tE19Flash_kernel_traitsILi96ELi64ELi128ELi8ES3_EELb0ELb1ELb0ELb0ELb1ELb1ELb1EEEvNS_16Flash_bwd_paramsE,"ax",@progbits
	.align	128
        .global         _ZN5flash44flash_bwd_dq_dk_dv_loop_seqk_parallel_kernelI23Flash_bwd_kernel_traitsILi96ELi64ELi128ELi8ELi2ELi4ELi4ELb1ELb0EN7cutlass6half_tE19Flash_kernel_traitsILi96ELi64ELi128ELi8ES3_EELb0ELb1ELb0ELb0ELb1ELb1ELb1EEEvNS_16Flash_bwd_paramsE
        .type           _ZN5flash44flash_bwd_dq_dk_dv_loop_seqk_parallel_kernelI23Flash_bwd_kernel_traitsILi96ELi64ELi128ELi8ELi2ELi4ELi4ELb1ELb0EN7cutlass6half_tE19Flash_kernel_traitsILi96ELi64ELi128ELi8ES3_EELb0ELb1ELb0ELb0ELb1ELb1ELb1EEEvNS_16Flash_bwd_paramsE,@function
        .size           _ZN5flash44flash_bwd_dq_dk_dv_loop_seqk_parallel_kernelI23Flash_bwd_kernel_traitsILi96ELi64ELi128ELi8ELi2ELi4ELi4ELb1ELb0EN7cutlass6half_tE19Flash_kernel_traitsILi96ELi64ELi128ELi8ES3_EELb0ELb1ELb0ELb0ELb1ELb1ELb1EEEvNS_16Flash_bwd_paramsE,(.L_x_676 - _ZN5flash44flash_bwd_dq_dk_dv_loop_seqk_parallel_kernelI23Flash_bwd_kernel_traitsILi96ELi64ELi128ELi8ELi2ELi4ELi4ELb1ELb0EN7cutlass6half_tE19Flash_kernel_traitsILi96ELi64ELi128ELi8ES3_EELb0ELb1ELb0ELb0ELb1ELb1ELb1EEEvNS_16Flash_bwd_paramsE)
        .other          _ZN5flash44flash_bwd_dq_dk_dv_loop_seqk_parallel_kernelI23Flash_bwd_kernel_traitsILi96ELi64ELi128ELi8ELi2ELi4ELi4ELb1ELb0EN7cutlass6half_tE19Flash_kernel_traitsILi96ELi64ELi128ELi8ES3_EELb0ELb1ELb0ELb0ELb1ELb1ELb1EEEvNS_16Flash_bwd_paramsE,@"STO_CUDA_ENTRY STV_DEFAULT"
_ZN5flash44flash_bwd_dq_dk_dv_loop_seqk_parallel_kernelI23Flash_bwd_kernel_traitsILi96ELi64ELi128ELi8ELi2ELi4ELi4ELb1ELb0EN7cutlass6half_tE19Flash_kernel_traitsILi96ELi64ELi128ELi8ES3_EELb0ELb1ELb0ELb0ELb1ELb1ELb1EEEvNS_16Flash_bwd_paramsE:
.text._ZN5flash44flash_bwd_dq_dk_dv_loop_seqk_parallel_kernelI23Flash_bwd_kernel_traitsILi96ELi64ELi128ELi8ELi2ELi4ELi4ELb1ELb0EN7cutlass6half_tE19Flash_kernel_traitsILi96ELi64ELi128ELi8ES3_EELb0ELb1ELb0ELb0ELb1ELb1ELb1EEEvNS_16Flash_bwd_paramsE:
        /* <DEDUP_REMOVED lines=20> */
[----:B------:R-:W4:Y:S01]  /*0140*/  S2UR UR15, SR_CTAID.Z ;  /* 0x00000000000f79c3 */ /* 0x000f220000002700 */
[----:B--2---:R-:W-:-:S07]  /*0150*/  ULEA UR5, UR5, UR4, 0x18 ;  /* 0x0000000405057291 */ /* 0x004fce000f8ec03f */
[----:B------:R-:W2:Y:S01]  /*0160*/  S2UR UR13, SR_CTAID.Z ;  /* 0x00000000000d79c3 */ /* 0x000ea20000002700 */
[----:B------:R-:W-:Y:S02]  /*0170*/  UIADD3 UR6, UR5, 0x9000, URZ ;  /* 0x0000900005067890 */ /* 0x000fe4000fffe03f */
[----:B------:R-:W-:Y:S01]  /*0180*/  UIADD3 UR4, UR5, 0xf000, URZ ;  /* 0x0000f00005047890 */ /* 0x000fe2000fffe03f */
[----:B-1----:R-:W-:Y:S01]  /*0190*/  SHF.R.S32.HI R19, RZ, 0x1f, R13 ;  /* 0x0000001fff137819 */ /* 0x002fe2000001140d */
[----:B---3--:R-:W-:-:S03]  /*01a0*/  USHF.R.S32.HI UR20, URZ, 0x1f, UR14 ;  /* 0x0000001f3f147899 */ /* 0x008fc6000801140e */
[----:B------:R-:W1:Y:S01]  /*01b0*/  S2UR UR12, SR_CTAID.Y ;  /* 0x00000000000c79c3 */ /* 0x000e620000002600 */
[----:B------:R-:W-:Y:S01]  /*01c0*/  UIMAD.WIDE UR32, UR14, 0x80, URZ ;  /* 0x000000800e2078a5 */ /* 0x000fe2000f8e023f */
[CC--:B------:R-:W-:Y:S02]  /*01d0*/  LEA.HI R2, R19.reuse, R13.reuse, RZ, 0x4 ;  /* 0x0000000d13027211 */ /* 0x0c0fe400078f20ff */
[CC--:B------:R-:W-:Y:S02]  /*01e0*/  LEA.HI R18, R19.reuse, R13.reuse, RZ, 0x3 ;  /* 0x0000000d13127211 */ /* 0x0c0fe400078f18ff */
[----:B------:R-:W-:Y:S01]  /*01f0*/  LEA.HI R11, R19, R13, RZ, 0x2 ;  /* 0x0000000d130b7211 */ /* 0x000fe200078f10ff */
[----:B----4-:R-:W-:Y:S01]  /*0200*/  USHF.R.S32.HI UR19, URZ, 0x1f, UR15 ;  /* 0x0000001f3f137899 */ /* 0x010fe2000801140f */
[----:B------:R-:W-:Y:S02]  /*0210*/  LOP3.LUT R0, R2, 0xfffffff0, RZ, 0xc0, !PT ;  /* 0xfffffff002007812 */ /* 0x000fe400078ec0ff */
[----:B------:R-:W-:-:S02]  /*0220*/  SHF.R.S32.HI R6, RZ, 0x4, R2 ;  /* 0x00000004ff067819 */ /* 0x000fc40000011402 */
[----:B------:R-:W-:Y:S01]  /*0230*/  SHF.R.S32.HI R4, RZ, 0x3, R18 ;  /* 0x00000003ff047819 */ /* 0x000fe20000011412 */
[----:B------:R-:W-:Y:S01]  /*0240*/  IMAD.IADD R0, R13, 0x1, -R0 ;  /* 0x000000010d007824 */ /* 0x000fe200078e0a00 */
[----:B------:R-:W-:Y:S02]  /*0250*/  LOP3.LUT R5, R11, 0xfffffffc, RZ, 0xc0, !PT ;  /* 0xfffffffc0b057812 */ /* 0x000fe400078ec0ff */
[----:B------:R-:W-:Y:S01]  /*0260*/  LEA.HI R3, R2, R6, RZ, 0x1 ;  /* 0x0000000602037211 */ /* 0x000fe200078f08ff */
[----:B------:R-:W-:Y:S01]  /*0270*/  IMAD.SHL.U32 R2, R4, 0x40, RZ ;  /* 0x0000004004027824 */ /* 0x000fe200078e00ff */
[----:B------:R-:W-:Y:S01]  /*0280*/  SHF.R.S32.HI R17, RZ, 0x2, R11 ;  /* 0x00000002ff117819 */ /* 0x000fe2000001140b */
[----:B------:R-:W-:Y:S01]  /*0290*/  IMAD.IADD R15, R13, 0x1, -R5 ;  /* 0x000000010d0f7824 */ /* 0x000fe200078e0a05 */
[----:B------:R-:W-:Y:S01]  /*02a0*/  LOP3.LUT R8, R3, 0xfffffffe, RZ, 0xc0, !PT ;  /* 0xfffffffe03087812 */ /* 0x000fe200078ec0ff */
[----:B--2---:R-:W-:Y:S01]  /*02b0*/  USHF.R.S32.HI UR18, URZ, 0x1f, UR13 ;  /* 0x0000001f3f127899 */ /* 0x004fe2000801140d */
[----:B------:R-:W-:Y:S01]  /*02c0*/  SHF.R.S32.HI R3, RZ, 0x1f, R0 ;  /* 0x0000001fff037819 */ /* 0x000fe20000011400 */
[----:B------:R-:W-:Y:S01]  /*02d0*/  IMAD.SHL.U32 R20, R15, 0x8, RZ ;  /* 0x000000080f147824 */ /* 0x000fe200078e00ff */
[-C--:B------:R-:W-:Y:S01]  /*02e0*/  LEA.HI R5, R0, R0.reuse, RZ, 0x1 ;  /* 0x0000000000057211 */ /* 0x080fe200078f08ff */
[----:B------:R-:W-:Y:S01]  /*02f0*/  IMAD.IADD R14, R6, 0x1, -R8 ;  /* 0x00000001060e7824 */ /* 0x000fe200078e0a08 */
[----:B------:R-:W-:Y:S01]  /*0300*/  LOP3.LUT R2, R2, 0xc0, RZ, 0xc0, !PT ;  /* 0x000000c002027812 */ /* 0x000fe200078ec0ff */
[----:B-1----:R-:W-:Y:S01]  /*0310*/  USHF.R.S32.HI UR17, URZ, 0x1f, UR12 ;  /* 0x0000001f3f117899 */ /* 0x002fe2000801140c */
[----:B------:R-:W-:Y:S01]  /*0320*/  LEA.HI R16, R3, R0, RZ, 0x3 ;  /* 0x0000000003107211 */ /* 0x000fe200078f18ff */
[----:B------:R1:W-:Y:S01]  /*0330*/  STL [R1+0x38], R20 ;  /* 0x0000381401007387 */ /* 0x0003e20000100800 */
[----:B------:R-:W-:-:S02]  /*0340*/  LOP3.LUT R3, R5, 0x7fffffe, RZ, 0xc0, !PT ;  /* 0x07fffffe05037812 */ /* 0x000fc400078ec0ff */
[----:B------:R-:W-:Y:S02]  /*0350*/  SHF.R.U32.HI R7, RZ, 0x3, R2 ;  /* 0x00000003ff077819 */ /* 0x000fe40000011602 */
[----:B------:R-:W-:Y:S01]  /*0360*/  LOP3.LUT R4, R2, 0x18, R20, 0xf8, !PT ;  /* 0x0000001802047812 */ /* 0x000fe200078ef814 */
[----:B------:R-:W-:Y:S01]  /*0370*/  IMAD.IADD R21, R0, 0x1, -R3 ;  /* 0x0000000100157824 */ /* 0x000fe200078e0a03 */
[----:B------:R-:W-:Y:S02]  /*0380*/  LOP3.LUT R2, R16, 0xfffffff8, RZ, 0xc0, !PT ;  /* 0xfffffff810027812 */ /* 0x000fe400078ec0ff */
[----:B------:R-:W-:Y:S02]  /*0390*/  LOP3.LUT R3, R18, 0xfffffff8, RZ, 0xc0, !PT ;  /* 0xfffffff812037812 */ /* 0x000fe400078ec0ff */
[----:B------:R-:W-:Y:S02]  /*03a0*/  LEA.HI R9, R19, R13, RZ, 0x5 ;  /* 0x0000000d13097211 */ /* 0x000fe400078f28ff */
[----:B------:R-:W-:Y:S01]  /*03b0*/  LOP3.LUT R12, R4, R7, RZ, 0x3c, !PT ;  /* 0x00000007040c7212 */ /* 0x000fe200078e3cff */
[----:B------:R-:W-:Y:S01]  /*03c0*/  IMAD.IADD R8, R13, 0x1, -R3 ;  /* 0x000000010d087824 */ /* 0x000fe200078e0a03 */
[----:B------:R-:W-:-:S02]  /*03d0*/  SHF.R.S32.HI R23, RZ, 0x5, R9 ;  /* 0x00000005ff177819 */ /* 0x000fc40000011409 */
[--C-:B------:R-:W-:Y:S02]  /*03e0*/  SHF.R.S32.HI R7, RZ, 0x1, R5.reuse ;  /* 0x00000001ff077819 */ /* 0x100fe40000011405 */
[----:B------:R-:W-:Y:S01]  /*03f0*/  SHF.R.S32.HI R4, RZ, 0x1f, R5 ;  /* 0x0000001fff047819 */ /* 0x000fe20000011405 */
[----:B-1----:R-:W-:Y:S01]  /*0400*/  IMAD.IADD R20, R0, 0x1, -R2 ;  /* 0x0000000100147824 */ /* 0x002fe200078e0a02 */
[----:B------:R-:W-:Y:S02]  /*0410*/  LEA.HI R2, R19, R13, RZ, 0x6 ;  /* 0x0000000d13027211 */ /* 0x000fe400078f30ff */
[----:B------:R-:W-:Y:S02]  /*0420*/  SHF.R.S32.HI R0, RZ, 0x1f, R11 ;  /* 0x0000001fff007819 */ /* 0x000fe4000001140b */
[----:B------:R-:W-:Y:S02]  /*0430*/  SHF.R.S32.HI R10, RZ, 0x6, R2 ;  /* 0x00000006ff0a7819 */ /* 0x000fe40000011402 */
[----:B------:R-:W-:-:S02]  /*0440*/  LEA.HI R2, R11, R17, RZ, 0x1 ;  /* 0x000000110b027211 */ /* 0x000fc400078f08ff */
[----:B------:R-:W-:Y:S02]  /*0450*/  LEA.HI R0, R0, R17, RZ, 0x3 ;  /* 0x0000001100007211 */ /* 0x000fe400078f18ff */
[----:B------:R-:W-:Y:S02]  /*0460*/  LEA.HI R11, R8, R8, RZ, 0x1 ;  /* 0x00000008080b7211 */ /* 0x000fe400078f08ff */
[----:B------:R-:W-:Y:S02]  /*0470*/  LOP3.LUT R3, R2, 0x7fffffe, RZ, 0xc0, !PT ;  /* 0x07fffffe02037812 */ /* 0x000fe400078ec0ff */
[----:B------:R-:W-:Y:S02]  /*0480*/  LOP3.LUT R0, R0, 0xfffffff8, RZ, 0xc0, !PT ;  /* 0xfffffff800007812 */ /* 0x000fe400078ec0ff */
[----:B------:R-:W-:Y:S01]  /*0490*/  LOP3.LUT R2, R11, 0x3fffffe, RZ, 0xc0, !PT ;  /* 0x03fffffe0b027812 */ /* 0x000fe200078ec0ff */
[C---:B------:R-:W-:Y:S01]  /*04a0*/  IMAD.IADD R6, R17.reuse, 0x1, -R3 ;  /* 0x0000000111067824 */ /* 0x040fe200078e0a03 */
[----:B------:R-:W-:Y:S01]  /*04b0*/  LEA.HI R3, R4, R7, RZ, 0x2 ;  /* 0x0000000704037211 */ /* 0x000fe200078f10ff */
[----:B------:R-:W-:-:S02]  /*04c0*/  IMAD.IADD R5, R17, 0x1, -R0 ;  /* 0x0000000111057824 */ /* 0x000fc400078e0a00 */
[----:B------:R-:W-:Y:S02]  /*04d0*/  IMAD.IADD R2, R8, 0x1, -R2 ;  /* 0x0000000108027824 */ /* 0x000fe400078e0a02 */
[----:B------:R-:W-:Y:S01]  /*04e0*/  IMAD R0, R10, 0x4, R14 ;  /* 0x000000040a007824 */ /* 0x000fe200078e020e */
[----:B------:R-:W-:Y:S01]  /*04f0*/  LOP3.LUT P4, RZ, R5, 0x2, RZ, 0xc0, !PT ;  /* 0x0000000205ff7812 */ /* 0x000fe2000788c0ff */
        /* <DEDUP_REMOVED lines=9> */
[----:B------:R1:W-:Y:S01]  /*0590*/  STL [R1+0x1c], R2 ;  /* 0x00001c0201007387 */ /* 0x0003e20000100800 */
[----:B------:R-:W-:Y:S01]  /*05a0*/  SHF.R.S32.HI R0, RZ, 0x1f, R9 ;  /* 0x0000001fff007819 */ /* 0x000fe20000011409 */
[----:B------:R-:W-:Y:S01]  /*05b0*/  IMAD.IADD R22, R13, 0x1, -R3 ;  /* 0x000000010d167824 */ /* 0x000fe200078e0a03 */
[-C--:B------:R-:W-:Y:S01]  /*05c0*/  LEA.HI R3, R9, R23.reuse, RZ, 0x1 ;  /* 0x0000001709037211 */ /* 0x080fe200078f08ff */
[----:B------:R-:W-:Y:S01]  /*05d0*/  IMAD.SHL.U32 R10, R10, 0x20, RZ ;  /* 0x000000200a0a7824 */ /* 0x000fe200078e00ff */
[----:B------:R-:W-:-:S02]  /*05e0*/  LEA.HI R0, R0, R23, RZ, 0x2 ;  /* 0x0000001700007211 */ /* 0x000fc400078f10ff */
[----:B------:R-:W-:Y:S01]  /*05f0*/  STL [R1+0x44], R22 ;  /* 0x0000441601007387 */ /* 0x000fe20000100800 */
[----:B------:R-:W-:Y:S02]  /*0600*/  ISETP.NE.U32.AND P5, PT, R6, 0x1, PT ;  /* 0x000000010600780c */ /* 0x000fe40003fa5070 */
[----:B------:R-:W-:Y:S02]  /*0610*/  LOP3.LUT R4, R10, 0x6, R4, 0xf8, !PT ;  /* 0x000000060a047812 */ /* 0x000fe400078ef804 */
[----:B------:R-:W-:Y:S02]  /*0620*/  LOP3.LUT R0, R0, 0xfffffffc, RZ, 0xc0, !PT ;  /* 0xfffffffc00007812 */ /* 0x000fe400078ec0ff */
[----:B------:R-:W-:Y:S01]  /*0630*/  SEL R238, R238, 0x10, !P5 ;  /* 0x00000010eeee7807 */ /* 0x000fe20006800000 */
[----:B------:R2:W-:Y:S02]  /*0640*/  STL [R1+0x34], R4 ;  /* 0x0000340401007387 */ /* 0x0005e40000100800 */
[----:B------:R-:W-:Y:S01]  /*0650*/  IMAD.IADD R0, R23, 0x1, -R0 ;  /* 0x0000000117007824 */ /* 0x000fe200078e0a00 */
[----:B-1----:R-:W-:-:S04]  /*0660*/  LEA.HI R2, R19, R13, RZ, 0x7 ;  /* 0x0000000d13027211 */ /* 0x002fc800078f38ff */
[----:B------:R-:W-:Y:S02]  /*0670*/  SHF.R.S32.HI R13, RZ, 0x7, R2 ;  /* 0x00000007ff0d7819 */ /* 0x000fe40000011402 */
[----:B------:R-:W-:Y:S01]  /*0680*/  LOP3.LUT R2, R3, 0xfffffffe, RZ, 0xc0, !PT ;  /* 0xfffffffe03027812 */ /* 0x000fe200078ec0ff */
[----:B------:R-:W-:Y:S02]  /*0690*/  IMAD.SHL.U32 R3, R8, 0x40, RZ ;  /* 0x0000004008037824 */ /* 0x000fe400078e00ff */
[----:B------:R-:W-:Y:S02]  /*06a0*/  IMAD.SHL.U32 R8, R15, 0x2, RZ ;  /* 0x000000020f087824 */ /* 0x000fe400078e00ff */
[----:B------:R-:W-:Y:S01]  /*06b0*/  IMAD.IADD R15, R23, 0x1, -R2 ;  /* 0x00000001170f7824 */ /* 0x000fe200078e0a02 */
[----:B------:R-:W-:Y:S01]  /*06c0*/  SHF.R.S32.HI R2, RZ, 0x1, R11 ;  /* 0x00000001ff027819 */ /* 0x000fe2000001140b */
[----:B------:R-:W-:Y:S01]  /*06d0*/  IMAD R11, R0, 0x200, R8 ;  /* 0x00000200000b7824 */ /* 0x000fe200078e0208 */
[----:B------:R-:W-:-:S02]  /*06e0*/  LOP3.LUT R7, R3, 0x1c0, RZ, 0xc0, !PT ;  /* 0x000001c003077812 */ /* 0x000fc400078ec0ff */
[----:B--2---:R-:W-:Y:S01]  /*06f0*/  LOP3.LUT R4, R12, 0x3fffffe, RZ, 0xc0, !PT ;  /* 0x03fffffe0c047812 */ /* 0x004fe200078ec0ff */
[C---:B------:R-:W-:Y:S01]  /*0700*/  IMAD.SHL.U32 R6, R2.reuse, 0x40, RZ ;  /* 0x0000004002067824 */ /* 0x040fe200078e00ff */
[----:B------:R-:W-:Y:S02]  /*0710*/  SHF.R.S32.HI R3, RZ, 0x3, R16 ;  /* 0x00000003ff037819 */ /* 0x000fe40000011410 */
[----:B------:R-:W-:Y:S01]  /*0720*/  LOP3.LUT P6, RZ, R2, 0x2, RZ, 0xc0, !PT ;  /* 0x0000000202ff7812 */ /* 0x000fe200078cc0ff */
[----:B------:R-:W-:Y:S02]  /*0730*/  IMAD.SHL.U32 R2, R0, 0x10, RZ ;  /* 0x0000001000027824 */ /* 0x000fe400078e00ff */
[C---:B------:R-:W-:Y:S01]  /*0740*/  IMAD.IADD R16, R5.reuse, 0x1, -R4 ;  /* 0x0000000105107824 */ /* 0x040fe200078e0a04 */
[----:B------:R-:W-:Y:S01]  /*0750*/  R2P PR, R20, 0x6 ;  /* 0x0000000614007804 */ /* 0x000fe20000000000 */
[----:B------:R-:W-:Y:S01]  /*0760*/  IMAD.SHL.U32 R4, R5, 0x40, RZ ;  /* 0x0000004005047824 */ /* 0x000fe200078e00ff */
[----:B------:R-:W-:Y:S01]  /*0770*/  SEL R223, R228, 0xffffffe0, !P6 ;  /* 0xffffffe0e4df7807 */ /* 0x000fe20007000000 */
[----:B------:R-:W-:Y:S01]  /*0780*/  IMAD R21, R3, 0x8, R21 ;  /* 0x0000000803157824 */ /* 0x000fe200078e0215 */
[----:B------:R-:W-:Y:S01]  /*0790*/  LOP3.LUT P0, RZ, R17, 0x2, RZ, 0xc0, !PT ;  /* 0x0000000211ff7812 */ /* 0x000fe2000780c0ff */
        /* <DEDUP_REMOVED lines=8> */
[----:B------:R-:W-:Y:S01]  /*0820*/  LOP3.LUT R3, R0, 0x20, R10, 0xf8, !PT ;  /* 0x0000002000037812 */ /* 0x000fe200078ef80a */
[----:B------:R-:W-:Y:S01]  /*0830*/  IMAD.SHL.U32 R10, R14, 0x10, RZ ;  /* 0x000000100e0a7824 */ /* 0x000fe200078e00ff */
[----:B------:R-:W-:Y:S01]  /*0840*/  SHF.R.U32.HI R2, RZ, 0x3, R0 ;  /* 0x00000003ff027819 */ /* 0x000fe20000011600 */
[----:B------:R-:W-:Y:S01]  /*0850*/  IMAD R0, R13, 0x1000, R8 ;  /* 0x000010000d007824 */ /* 0x000fe200078e0208 */
[----:B------:R-:W-:-:S02]  /*0860*/  SHF.R.U32.HI R6, RZ, 0x3, R7 ;  /* 0x00000003ff067819 */ /* 0x000fc40000011607 */
[----:B------:R-:W-:Y:S01]  /*0870*/  LOP3.LUT R2, R3, R2, RZ, 0x3c, !PT ;  /* 0x0000000203027212 */ /* 0x000fe200078e3cff */
[----:B------:R-:W-:Y:S01]  /*0880*/  IMAD R0, R15, 0x400, R0 ;  /* 0x000004000f007824 */ /* 0x000fe200078e0200 */
[----:B------:R-:W-:Y:S01]  /*0890*/  LOP3.LUT R4, R5, R4, RZ, 0x3c, !PT ;  /* 0x0000000405047212 */ /* 0x000fe200078e3cff */
        /* <DEDUP_REMOVED lines=12> */
[----:B------:R-:W-:Y:S01]  /*0960*/  IMAD R5, R14, 0x200, R5 ;  /* 0x000002000e057824 */ /* 0x000fe200078e0205 */
[----:B------:R-:W-:Y:S01]  /*0970*/  LOP3.LUT R2, R2, 0xc0, RZ, 0xc0, !PT ;  /* 0x000000c002027812 */ /* 0x000fe200078ec0ff */
[C---:B------:R-:W-:Y:S01]  /*0980*/  VIADD R239, R241.reuse, 0x20 ;  /* 0x00000020f1ef7836 */ /* 0x040fe20000000000 */
[C---:B------:R-:W-:Y:S01]  /*0990*/  LOP3.LUT P3, RZ, R0.reuse, 0x2, RZ, 0xc0, !PT ;  /* 0x0000000200ff7812 */ /* 0x040fe2000786c0ff */
[----:B------:R-:W-:Y:S01]  /*09a0*/  IMAD.SHL.U32 R0, R0, 0x40, RZ ;  /* 0x0000004000007824 */ /* 0x000fe200078e00ff */
[----:B------:R-:W-:Y:S01]  /*09b0*/  LOP3.LUT R4, R4, 0x8, RZ, 0xc0, !PT ;  /* 0x0000000804047812 */ /* 0x000fe200078ec0ff */
[C---:B------:R-:W-:Y:S01]  /*09c0*/  @P4 VIADD R239, R241.reuse, 0xffffffe0 ;  /* 0xffffffe0f1ef4836 */ /* 0x040fe20000000000 */
[----:B------:R-:W-:Y:S01]  /*09d0*/  SHF.R.U32.HI R8, RZ, 0x3, R3 ;  /* 0x00000003ff087819 */ /* 0x000fe20000011603 */
[----:B------:R-:W-:Y:S01]  /*09e0*/  IMAD.IADD R240, R241, 0x1, R238 ;  /* 0x00000001f1f07824 */ /* 0x000fe200078e02ee */
[----:B------:R-:W-:Y:S01]  /*09f0*/  LOP3.LUT R0, R0, 0xc0, RZ, 0xc0, !PT ;  /* 0x000000c000007812 */ /* 0x000fe200078ec0ff */
[----:B------:R-:W-:Y:S01]  /*0a00*/  IMAD.IADD R238, R238, 0x1, R239 ;  /* 0x00000001eeee7824 */ /* 0x000fe200078e02ef */
[----:B------:R-:W-:-:S02]  /*0a10*/  SHF.R.U32.HI R6, RZ, 0x3, R2 ;  /* 0x00000003ff067819 */ /* 0x000fc40000011602 */
[----:B------:R-:W-:Y:S02]  /*0a20*/  SHF.R.U32.HI R7, RZ, 0x3, R0 ;  /* 0x00000003ff077819 */ /* 0x000fe40000011600 */
[----:B------:R-:W-:Y:S02]  /*0a30*/  LOP3.LUT R10, R9, 0x10, R10, 0xf8, !PT ;  /* 0x00000010090a7812 */ /* 0x000fe400078ef80a */
[--C-:B------:R-:W-:Y:S02]  /*0a40*/  LOP3.LUT R8, R8, R3, R4.reuse, 0x1e, !PT ;  /* 0x0000000308087212 */ /* 0x100fe400078e1e04 */
[----:B------:R-:W-:Y:S02]  /*0a50*/  LOP3.LUT R7, R7, R0, R9, 0x1e, !PT ;  /* 0x0000000007077212 */ /* 0x000fe400078e1e09 */
[----:B------:R-:W-:Y:S01]  /*0a60*/  LOP3.LUT R3, R6, R2, R4, 0x1e, !PT ;  /* 0x0000000206037212 */ /* 0x000fe200078e1e04 */
[----:B------:R-:W-:Y:S01]  /*0a70*/  IMAD.U32 R224, R224, 0x200, R8 ;  /* 0x00000200e0e07824 */ /* 0x000fe200078e0008 */
[----:B------:R-:W-:Y:S01]  /*0a80*/  SHF.R.S32.HI R0, RZ, 0x1f, R22 ;  /* 0x0000001fff007819 */ /* 0x000fe20000011416 */
[----:B------:R-:W-:Y:S01]  /*0a90*/  IMAD.IADD R7, R7, 0x1, R11 ;  /* 0x0000000107077824 */ /* 0x000fe200078e020b */
[----:B------:R-:W-:-:S02]  /*0aa0*/  LOP3.LUT R2, R6, R10, R2, 0x1e, !PT ;  /* 0x0000000a06027212 */ /* 0x000fc400078e1e02 */
[----:B------:R-:W1:Y:S01]  /*0ab0*/  LDC R6, c[0x0][0x2c4] ;  /* 0x0000b100ff067b82 */ /* 0x000e620000000800 */
[----:B------:R-:W-:Y:S02]  /*0ac0*/  LEA.HI R0, R0, R22, RZ, 0x2 ;  /* 0x0000001600007211 */ /* 0x000fe400078f10ff */
[----:B------:R-:W-:Y:S02]  /*0ad0*/  LEA R224, R224, UR4, 0x1 ;  /* 0x00000004e0e07c11 */ /* 0x000fe4000f8e08ff */
[----:B------:R-:W-:Y:S01]  /*0ae0*/  SHF.R.S32.HI R4, RZ, 0x2, R0 ;  /* 0x00000002ff047819 */ /* 0x000fe20000011400 */
[----:B------:R-:W-:Y:S01]  /*0af0*/  IMAD.SHL.U32 R0, R21, 0x20, RZ ;  /* 0x0000002015007824 */ /* 0x000fe200078e00ff */
[----:B------:R-:W-:Y:S01]  /*0b00*/  SEL R226, R226, 0x40, P2 ;  /* 0x00000040e2e27807 */ /* 0x000fe20001000000 */
[----:B------:R-:W-:Y:S01]  /*0b10*/  IMAD.IADD R225, R224, 0x1, R225 ;  /* 0x00000001e0e17824 */ /* 0x000fe200078e02e1 */
[----:B------:R-:W-:Y:S01]  /*0b20*/  LEA R222, R222, UR5, 0x1 ;  /* 0x00000005dede7c11 */ /* 0x000fe2000f8e08ff */
[C---:B------:R-:W-:Y:S01]  /*0b30*/  IMAD R9, R15.reuse, 0x10, R4 ;  /* 0x000000100f097824 */ /* 0x040fe200078e0204 */
[----:B------:R-:W-:Y:S01]  /*0b40*/  SEL R228, R228, 0xffffffe0, !P0 ;  /* 0xffffffe0e4e47807 */ /* 0x000fe20004000000 */
[----:B------:R-:W-:-:S02]  /*0b50*/  IMAD R4, R15, 0x200, R0 ;  /* 0x000002000f047824 */ /* 0x000fc400078e0200 */
[----:B------:R-:W-:Y:S01]  /*0b60*/  IMAD.IADD R229, R0, 0x1, R2 ;  /* 0x0000000100e57824 */ /* 0x000fe200078e0202 */
[----:B------:R-:W-:Y:S01]  /*0b70*/  STL [R1+0x40], R9 ;  /* 0x0000400901007387 */ /* 0x000fe20000100800 */
[----:B------:R-:W-:Y:S02]  /*0b80*/  VIADD R0, R9, 0xffffffc0 ;  /* 0xffffffc009007836 */ /* 0x000fe40000000000 */
[----:B------:R-:W-:Y:S02]  /*0b90*/  IMAD.IADD R230, R4, 0x1, R3 ;  /* 0x0000000104e67824 */ /* 0x000fe400078e0203 */
[----:B------:R-:W-:Y:S01]  /*0ba0*/  IMAD.IADD R227, R224, 0x1, R226 ;  /* 0x00000001e0e37824 */ /* 0x000fe200078e02e2 */
[----:B------:R-:W-:Y:S01]  /*0bb0*/  SHF.R.S32.HI R2, RZ, 0x1f, R0 ;  /* 0x0000001fff027819 */ /* 0x000fe20000011400 */
[----:B------:R-:W-:Y:S01]  /*0bc0*/  IMAD.IADD R223, R223, 0x1, R222 ;  /* 0x00000001dfdf7824 */ /* 0x000fe200078e02de */
[----:B-1----:R-:W-:Y:S01]  /*0bd0*/  IADD3 R3, R9, 0x1, -R6 ;  /* 0x0000000109037810 */ /* 0x002fe20007ffe806 */
[----:B------:R-:W-:Y:S01]  /*0be0*/  IMAD.IADD R226, R225, 0x1, R226 ;  /* 0x00000001e1e27824 */ /* 0x000fe200078e02e2 */
[C---:B------:R-:W-:Y:S01]  /*0bf0*/  SHF.L.U64.HI R2, R0.reuse, 0x2, R2 ;  /* 0x0000000200027819 */ /* 0x040fe20000010202 */
[----:B------:R-:W-:-:S02]  /*0c00*/  IMAD.SHL.U32 R0, R0, 0x4, RZ ;  /* 0x0000000400007824 */ /* 0x000fc400078e00ff */
[----:B------:R1:W-:Y:S04]  /*0c10*/  STL [R1+0x30], R3 ;  /* 0x0000300301007387 */ /* 0x0003e80000100800 */
[----:B------:R2:W-:Y:S04]  /*0c20*/  STL [R1+0x2c], R2 ;  /* 0x00002c0201007387 */ /* 0x0005e80000100800 */
[----:B------:R3:W-:Y:S01]  /*0c30*/  STL [R1+0x28], R0 ;  /* 0x0000280001007387 */ /* 0x0007e20000100800 */
[----:B-1----:R-:W-:Y:S02]  /*0c40*/  LEA R3, R5, UR5, 0x1 ;  /* 0x0000000505037c11 */ /* 0x002fe4000f8e08ff */
[----:B--2---:R-:W-:-:S05]  /*0c50*/  LEA R2, R7, UR6, 0x1 ;  /* 0x0000000607027c11 */ /* 0x004fca000f8e08ff */
[C---:B---3--:R-:W-:Y:S01]  /*0c60*/  VIADD R0, R2.reuse, 0x20 ;  /* 0x0000002002007836 */ /* 0x048fe20000000000 */
[----:B------:R1:W-:Y:S01]  /*0c70*/  STL [R1+0x14], R2 ;  /* 0x0000140201007387 */ /* 0x0003e20000100800 */
[----:B------:R-:W-:-:S05]  /*0c80*/  @P3 VIADD R0, R2, 0xffffffe0 ;  /* 0xffffffe002003836 */ /* 0x000fca0000000000 */
[----:B------:R1:W-:Y:S02]  /*0c90*/  STL [R1+0x18], R0 ;  /* 0x0000180001007387 */ /* 0x0003e40000100800 */
.L_x_234:
        /* <DEDUP_REMOVED lines=104> */
.L_x_227:
[----:B------:R-:W-:Y:S01]  /*1320*/  UIMAD UR29, UR14, UR24, UR15 ;  /* 0x000000180e1d72a4 */ /* 0x000fe2000f8e020f */
[----:B------:R-:W-:-:S03]  /*1330*/  ULDC UR22, c[0x0][0x2d4] ;  /* 0x0000b50000167ab9 */ /* 0x000fc60000000800 */
[----:B------:R-:W-:-:S12]  /*1340*/  UIMAD UR29, UR29, UR22, URZ ;  /* 0x000000161d1d72a4 */ /* 0x000fd8000f8e023f */
.L_x_228:
        /* <DEDUP_REMOVED lines=13> */
[----:B------:R-:W4:Y:S01]  /*1420*/  LDC.64 R18, c[0x0][0x238] ;  /* 0x00008e00ff127b82 */ /* 0x000f220000000a00 */
[----:B------:R-:W-:-:S07]  /*1430*/  UIMAD UR11, UR15, UR11, UR10 ;  /* 0x0000000b0f0b72a4 */ /* 0x000fce000f8e020a */
[----:B------:R-:W4:Y:S08]  /*1440*/  LDC.64 R8, c[0x0][0x418] ;  /* 0x00010600ff087b82 */ /* 0x000f300000000a00 */
[----:B------:R-:W2:Y:S01]  /*1450*/  LDC.64 R16, c[0x0][0x248] ;  /* 0x00009200ff107b82 */ /* 0x000ea20000000a00 */
[----:B---3--:R-:W-:-:S04]  /*1460*/  SHF.R.S32.HI R26, RZ, 0x1f, R26 ;  /* 0x0000001fff1a7819 */ /* 0x008fc8000001141a */
[----:B-1----:R-:W-:-:S04]  /*1470*/  LEA.HI R26, R26, R27, RZ, 0x2 ;  /* 0x0000001b1a1a7211 */ /* 0x002fc800078f10ff */
[----:B------:R-:W-:Y:S01]  /*1480*/  SHF.R.S32.HI R26, RZ, 0x2, R26 ;  /* 0x00000002ff1a7819 */ /* 0x000fe2000001141a */
[----:B----4-:R-:W-:-:S03]  /*1490*/  IMAD R12, R8, UR20, RZ ;  /* 0x00000014080c7c24 */ /* 0x010fc6000f8e02ff */
[----:B------:R-:W-:Y:S01]  /*14a0*/  SHF.R.S32.HI R24, RZ, 0x1f, R26 ;  /* 0x0000001fff187819 */ /* 0x000fe2000001141a */
[----:B------:R-:W-:Y:S01]  /*14b0*/  IMAD R12, R9, UR14, R12 ;  /* 0x0000000e090c7c24 */ /* 0x000fe2000f8e020c */
[----:B------:R-:W-:-:S04]  /*14c0*/  IADD3 R2, P0, R26, UR40, RZ ;  /* 0x000000281a027c10 */ /* 0x000fc8000ff1e0ff */
[----:B------:R-:W-:-:S05]  /*14d0*/  IADD3.X R13, R24, UR41, RZ, P0, !PT ;  /* 0x00000029180d7c10 */ /* 0x000fca00087fe4ff */
[----:B------:R-:W-:-:S04]  /*14e0*/  IMAD R10, R13, UR6, RZ ;  /* 0x000000060d0a7c24 */ /* 0x000fc8000f8e02ff */
[----:B------:R-:W-:Y:S01]  /*14f0*/  IMAD R10, R2, UR7, R10 ;  /* 0x00000007020a7c24 */ /* 0x000fe2000f8e020a */
[----:B------:R-:W-:Y:S01]  /*1500*/  @P1 BAR.SYNC.DEFER_BLOCKING 0x0 ;  /* 0x0000000000001b1d */ /* 0x000fe20000010000 */
[----:B--2---:R-:W-:-:S05]  /*1510*/  IMAD.MOV.U32 R28, RZ, RZ, R4 ;  /* 0x000000ffff1c7224 */ /* 0x004fca00078e0004 */
[----:B------:R-:W-:-:S03]  /*1520*/  SHF.R.S32.HI R29, RZ, 0x1f, R28 ;  /* 0x0000001fff1d7819 */ /* 0x000fc6000001141c */
[----:B------:R-:W-:Y:S02]  /*1530*/  IMAD.WIDE.U32 R4, R2, UR6, R28 ;  /* 0x0000000602047c25 */ /* 0x000fe4000f8e001c */
[----:B------:R1:W-:Y:S01]  /*1540*/  STL [R1+0x3c], R29 ;  /* 0x00003c1d01007387 */ /* 0x0003e20000100800 */
[----:B------:R-:W-:Y:S01]  /*1550*/  ULDC.64 UR6, c[0x0][0x268] ;  /* 0x00009a0000067ab9 */ /* 0x000fe20000000a00 */
[----:B------:R-:W-:Y:S02]  /*1560*/  IMAD.IADD R5, R5, 0x1, R10 ;  /* 0x0000000105057824 */ /* 0x000fe400078e020a */
[----:B------:R-:W2:Y:S01]  /*1570*/  LDL R25, [R1+0x1c] ;  /* 0x00001c0001197983 */ /* 0x000ea20000100800 */
[C---:B------:R-:W-:Y:S02]  /*1580*/  IMAD R10, R6.reuse, UR20, RZ ;  /* 0x00000014060a7c24 */ /* 0x040fe4000f8e02ff */
[----:B------:R-:W-:-:S04]  /*1590*/  IMAD.WIDE.U32 R4, R6, UR14, R4 ;  /* 0x0000000e06047c25 */ /* 0x000fc8000f8e0004 */
[C---:B------:R-:W-:Y:S02]  /*15a0*/  IMAD R6, R14.reuse, UR36, RZ ;  /* 0x000000240e067c24 */ /* 0x040fe4000f8e02ff */
[----:B------:R-:W-:Y:S02]  /*15b0*/  IMAD R7, R7, UR14, R10 ;  /* 0x0000000e07077c24 */ /* 0x000fe4000f8e020a */
[----:B------:R-:W-:-:S04]  /*15c0*/  IMAD.WIDE.U32 R10, R14, UR37, R28 ;  /* 0x000000250e0a7c25 */ /* 0x000fc8000f8e001c */
[----:B------:R-:W-:Y:S02]  /*15d0*/  IMAD R6, R15, UR37, R6 ;  /* 0x000000250f067c24 */ /* 0x000fe4000f8e0206 */
[----:B------:R-:W-:Y:S02]  /*15e0*/  IMAD.IADD R7, R5, 0x1, R7 ;  /* 0x0000000105077824 */ /* 0x000fe400078e0207 */
[----:B------:R-:W-:Y:S02]  /*15f0*/  IMAD.IADD R5, R11, 0x1, R6 ;  /* 0x000000010b057824 */ /* 0x000fe400078e0206 */
[----:B------:R-:W-:Y:S02]  /*1600*/  IMAD.MOV.U32 R6, RZ, RZ, R4 ;  /* 0x000000ffff067224 */ /* 0x000fe400078e0004 */
[----:B------:R-:W-:Y:S02]  /*1610*/  IMAD R11, R18, UR20, RZ ;  /* 0x00000014120b7c24 */ /* 0x000fe4000f8e02ff */
[----:B------:R-:W-:-:S02]  /*1620*/  IMAD.MOV.U32 R4, RZ, RZ, R10 ;  /* 0x000000ffff047224 */ /* 0x000fc400078e000a */
[----:B------:R-:W-:Y:S02]  /*1630*/  IMAD R10, R19, UR14, R11 ;  /* 0x0000000e130a7c24 */ /* 0x000fe4000f8e020b */
[----:B------:R-:W-:Y:S02]  /*1640*/  IMAD.WIDE.U32 R4, R18, UR14, R4 ;  /* 0x0000000e12047c25 */ /* 0x000fe4000f8e0004 */
[----:B------:R-:W3:Y:S02]  /*1650*/  LDC.64 R18, c[0x0][0x230] ;  /* 0x00008c00ff127b82 */ /* 0x000ee40000000a00 */
[----:B------:R-:W-:-:S04]  /*1660*/  IMAD.WIDE.U32 R8, R8, UR14, R28 ;  /* 0x0000000e08087c25 */ /* 0x000fc8000f8e001c */
[----:B------:R-:W-:Y:S02]  /*1670*/  IMAD.IADD R9, R9, 0x1, R12 ;  /* 0x0000000109097824 */ /* 0x000fe400078e020c */
[----:B------:R-:W-:Y:S02]  /*1680*/  IMAD R11, R13, UR8, RZ ;  /* 0x000000080d0b7c24 */ /* 0x000fe4000f8e02ff */
[----:B------:R-:W-:Y:S02]  /*1690*/  IMAD.WIDE.U32 R6, R21, UR15, R6 ;  /* 0x0000000f15067c25 */ /* 0x000fe4000f8e0006 */
[----:B------:R-:W4:Y:S02]  /*16a0*/  LDL R21, [R1+0x40] ;  /* 0x0000400001157983 */ /* 0x000f240000100800 */
[----:B------:R-:W-:Y:S02]  /*16b0*/  IMAD.IADD R5, R5, 0x1, R10 ;  /* 0x0000000105057824 */ /* 0x000fe400078e020a */
[----:B------:R-:W-:-:S02]  /*16c0*/  IMAD R10, R20, UR6, RZ ;  /* 0x00000006140a7c24 */ /* 0x000fc4000f8e02ff */
        /* <DEDUP_REMOVED lines=11> */
[----:B------:R-:W-:-:S04]  /*1780*/  IMAD.WIDE.U32 R10, R16, UR37, R28 ;  /* 0x00000025100a7c25 */ /* 0x000fc8000f8e001c */
[----:B------:R-:W-:Y:S02]  /*1790*/  IMAD R2, R17, UR37, R2 ;  /* 0x0000002511027c24 */ /* 0x000fe4000f8e0202 */
[----:B------:R-:W-:Y:S01]  /*17a0*/  IMAD.IADD R9, R9, 0x1, R13 ;  /* 0x0000000109097824 */ /* 0x000fe200078e020d */
[----:B------:R-:W-:Y:S01]  /*17b0*/  UIMAD UR43, UR19, UR6, URZ ;  /* 0x00000006132b72a4 */ /* 0x000fe2000f8e023f */
[----:B------:R-:W-:Y:S01]  /*17c0*/  IMAD.U32 R13, RZ, RZ, UR6 ;  /* 0x00000006ff0d7e24 */ /* 0x000fe2000f8e00ff */
[----:B------:R-:W-:Y:S01]  /*17d0*/  ULDC.64 UR8, c[0x0][0x220] ;  /* 0x0000880000087ab9 */ /* 0x000fe20000000a00 */
[----:B------:R-:W-:Y:S02]  /*17e0*/  IMAD.IADD R7, R5, 0x1, R12 ;  /* 0x0000000105077824 */ /* 0x000fe400078e020c */
[----:B------:R-:W-:Y:S02]  /*17f0*/  IMAD.MOV.U32 R6, RZ, RZ, R4 ;  /* 0x000000ffff067224 */ /* 0x000fe400078e0004 */
[----:B------:R-:W-:-:S02]  /*1800*/  IMAD.IADD R5, R11, 0x1, R2 ;  /* 0x000000010b057824 */ /* 0x000fc400078e0202 */
[----:B------:R-:W-:Y:S02]  /*1810*/  IMAD.MOV.U32 R4, RZ, RZ, R10 ;  /* 0x000000ffff047224 */ /* 0x000fe400078e000a */
[----:B------:R-:W-:-:S04]  /*1820*/  IMAD.WIDE.U32 R12, R13, UR15, R8 ;  /* 0x0000000f0d0c7c25 */ /* 0x000fc8000f8e0008 */
[C---:B---3--:R-:W-:Y:S02]  /*1830*/  IMAD R11, R18.reuse, UR20, RZ ;  /* 0x00000014120b7c24 */ /* 0x048fe4000f8e02ff */
[----:B------:R-:W-:Y:S02]  /*1840*/  IMAD.WIDE.U32 R8, R18, UR14, R4 ;  /* 0x0000000e12087c25 */ /* 0x000fe4000f8e0004 */
[----:B------:R-:W3:Y:S01]  /*1850*/  LDL R18, [R1+0x44] ;  /* 0x0000440001127983 */ /* 0x000ee20000100800 */
[----:B------:R-:W-:Y:S01]  /*1860*/  UIMAD UR43, UR15, UR7, UR43 ;  /* 0x000000070f2b72a4 */ /* 0x000fe2000f8e022b */
[-C--:B------:R-:W-:Y:S02]  /*1870*/  IMAD R2, R24, R14.reuse, RZ ;  /* 0x0000000e18027224 */ /* 0x080fe400078e02ff */
[----:B------:R-:W-:Y:S01]  /*1880*/  IMAD.WIDE.U32 R6, R26, R14, R6 ;  /* 0x0000000e1a067225 */ /* 0x000fe200078e0006 */
[----:B------:R-:W-:Y:S01]  /*1890*/  LEA R242, P2, R12, UR10, 0x1 ;  /* 0x0000000a0cf27c11 */ /* 0x000fe2000f8408ff */
[----:B------:R-:W-:-:S02]  /*18a0*/  ULDC.64 UR6, c[0x0][0x260] ;  /* 0x0000980000067ab9 */ /* 0x000fc40000000a00 */
[----:B------:R-:W-:Y:S02]  /*18b0*/  IMAD R2, R26, R15, R2 ;  /* 0x0000000f1a027224 */ /* 0x000fe400078e0202 */
[----:B------:R-:W-:Y:S01]  /*18c0*/  VIADD R5, R13, UR43 ;  /* 0x0000002b0d057c36 */ /* 0x000fe20008000000 */
[----:B------:R-:W-:Y:S01]  /*18d0*/  LEA R4, P0, R6, UR8, 0x1 ;  /* 0x0000000806047c11 */ /* 0x000fe2000f8008ff */
[----:B------:R-:W-:Y:S02]  /*18e0*/  IMAD.IADD R10, R7, 0x1, R2 ;  /* 0x00000001070a7824 */ /* 0x000fe400078e0202 */
[----:B------:R-:W-:Y:S01]  /*18f0*/  IMAD R11, R19, UR14, R11 ;  /* 0x0000000e130b7c24 */ /* 0x000fe2000f8e020b */
[----:B------:R-:W-:Y:S01]  /*1900*/  LEA.HI.X R243, R12, UR11, R5, 0x1, P2 ;  /* 0x0000000b0cf37c11 */ /* 0x000fe200090f0c05 */
[----:B------:R-:W-:Y:S01]  /*1910*/  UIADD3 UR8, UR31, -0x1, URZ ;  /* 0xffffffff1f087890 */ /* 0x000fe2000fffe03f */
[----:B------:R-:W-:Y:S01]  /*1920*/  LEA.HI.X R5, R6, UR9, R10, 0x1, P0 ;  /* 0x0000000906057c11 */ /* 0x000fe200080f0c0a */
[----:B------:R-:W-:Y:S01]  /*1930*/  IMAD.IADD R7, R9, 0x1, R11 ;  /* 0x0000000109077824 */ /* 0x000fe200078e020b */
[----:B------:R-:W-:Y:S01]  /*1940*/  LEA R10, P0, R14, R4, 0x7 ;  /* 0x000000040e0a7211 */ /* 0x000fe200078038ff */
[----:B------:R-:W-:Y:S01]  /*1950*/  IMAD R2, R20, UR6, RZ ;  /* 0x0000000614027c24 */ /* 0x000fe2000f8e02ff */
[----:B------:R-:W-:-:S02]  /*1960*/  UIADD3 UR42, UR40, UR42, URZ ;  /* 0x0000002a282a7290 */ /* 0x000fc4000fffe03f */
[----:B------:R-:W-:Y:S01]  /*1970*/  LEA.HI.X R11, R14, R5, R15, 0x7, P0 ;  /* 0x000000050e0b7211 */ /* 0x000fe200000f3c0f */
[----:B------:R-:W-:Y:S01]  /*1980*/  ULDC.64 UR10, c[0x0][0x2b0] ;  /* 0x0000ac00000a7ab9 */ /* 0x000fe20000000a00 */
[----:B------:R-:W1:Y:S01]  /*1990*/  S2R R14, SR_TID.X ;  /* 0x00000000000e7919 */ /* 0x000e620000002100 */
[----:B------:R-:W-:Y:S01]  /*19a0*/  IMAD.MOV.U32 R6, RZ, RZ, R8 ;  /* 0x000000ffff067224 */ /* 0x000fe200078e0008 */
[----:B------:R-:W-:Y:S01]  /*19b0*/  ULEA.HI UR9, UR8, UR8, URZ, 0x1 ;  /* 0x0000000808097291 */ /* 0x000fe2000f8f083f */
[----:B------:R-:W1:Y:S01]  /*19c0*/  S2R R15, SR_TID.X ;  /* 0x00000000000f7919 */ /* 0x000e620000002100 */
[C---:B------:R-:W-:Y:S02]  /*19d0*/  IMAD R2, R0.reuse, UR7, R2 ;  /* 0x0000000700027c24 */ /* 0x040fe4000f8e0202 */
[----:B------:R-:W-:Y:S01]  /*19e0*/  ULOP3.LUT UR9, UR9, 0xfffffffe, URZ, 0xc0, !UPT ;  /* 0xfffffffe09097892 */ /* 0x000fe2000f8ec03f */
[----:B------:R-:W-:Y:S01]  /*19f0*/  IMAD.WIDE.U32 R6, R0, UR6, R6 ;  /* 0x0000000600067c25 */ /* 0x000fe2000f8e0006 */
[----:B------:R-:W-:-:S02]  /*1a00*/  ULDC.64 UR6, c[0x0][0x218] ;  /* 0x0000860000067ab9 */ /* 0x000fc40000000a00 */
[----:B------:R-:W-:Y:S01]  /*1a10*/  UIADD3 UR9, UR8, -UR9, URZ ;  /* 0x8000000908097290 */ /* 0x000fe2000fffe03f */
[----:B------:R-:W-:Y:S02]  /*1a20*/  IMAD.IADD R7, R7, 0x1, R2 ;  /* 0x0000000107077824 */ /* 0x000fe400078e0202 */
[-C--:B------:R-:W-:Y:S01]  /*1a30*/  IMAD R2, R24, R16.reuse, RZ ;  /* 0x0000001018027224 */ /* 0x080fe200078e02ff */
[----:B------:R-:W-:Y:S01]  /*1a40*/  UISETP.NE.AND UP0, UPT, UR9, 0x1, UPT ;  /* 0x000000010900788c */ /* 0x000fe2000bf05270 */
[----:B------:R-:W-:-:S04]  /*1a50*/  IMAD.WIDE.U32 R8, R26, R16, R6 ;  /* 0x000000101a087225 */ /* 0x000fc800078e0006 */
[----:B------:R-:W-:Y:S01]  /*1a60*/  IMAD R2, R26, R17, R2 ;  /* 0x000000111a027224 */ /* 0x000fe200078e0202 */
[----:B------:R-:W-:-:S03]  /*1a70*/  PLOP3.LUT P0, PT, PT, PT, UP0, 0x80, 0x0 ;  /* 0x000000000000781c */ /* 0x000fc60003f0f008 */
[----:B------:R-:W-:Y:S01]  /*1a80*/  IMAD.IADD R2, R9, 0x1, R2 ;  /* 0x0000000109027824 */ /* 0x000fe200078e0202 */
[----:B------:R-:W-:Y:S01]  /*1a90*/  UIMAD.WIDE UR10, UR42, 0x4, UR10 ;  /* 0x000000042a0a78a5 */ /* 0x000fe2000f8e020a */
[----:B-1----:R-:W-:Y:S01]  /*1aa0*/  SHF.R.S32.HI R14, RZ, 0x1f, R14 ;  /* 0x0000001fff0e7819 */ /* 0x002fe2000001140e */
[----:B------:R-:W-:-:S03]  /*1ab0*/  UIMAD UR45, UR24, UR23, URZ ;  /* 0x00000017182d72a4 */ /* 0x000fc6000f8e023f */
[----:B------:R-:W-:-:S04]  /*1ac0*/  LEA.HI R14, R14, R15, RZ, 0x5 ;  /* 0x0000000f0e0e7211 */ /* 0x000fc800078f28ff */
[----:B------:R-:W-:Y:S01]  /*1ad0*/  SHF.R.S32.HI R14, RZ, 0x5, R14 ;  /* 0x00000005ff0e7819 */ /* 0x000fe2000001140e */
[----:B------:R-:W-:Y:S01]  /*1ae0*/  UMOV UR9, UR11 ;  /* 0x0000000b00097c82 */ /* 0x000fe20008000000 */
[----:B------:R-:W-:Y:S02]  /*1af0*/  UIMAD.WIDE UR42, UR14, UR22, UR40 ;  /* 0x000000160e2a72a5 */ /* 0x000fe4000f8e0228 */
[----:B------:R-:W-:Y:S02]  /*1b00*/  UIMAD.WIDE.U32 UR46, UR23, UR24, URZ ;  /* 0x00000018172e72a5 */ /* 0x000fe4000f8e003f */
[----:B------:R-:W-:-:S04]  /*1b10*/  UIADD3 UR26, UP0, UR42, UR26, URZ ;  /* 0x0000001a2a1a7290 */ /* 0x000fc8000ff1e03f */
[----:B------:R-:W-:Y:S02]  /*1b20*/  UIADD3.X UR25, UR43, UR25, URZ, UP0, !UPT ;  /* 0x000000192b197290 */ /* 0x000fe400087fe43f */
[----:B------:R-:W-:Y:S01]  /*1b30*/  UIADD3 UR29, UR40, UR29, URZ ;  /* 0x0000001d281d7290 */ /* 0x000fe2000fffe03f */
        /* <DEDUP_REMOVED lines=34> */
[----:B------:R2:W-:Y:S04]  /*1d60*/  LDGSTS.E.BYPASS.LTC128B.128 [R0+0x14000], desc[UR38][R10.64+0x80] ;  /* 0x140000800a007fae */ /* 0x0005e8000b901d66 */
[----:B------:R-:W0:Y:S04]  /*1d70*/  LDGDEPBAR ;  /* 0x00000000000079af */ /* 0x000e280000000000 */
[----:B------:R-:W-:Y:S04]  /*1d80*/  LDGSTS.E.BYPASS.LTC128B.128 [R0+0x6000], desc[UR38][R242.64] ;  /* 0x06000000f2007fae */ /* 0x000fe8000b901d66 */
[----:B------:R-:W-:Y:S01]  /*1d90*/  LDGSTS.E.BYPASS.LTC128B.128 [R0+0x7000], desc[UR38][R242.64+0x40] ;  /* 0x07000040f2007fae */ /* 0x000fe2000b901d66 */
[----:B-1----:R-:W-:-:S03]  /*1da0*/  LEA R4, P1, R8, UR6, 0x1 ;  /* 0x0000000608047c11 */ /* 0x002fc6000f8208ff */
[----:B------:R-:W-:Y:S01]  /*1db0*/  LDGSTS.E.BYPASS.LTC128B.128 [R0+0x8000], desc[UR38][R242.64+0x80] ;  /* 0x08000080f2007fae */ /* 0x000fe2000b901d66 */
[----:B------:R-:W-:Y:S02]  /*1dc0*/  LEA.HI.X R5, R8, UR7, R2, 0x1, P1 ;  /* 0x0000000708057c11 */ /* 0x000fe400088f0c02 */
[----:B------:R-:W-:Y:S02]  /*1dd0*/  SEL R2, R12, R25, !P0 ;  /* 0x000000190c027207 */ /* 0x000fe40004000000 */
[----:B------:R-:W-:Y:S02]  /*1de0*/  LEA R8, P1, R16, R4, 0x7 ;  /* 0x0000000410087211 */ /* 0x000fe400078238ff */
[----:B--2---:R-:W-:Y:S02]  /*1df0*/  LEA R10, R2, UR5, 0x1 ;  /* 0x00000005020a7c11 */ /* 0x004fe4000f8e08ff */
[----:B------:R-:W-:-:S03]  /*1e00*/  LEA.HI.X R9, R16, R5, R17, 0x7, P1 ;  /* 0x0000000510097211 */ /* 0x000fc600008f3c11 */
[----:B------:R-:W-:Y:S01]  /*1e10*/  LDGSTS.E.BYPASS.LTC128B.128 [R10], desc[UR38][R244.64] ;  /* 0x00000000f40a7fae */ /* 0x000fe2000b901d66 */
[----:B----4-:R-:W-:-:S03]  /*1e20*/  IMAD.SHL.U32 R6, R21, 0x4, RZ ;  /* 0x0000000415067824 */ /* 0x010fc600078e00ff */
[----:B------:R-:W-:Y:S01]  /*1e30*/  LDGSTS.E.BYPASS.LTC128B.128 [R10+0x1000], desc[UR38][R244.64+0x40] ;  /* 0x01000040f40a7fae */ /* 0x000fe2000b901d66 */
[----:B------:R-:W-:-:S03]  /*1e40*/  SHF.R.S32.HI R13, RZ, 0x1f, R21 ;  /* 0x0000001fff0d7819 */ /* 0x000fc60000011415 */
[----:B------:R-:W-:Y:S04]  /*1e50*/  LDGSTS.E.BYPASS.LTC128B.128 [R10+0x2000], desc[UR38][R244.64+0x80] ;  /* 0x02000080f40a7fae */ /* 0x000fe8000b901d66 */
[----:B------:R-:W-:Y:S01]  /*1e60*/  LDGSTS.E.BYPASS.LTC128B.128 [R0+0x9000], desc[UR38][R4.64] ;  /* 0x0900000004007fae */ /* 0x000fe2000b901d66 */
[----:B------:R-:W-:-:S03]  /*1e70*/  USHF.R.S32.HI UR7, URZ, 0x1f, UR23 ;  /* 0x0000001f3f077899 */ /* 0x000fc60008011417 */
[----:B------:R-:W-:Y:S01]  /*1e80*/  LDGSTS.E.BYPASS.LTC128B.128 [R0+0xb000], desc[UR38][R4.64+0x40] ;  /* 0x0b00004004007fae */ /* 0x000fe2000b901d66 */
[----:B------:R-:W-:-:S03]  /*1e90*/  USHF.L.U32 UR6, UR45, 0x6, URZ ;  /* 0x000000062d067899 */ /* 0x000fc6000800063f */
[----:B------:R1:W-:Y:S01]  /*1ea0*/  LDGSTS.E.BYPASS.LTC128B.128 [R0+0xd000], desc[UR38][R4.64+0x80] ;  /* 0x0d00008004007fae */ /* 0x0003e2000b901d66 */
[----:B------:R-:W-:-:S03]  /*1eb0*/  SHF.L.U64.HI R7, R21, 0x2, R13 ;  /* 0x0000000215077819 */ /* 0x000fc6000001020d */
[----:B------:R-:W-:Y:S01]  /*1ec0*/  LDGSTS.E.BYPASS.LTC128B.128 [R0+0xa000], desc[UR38][R8.64] ;  /* 0x0a00000008007fae */ /* 0x000fe2000b901d66 */
[----:B------:R-:W-:-:S03]  /*1ed0*/  IADD3 R6, P2, R6, UR10, RZ ;  /* 0x0000000a06067c10 */ /* 0x000fc6000ff5e0ff */
[----:B------:R-:W-:Y:S01]  /*1ee0*/  LDGSTS.E.BYPASS.LTC128B.128 [R0+0xc000], desc[UR38][R8.64+0x40] ;  /* 0x0c00004008007fae */ /* 0x000fe2000b901d66 */
[----:B------:R-:W-:-:S03]  /*1ef0*/  UIMAD UR7, UR7, UR24, URZ ;  /* 0x00000018070772a4 */ /* 0x000fc6000f8e023f */
[----:B------:R3:W-:Y:S01]  /*1f00*/  LDGSTS.E.BYPASS.LTC128B.128 [R0+0xe000], desc[UR38][R8.64+0x80] ;  /* 0x0e00008008007fae */ /* 0x0007e2000b901d66 */
[----:B------:R-:W-:Y:S01]  /*1f10*/  IADD3.X R7, R7, UR9, RZ, P2, !PT ;  /* 0x0000000907077c10 */ /* 0x000fe200097fe4ff */
[----:B------:R-:W-:Y:S01]  /*1f20*/  USHF.R.S32.HI UR11, URZ, 0x1f, UR6 ;  /* 0x0000001f3f0b7899 */ /* 0x000fe20008011406 */
[----:B------:R-:W-:Y:S01]  /*1f30*/  IMAD.U32 R2, RZ, RZ, UR27 ;  /* 0x0000001bff027e24 */ /* 0x000fe2000f8e00ff */
[----:B------:R-:W-:Y:S01]  /*1f40*/  UIMAD UR7, UR28, UR23, UR7 ;  /* 0x000000171c0772a4 */ /* 0x000fe2000f8e0207 */
[----:B------:R-:W0:Y:S02]  /*1f50*/  LDGDEPBAR ;  /* 0x00000000000079af */ /* 0x000e240000000000 */
[----:B------:R-:W-:Y:S01]  /*1f60*/  ULDC.64 UR22, c[0x0][0x478] ;  /* 0x00011e0000167ab9 */ /* 0x000fe20000000a00 */
[----:B-1----:R-:W-:Y:S01]  /*1f70*/  IMAD.U32 R4, RZ, RZ, UR30 ;  /* 0x0000001eff047e24 */ /* 0x002fe2000f8e00ff */
[----:B------:R-:W-:Y:S01]  /*1f80*/  UIADD3 UR7, UR47, UR7, URZ ;  /* 0x000000072f077290 */ /* 0x000fe2000fffe03f */
[----:B------:R-:W5:Y:S01]  /*1f90*/  LDG.E R11, desc[UR38][R6.64+0x20] ;  /* 0x00002026060b7981 */ /* 0x000f62000c1e1900 */
[----:B---3--:R-:W-:-:S03]  /*1fa0*/  IMAD R0, R14, UR45, R18 ;  /* 0x0000002d0e007c24 */ /* 0x008fc6000f8e0212 */
[----:B------:R-:W5:Y:S01]  /*1fb0*/  LDG.E R8, desc[UR38][R6.64] ;  /* 0x0000002606087981 */ /* 0x000f62000c1e1900 */
[----:B------:R-:W-:-:S04]  /*1fc0*/  DEPBAR.LE SB0, 0x1 ;  /* 0x000080400000791a */ /* 0x000fc80000000000 */
[----:B------:R-:W-:Y:S01]  /*1fd0*/  IADD3 R4, P2, P1, R0, UR6, R4 ;  /* 0x0000000600047c10 */ /* 0x000fe2000f95e004 */
[----:B------:R-:W5:Y:S01]  /*1fe0*/  LDG.E R12, desc[UR38][R6.64+0x80] ;  /* 0x00008026060c7981 */ /* 0x000f62000c1e1900 */
[----:B------:R-:W-:-:S03]  /*1ff0*/  SHF.R.S32.HI R0, RZ, 0x1f, R0 ;  /* 0x0000001fff007819 */ /* 0x000fc60000011400 */
[----:B------:R1:W5:Y:S01]  /*2000*/  LDG.E R9, desc[UR38][R6.64+0xa0] ;  /* 0x0000a02606097981 */ /* 0x000362000c1e1900 */
[----:B------:R-:W-:Y:S02]  /*2010*/  IADD3.X R0, R0, UR11, R2, P2, P1 ;  /* 0x0000000b00007c10 */ /* 0x000fe400097e2402 */
[----:B------:R-:W-:Y:S01]  /*2020*/  IADD3 R4, P1, R4, R22, RZ ;  /* 0x0000001604047210 */ /* 0x000fe20007f3e0ff */
[----:B------:R-:W-:Y:S01]  /*2030*/  UIMAD UR7, UR7, UR26, URZ ;  /* 0x0000001a070772a4 */ /* 0x000fe2000f8e023f */
[----:B------:R-:W-:Y:S03]  /*2040*/  BAR.SYNC.DEFER_BLOCKING 0x0 ;  /* 0x0000000000007b1d */ /* 0x000fe60000010000 */
[----:B------:R-:W-:Y:S01]  /*2050*/  IMAD.X R5, R0, 0x1, R23, P1 ;  /* 0x0000000100057824 */ /* 0x000fe200008e0617 */
[----:B------:R-:W-:-:S03]  /*2060*/  UIMAD UR25, UR25, UR46, UR7 ;  /* 0x0000002e191972a4 */ /* 0x000fc6000f8e0207 */
[----:B------:R-:W-:Y:S01]  /*2070*/  ULDC.64 UR6, c[0x0][0x400] ;  /* 0x0001000000067ab9 */ /* 0x000fe20000000a00 */
        /* <DEDUP_REMOVED lines=54> */
[----:B------:R-:W-:Y:S01]  /*23e0*/  STL [R1], R10 ;  /* 0x0000000a01007387 */ /* 0x000fe20000100800 */
[C---:B------:R-:W-:Y:S01]  /*23f0*/  SHF.L.U64.HI R0, R21.reuse, 0x2, R13 ;  /* 0x0000000215007819 */ /* 0x040fe2000001020d */
[----:B------:R-:W-:Y:S01]  /*2400*/  USHF.L.U32 UR50, UR45, 0x4, URZ ;  /* 0x000000042d327899 */ /* 0x000fe2000800063f */
[----:B------:R-:W-:Y:S01]  /*2410*/  SHF.L.U32 R4, R21, 0x2, RZ ;  /* 0x0000000215047819 */ /* 0x000fe200000006ff */
[----:B-----5:R-:W-:Y:S01]  /*2420*/  STL [R1+0x10], R8 ;  /* 0x0000100801007387 */ /* 0x020fe20000100800 */
[----:B------:R-:W-:Y:S01]  /*2430*/  UIADD3 UR42, UR34, UR4, URZ ;  /* 0x00000004222a7290 */ /* 0x000fe2000fffe03f */
[----:B------:R-:W-:Y:S01]  /*2440*/  VIADD R2, R229, 0x1800 ;  /* 0x00001800e5027836 */ /* 0x000fe20000000000 */
[----:B------:R-:W-:Y:S01]  /*2450*/  USHF.L.U32 UR51, UR45, 0x3, URZ ;  /* 0x000000032d337899 */ /* 0x000fe2000800063f */
[----:B------:R-:W-:Y:S01]  /*2460*/  STL [R1+0xc], R11 ;  /* 0x00000c0b01007387 */ /* 0x000fe20000100800 */
[----:B------:R-:W-:Y:S01]  /*2470*/  UIADD3 UR27, UR50, 0x40, URZ ;  /* 0x00000040321b7890 */ /* 0x000fe2000fffe03f */
[----:B------:R-:W-:Y:S01]  /*2480*/  IMAD.MOV.U32 R127, RZ, RZ, RZ ;  /* 0x000000ffff7f7224 */ /* 0x000fe200078e00ff */
[----:B------:R-:W-:Y:S01]  /*2490*/  UIADD3 UR34, UR50, 0x20, URZ ;  /* 0x0000002032227890 */ /* 0x000fe2000fffe03f */
[----:B------:R-:W-:Y:S01]  /*24a0*/  STL [R1+0x8], R12 ;  /* 0x0000080c01007387 */ /* 0x000fe20000100800 */
[----:B------:R-:W-:Y:S01]  /*24b0*/  UIADD3 UR26, UR51, UR27, URZ ;  /* 0x0000001b331a7290 */ /* 0x000fe2000fffe03f */
[----:B------:R-:W-:Y:S01]  /*24c0*/  SEL R2, R2, R229, !P0 ;  /* 0x000000e502027207 */ /* 0x000fe20004000000 */
[----:B------:R-:W-:Y:S01]  /*24d0*/  UIADD3 UR31, UR51, UR34, URZ ;  /* 0x00000022331f7290 */ /* 0x000fe2000fffe03f */
[----:B------:R-:W-:Y:S01]  /*24e0*/  STL [R1+0x4], R9 ;  /* 0x0000040901007387 */ /* 0x000fe20000100800 */
[----:B------:R-:W-:-:S02]  /*24f0*/  UIADD3 UR25, UR51, UR26, URZ ;  /* 0x0000001a33197290 */ /* 0x000fc4000fffe03f */
[----:B------:R-:W-:Y:S01]  /*2500*/  UIADD3 UR30, UR51, UR31, URZ ;  /* 0x0000001f331e7290 */ /* 0x000fe2000fffe03f */
[----:B------:R1:W-:Y:S01]  /*2510*/  STL [R1+0x24], R0 ;  /* 0x0000240001007387 */ /* 0x0003e20000100800 */
[----:B------:R-:W-:Y:S02]  /*2520*/  UIADD3 UR24, UR51, UR25, URZ ;  /* 0x0000001933187290 */ /* 0x000fe4000fffe03f */
[----:B------:R-:W-:Y:S01]  /*2530*/  UIADD3 UR29, UR51, UR30, URZ ;  /* 0x0000001e331d7290 */ /* 0x000fe2000fffe03f */
[----:B------:R2:W-:Y:S01]  /*2540*/  STL [R1+0x20], R4 ;  /* 0x0000200401007387 */ /* 0x0005e20000100800 */
[----:B------:R-:W-:Y:S01]  /*2550*/  UMOV UR7, UR23 ;  /* 0x0000001700077c82 */ /* 0x000fe20008000000 */
[----:B------:R-:W-:Y:S02]  /*2560*/  UIADD3 UR23, UR51, UR24, URZ ;  /* 0x0000001833177290 */ /* 0x000fe4000fffe03f */
[----:B------:R-:W-:Y:S02]  /*2570*/  UIADD3 UR28, UR51, UR29, URZ ;  /* 0x0000001d331c7290 */ /* 0x000fe4000fffe03f */
[----:B------:R-:W-:-:S02]  /*2580*/  UIMAD UR49, UR45, 0x18, URZ ;  /* 0x000000182d3178a4 */ /* 0x000fc4000f8e023f */
[----:B------:R-:W-:Y:S02]  /*2590*/  USHF.L.U32 UR48, UR45, 0x5, URZ ;  /* 0x000000052d307899 */ /* 0x000fe4000800063f */
[----:B------:R-:W-:Y:S02]  /*25a0*/  UIMAD UR47, UR45, 0x28, URZ ;  /* 0x000000282d2f78a4 */ /* 0x000fe4000f8e023f */
[----:B------:R-:W-:Y:S02]  /*25b0*/  UIMAD UR46, UR45, 0x30, URZ ;  /* 0x000000302d2e78a4 */ /* 0x000fe4000f8e023f */
[----:B------:R-:W-:Y:S01]  /*25c0*/  UIMAD UR45, UR45, 0x38, URZ ;  /* 0x000000382d2d78a4 */ /* 0x000fe2000f8e023f */
[----:B------:R-:W-:Y:S01]  /*25d0*/  ULDC UR41, c[0x0][0x270] ;  /* 0x00009c0000297ab9 */ /* 0x000fe20000000800 */
[----:B------:R-:W-:Y:S02]  /*25e0*/  UIADD3 UR42, -UR35, 0x80, UR42 ;  /* 0x00000080232a7890 */ /* 0x000fe4000fffe12a */
[----:B------:R-:W-:Y:S01]  /*25f0*/  UIADD3 UR11, UR51, UR23, URZ ;  /* 0x00000017330b7290 */ /* 0x000fe2000fffe03f */
[----:B-1----:R-:W-:Y:S01]  /*2600*/  VIADD R0, R230, 0x1800 ;  /* 0x00001800e6007836 */ /* 0x002fe20000000000 */
[----:B------:R-:W-:-:S04]  /*2610*/  UIADD3 UR4, UR51, UR28, URZ ;  /* 0x0000001c33047290 */ /* 0x000fc8000fffe03f */
[----:B------:R-:W-:Y:S02]  /*2620*/  SEL R0, R0, R230, !P0 ;  /* 0x000000e600007207 */ /* 0x000fe40004000000 */
[----:B------:R-:W-:Y:S01]  /*2630*/  LEA R220, R2, UR5, 0x1 ;  /* 0x0000000502dc7c11 */ /* 0x000fe2000f8e08ff */
[----:B------:R-:W-:Y:S01]  /*2640*/  ULDC UR44, c[0x0][0x39c] ;  /* 0x0000e700002c7ab9 */ /* 0x000fe20000000800 */
[----:B------:R-:W-:Y:S01]  /*2650*/  LEA R221, R0, UR5, 0x1 ;  /* 0x0000000500dd7c11 */ /* 0x000fe2000f8e08ff */
[----:B--2---:R-:W-:-:S06]  /*2660*/  ULDC UR43, c[0x0][0x2ec] ;  /* 0x0000bb00002b7ab9 */ /* 0x004fcc0000000800 */
.L_x_232:
[----:B------:R-:W0:Y:S01]  /*2670*/  LDGDEPBAR ;  /* 0x00000000000079af */ /* 0x000e220000000000 */
[----:B------:R-:W-:Y:S01]  /*2680*/  IADD3 R0, R228, R221, RZ ;  /* 0x000000dde4007210 */ /* 0x000fe20007ffe0ff */
[----:B------:R-:W-:Y:S06]  /*2690*/  USHF.L.U32 UR40, UR8, 0x6, URZ ;  /* 0x0000000608287899 */ /* 0x000fec000800063f */
[----:B------:R-:W2:Y:S01]  /*26a0*/  LDL R236, [R1+0x30] ;  /* 0x0000300001ec7983 */ /* 0x000ea20000100800 */
[----:B------:R-:W-:Y:S02]  /*26b0*/  UISETP.GT.AND UP3, UPT, UR8, UR6, UPT ;  /* 0x000000060800728c */ /* 0x000fe4000bf64270 */
[----:B------:R-:W-:Y:S01]  /*26c0*/  UISETP.GE.AND UP0, UPT, UR40, UR42, UPT ;  /* 0x0000002a2800728c */ /* 0x000fe2000bf06270 */
[----:B------:R-:W3:Y:S01]  /*26d0*/  LDL R235, [R1+0x34] ;  /* 0x0000340001eb7983 */ /* 0x000ee20000100800 */
[----:B------:R-:W-:Y:S03]  /*26e0*/  MOV R2, UR40 ;  /* 0x0000002800027c02 */ /* 0x000fe60008000f00 */
[----:B------:R-:W4:Y:S01]  /*26f0*/  LDL R234, [R1+0x10] ;  /* 0x0000100001ea7983 */ /* 0x000f220000100800 */
[----:B------:R-:W-:Y:S03]  /*2700*/  PLOP3.LUT P0, PT, PT, PT, UP0, 0x80, 0x0 ;  /* 0x000000000000781c */ /* 0x000fe60003f0f008 */
[----:B------:R-:W2:Y:S04]  /*2710*/  LDL R231, [R1+0xc] ;  /* 0x00000c0001e77983 */ /* 0x000ea80000100800 */
        /* <DEDUP_REMOVED lines=24> */
[----:B------:R-:W-:Y:S01]  /*28a0*/  STL [R1+0x48], R3 ;  /* 0x0000480301007387 */ /* 0x000fe20000100800 */
[----:B--2---:R-:W-:Y:S01]  /*28b0*/  FSETP.NEU.FTZ.AND P1, PT, R231, -INF , PT ;  /* 0xff800000e700780b */ /* 0x004fe20003f3d000 */
[----:B------:R-:W-:Y:S04]  /*28c0*/  DEPBAR.LE SB0, 0x0 ;  /* 0x000080000000791a */ /* 0x000fe80000000000 */
[----:B------:R-:W-:Y:S01]  /*28d0*/  BAR.SYNC.DEFER_BLOCKING 0x0 ;  /* 0x0000000000007b1d */ /* 0x000fe20000010000 */
[----:B----4-:R-:W-:Y:S05]  /*28e0*/  FSETP.NEU.FTZ.AND P2, PT, R234, -INF , PT ;  /* 0xff800000ea00780b */ /* 0x010fea0003f5d000 */
[----:B------:R-:W-:Y:S08]  /*28f0*/  LDSM.16.M88.4 R32, [R221] ;  /* 0x00000000dd20783b */ /* 0x000ff00000000200 */
[----:B------:R-:W1:Y:S08]  /*2900*/  LDSM.16.M88.4 R16, [R222+0x9000] ;  /* 0x00900000de10783b */ /* 0x000e700000000200 */
[----:B------:R-:W2:Y:S08]  /*2910*/  LDSM.16.M88.4 R28, [R221+0x800] ;  /* 0x00080000dd1c783b */ /* 0x000eb00000000200 */
[----:B------:R-:W4:Y:S08]  /*2920*/  LDSM.16.M88.4 R132, [R222+0x9400] ;  /* 0x00940000de84783b */ /* 0x000f300000000200 */
[----:B------:R-:W-:Y:S08]  /*2930*/  LDSM.16.M88.4 R136, [R0] ;  /* 0x000000000088783b */ /* 0x000ff00000000200 */
[----:B------:R-:W3:Y:S01]  /*2940*/  LDSM.16.M88.4 R140, [R223+0x9000] ;  /* 0x00900000df8c783b */ /* 0x000ee20000000200 */
[-C--:B-1----:R-:W-:Y:S07]  /*2950*/  HMMA.16816.F32 R4, R32, R16.reuse, RZ ;  /* 0x000000102004723c */ /* 0x082fee00000018ff */
[----:B------:R-:W1:Y:S01]  /*2960*/  LDSM.16.M88.4 R144, [R0+0x800] ;  /* 0x000800000090783b */ /* 0x000e620000000200 */
[C---:B--2---:R-:W-:Y:S07]  /*2970*/  HMMA.16816.F32 R8, R28.reuse, R16, RZ ;  /* 0x000000101c08723c */ /* 0x044fee00000018ff */
[----:B------:R-:W2:Y:S01]  /*2980*/  LDSM.16.M88.4 R148, [R223+0x9400] ;  /* 0x00940000df94783b */ /* 0x000ea20000000200 */
[-C--:B------:R-:W-:Y:S07]  /*2990*/  HMMA.16816.F32 R12, R28, R18.reuse, RZ ;  /* 0x000000121c0c723c */ /* 0x080fee00000018ff */
[----:B------:R-:W-:Y:S01]  /*29a0*/  LDSM.16.M88.4 R152, [R221+0x1000] ;  /* 0x00100000dd98783b */ /* 0x000fe20000000200 */
[C---:B------:R-:W-:Y:S07]  /*29b0*/  HMMA.16816.F32 R16, R32.reuse, R18, RZ ;  /* 0x000000122010723c */ /* 0x040fee00000018ff */
[----:B------:R-:W2:Y:S01]  /*29c0*/  LDSM.16.M88.4 R156, [R222+0xb000] ;  /* 0x00b00000de9c783b */ /* 0x000ea20000000200 */
[-C--:B----4-:R-:W-:Y:S06]  /*29d0*/  HMMA.16816.F32 R20, R32, R132.reuse, RZ ;  /* 0x000000842014723c */ /* 0x090fec00000018ff */
[C---:B------:R-:W-:Y:S01]  /*29e0*/  HMMA.16816.F32 R24, R28.reuse, R132, RZ ;  /* 0x000000841c18723c */ /* 0x040fe200000018ff */
[----:B------:R-:W-:Y:S05]  /*29f0*/  LDSM.16.M88.4 R160, [R222+0xb400] ;  /* 0x00b40000dea0783b */ /* 0x000fea0000000200 */
[-C--:B------:R-:W-:Y:S03]  /*2a00*/  HMMA.16816.F32 R28, R28, R134.reuse, RZ ;  /* 0x000000861c1c723c */ /* 0x080fe600000018ff */
[----:B------:R-:W-:Y:S03]  /*2a10*/  LDSM.16.M88.4 R164, [R0+0x1000] ;  /* 0x0010000000a4783b */ /* 0x000fe60000000200 */
[----:B------:R-:W-:Y:S05]  /*2a20*/  HMMA.16816.F32 R32, R32, R134, RZ ;  /* 0x000000862020723c */ /* 0x000fea00000018ff */
[----:B------:R-:W4:Y:S01]  /*2a30*/  LDSM.16.M88.4 R132, [R221+0x1800] ;  /* 0x00180000dd84783b */ /* 0x000f220000000200 */
[-C--:B---3--:R-:W-:Y:S06]  /*2a40*/  HMMA.16816.F32 R4, R136, R140.reuse, R4 ;  /* 0x0000008c8804723c */ /* 0x088fec0000001804 */
[C---:B-1----:R-:W-:Y:S01]  /*2a50*/  HMMA.16816.F32 R8, R144.reuse, R140, R8 ;  /* 0x0000008c9008723c */ /* 0x042fe20000001808 */
[----:B------:R-:W1:Y:S05]  /*2a60*/  LDSM.16.M88.4 R168, [R223+0xb000] ;  /* 0x00b00000dfa8783b */ /* 0x000e6a0000000200 */
[-C--:B------:R-:W-:Y:S06]  /*2a70*/  HMMA.16816.F32 R12, R144, R142.reuse, R12 ;  /* 0x0000008e900c723c */ /* 0x080fec000000180c */
[C---:B------:R-:W-:Y:S01]  /*2a80*/  HMMA.16816.F32 R16, R136.reuse, R142, R16 ;  /* 0x0000008e8810723c */ /* 0x040fe20000001810 */
[----:B------:R-:W-:Y:S05]  /*2a90*/  LDSM.16.M88.4 R140, [R223+0xb400] ;  /* 0x00b40000df8c783b */ /* 0x000fea0000000200 */
[-C--:B--2---:R-:W-:Y:S06]  /*2aa0*/  HMMA.16816.F32 R20, R136, R148.reuse, R20 ;  /* 0x000000948814723c */ /* 0x084fec0000001814 */
[C---:B------:R-:W-:Y:S06]  /*2ab0*/  HMMA.16816.F32 R24, R144.reuse, R148, R24 ;  /* 0x000000949018723c */ /* 0x040fec0000001818 */
[-C--:B------:R-:W-:Y:S01]  /*2ac0*/  HMMA.16816.F32 R28, R144, R150.reuse, R28 ;  /* 0x00000096901c723c */ /* 0x080fe2000000181c */
[----:B------:R-:W-:Y:S05]  /*2ad0*/  LDSM.16.M88.4 R144, [R221+0x2000] ;  /* 0x00200000dd90783b */ /* 0x000fea0000000200 */
[----:B------:R-:W-:Y:S03]  /*2ae0*/  HMMA.16816.F32 R32, R136, R150, R32 ;  /* 0x000000968820723c */ /* 0x000fe60000001820 */
[----:B------:R-:W2:Y:S03]  /*2af0*/  LDSM.16.M88.4 R136, [R0+0x1800] ;  /* 0x001800000088783b */ /* 0x000ea60000000200 */
[-C--:B------:R-:W-:Y:S05]  /*2b00*/  HMMA.16816.F32 R4, R152, R156.reuse, R4 ;  /* 0x0000009c9804723c */ /* 0x080fea0000001804 */
[----:B------:R-:W3:Y:S01]  /*2b10*/  LDSM.16.M88.4 R148, [R222+0xd000] ;  /* 0x00d00000de94783b */ /* 0x000ee20000000200 */
[C---:B----4-:R-:W-:Y:S06]  /*2b20*/  HMMA.16816.F32 R8, R132.reuse, R156, R8 ;  /* 0x0000009c8408723c */ /* 0x050fec0000001808 */
[-C--:B------:R-:W-:Y:S06]  /*2b30*/  HMMA.16816.F32 R12, R132, R158.reuse, R12 ;  /* 0x0000009e840c723c */ /* 0x080fec000000180c */
[C---:B------:R-:W-:Y:S01]  /*2b40*/  HMMA.16816.F32 R16, R152.reuse, R158, R16 ;  /* 0x0000009e9810723c */ /* 0x040fe20000001810 */
[----:B------:R-:W-:Y:S05]  /*2b50*/  LDSM.16.M88.4 R156, [R0+0x2000] ;  /* 0x00200000009c783b */ /* 0x000fea0000000200 */
[-C--:B------:R-:W-:Y:S06]  /*2b60*/  HMMA.16816.F32 R20, R152, R160.reuse, R20 ;  /* 0x000000a09814723c */ /* 0x080fec0000001814 */
[C---:B------:R-:W-:Y:S06]  /*2b70*/  HMMA.16816.F32 R24, R132.reuse, R160, R24 ;  /* 0x000000a08418723c */ /* 0x040fec0000001818 */
[-C--:B------:R-:W-:Y:S01]  /*2b80*/  HMMA.16816.F32 R28, R132, R162.reuse, R28 ;  /* 0x000000a2841c723c */ /* 0x080fe2000000181c */
[----:B------:R-:W4:Y:S05]  /*2b90*/  LDSM.16.M88.4 R132, [R221+0x2800] ;  /* 0x00280000dd84783b */ /* 0x000f2a0000000200 */
[----:B------:R-:W-:Y:S03]  /*2ba0*/  HMMA.16816.F32 R32, R152, R162, R32 ;  /* 0x000000a29820723c */ /* 0x000fe60000001820 */
[----:B------:R-:W4:Y:S03]  /*2bb0*/  LDSM.16.M88.4 R152, [R222+0xd400] ;  /* 0x00d40000de98783b */ /* 0x000f260000000200 */
[-C--:B-1----:R-:W-:Y:S05]  /*2bc0*/  HMMA.16816.F32 R4, R164, R168.reuse, R4 ;  /* 0x000000a8a404723c */ /* 0x082fea0000001804 */
[----:B------:R-:W1:Y:S01]  /*2bd0*/  LDSM.16.M88.4 R160, [R223+0xd000] ;  /* 0x00d00000dfa0783b */ /* 0x000e620000000200 */
[C---:B--2---:R-:W-:Y:S06]  /*2be0*/  HMMA.16816.F32 R8, R136.reuse, R168, R8 ;  /* 0x000000a88808723c */ /* 0x044fec0000001808 */
[-C--:B------:R-:W-:Y:S06]  /*2bf0*/  HMMA.16816.F32 R12, R136, R170.reuse, R12 ;  /* 0x000000aa880c723c */ /* 0x080fec000000180c */
[C---:B------:R-:W-:Y:S06]  /*2c00*/  HMMA.16816.F32 R16, R164.reuse, R170, R16 ;  /* 0x000000aaa410723c */ /* 0x040fec0000001810 */
[-C--:B------:R-:W-:Y:S06]  /*2c10*/  HMMA.16816.F32 R20, R164, R140.reuse, R20 ;  /* 0x0000008ca414723c */ /* 0x080fec0000001814 */
[C---:B------:R-:W-:Y:S01]  /*2c20*/  HMMA.16816.F32 R24, R136.reuse, R140, R24 ;  /* 0x0000008c8818723c */ /* 0x040fe20000001818 */
[----:B------:R-:W2:Y:S04]  /*2c30*/  LDL R141, [R1+0x20] ;  /* 0x00002000018d7983 */ /* 0x000ea80000100800 */
[----:B------:R-:W2:Y:S01]  /*2c40*/  LDL R140, [R1+0x24] ;  /* 0x00002400018c7983 */ /* 0x000ea20000100800 */
[-C--:B------:R-:W-:Y:S03]  /*2c50*/  HMMA.16816.F32 R28, R136, R142.reuse, R28 ;  /* 0x0000008e881c723c */ /* 0x080fe6000000181c */
[----:B------:R1:W1:Y:S03]  /*2c60*/  LDSM.16.M88.4 R136, [R0+0x2800] ;  /* 0x002800000088783b */ /* 0x0002660000000200 */
[----:B------:R-:W-:Y:S06]  /*2c70*/  HMMA.16816.F32 R32, R164, R142, R32 ;  /* 0x0000008ea420723c */ /* 0x000fec0000001820 */
[-C--:B---3--:R-:W-:Y:S06]  /*2c80*/  HMMA.16816.F32 R4, R144, R148.reuse, R4 ;  /* 0x000000949004723c */ /* 0x088fec0000001804 */
[C---:B----4-:R-:W-:Y:S06]  /*2c90*/  HMMA.16816.F32 R8, R132.reuse, R148, R8 ;  /* 0x000000948408723c */ /* 0x050fec0000001808 */
[-C--:B------:R-:W-:Y:S01]  /*2ca0*/  HMMA.16816.F32 R12, R132, R150.reuse, R12 ;  /* 0x00000096840c723c */ /* 0x080fe2000000180c */
[----:B-1----:R-:W-:Y:S05]  /*2cb0*/  MOV R0, UR16 ;  /* 0x0000001000007c02 */ /* 0x002fea0008000f00 */
[C---:B------:R-:W-:Y:S05]  /*2cc0*/  HMMA.16816.F32 R16, R144.reuse, R150, R16 ;  /* 0x000000969010723c */ /* 0x040fea0000001810 */
[----:B------:R-:W-:Y:S01]  /*2cd0*/  @!P0 LEA R0, R0, R235, 0x7 ;  /* 0x000000eb00008211 */ /* 0x000fe200078e38ff */
[-C--:B------:R-:W-:Y:S06]  /*2ce0*/  HMMA.16816.F32 R20, R144, R152.reuse, R20 ;  /* 0x000000989014723c */ /* 0x080fec0000001814 */
[C---:B------:R-:W-:Y:S06]  /*2cf0*/  HMMA.16816.F32 R24, R132.reuse, R152, R24 ;  /* 0x000000988418723c */ /* 0x040fec0000001818 */
[-C--:B------:R-:W-:Y:S06]  /*2d00*/  HMMA.16816.F32 R28, R132, R154.reuse, R28 ;  /* 0x0000009a841c723c */ /* 0x080fec000000181c */
[----:B------:R-:W-:Y:S06]  /*2d10*/  HMMA.16816.F32 R32, R144, R154, R32 ;  /* 0x0000009a9020723c */ /* 0x000fec0000001820 */
[-C--:B------:R-:W-:Y:S06]  /*2d20*/  HMMA.16816.F32 R4, R156, R160.reuse, R4 ;  /* 0x000000a09c04723c */ /* 0x080fec0000001804 */
        /* <DEDUP_REMOVED lines=19> */
[----:B------:R-:W3:Y:S01]  /*2e60*/  MUFU.TANH R57, R5 ;  /* 0x0000000500397308 */ /* 0x000ee20000002400 */
[----:B------:R-:W-:Y:S01]  /*2e70*/  FMUL.FTZ R19, R19, UR44 ;  /* 0x0000002c13137c20 */ /* 0x000fe20008410000 */
[----:B------:R-:W-:Y:S08]  /*2e80*/  FMUL.FTZ R17, R17, UR44 ;  /* 0x0000002c11117c20 */ /* 0x000ff00008410000 */
[----:B------:R4:W-:Y:S01]  /*2e90*/  MUFU.TANH R52, R16 ;  /* 0x0000001000347308 */ /* 0x0009e20000002400 */
[----:B-1----:R-:W-:Y:S05]  /*2ea0*/  FMUL.FTZ R10, R234, 1.4426950216293334961 ;  /* 0x3fb8aa3bea0a7820 */ /* 0x002fea0000410000 */
[----:B------:R-:W-:Y:S04]  /*2eb0*/  FSEL R10, R10, RZ, P2 ;  /* 0x000000ff0a0a7208 */ /* 0x000fe80001000000 */
[----:B------:R-:W-:Y:S10]  /*2ec0*/  MUFU.TANH R47, R6 ;  /* 0x00000006002f7308 */ /* 0x000ff40000002400 */
[----:B------:R1:W-:Y:S01]  /*2ed0*/  MUFU.TANH R160, R15 ;  /* 0x0000000f00a07308 */ /* 0x0003e20000002400 */
[----:B----4-:R-:W4:Y:S09]  /*2ee0*/  LDL R16, [R1+0x8] ;  /* 0x0000080001107983 */ /* 0x010f320000100800 */
[----:B------:R3:W3:Y:S10]  /*2ef0*/  MUFU.TANH R46, R7 ;  /* 0x00000007002e7308 */ /* 0x0006f40000002400 */
[----:B------:R-:W-:Y:S01]  /*2f00*/  MUFU.TANH R151, R12 ;  /* 0x0000000c00977308 */ /* 0x000fe20000002400 */
[----:B-1----:R-:W2:Y:S09]  /*2f10*/  LDL R15, [R1+0x4] ;  /* 0x00000400010f7983 */ /* 0x002eb20000100800 */
[----:B------:R1:W-:Y:S01]  /*2f20*/  MUFU.TANH R154, R9 ;  /* 0x00000009009a7308 */ /* 0x0003e20000002400 */
[----:B---3--:R-:W3:Y:S09]  /*2f30*/  LDSM.16.M88.4 R4, [R223+0xd400] ;  /* 0x00d40000df04783b */ /* 0x008ef20000000200 */
[----:B------:R-:W-:Y:S10]  /*2f40*/  MUFU.TANH R162, R11 ;  /* 0x0000000b00a27308 */ /* 0x000ff40000002400 */
[----:B------:R3:W3:Y:S01]  /*2f50*/  MUFU.TANH R150, R13 ;  /* 0x0000000d00967308 */ /* 0x0006e20000002400 */
[----:B-1----:R-:W-:Y:S01]  /*2f60*/  FMUL.FTZ R9, R231, 1.4426950216293334961 ;  /* 0x3fb8aa3be7097820 */ /* 0x002fe20000410000 */
[----:B------:R-:W-:Y:S04]  /*2f70*/  MOV R231, 0x8 ;  /* 0x0000000800e77802 */ /* 0x000fe80000000f00 */
[----:B------:R-:W-:Y:S04]  /*2f80*/  FSEL R9, R9, RZ, P1 ;  /* 0x000000ff09097208 */ /* 0x000fe80000800000 */
[----:B------:R1:W1:Y:S10]  /*2f90*/  MUFU.TANH R155, R8 ;  /* 0x00000008009b7308 */ /* 0x0002740000002400 */
[----:B------:R1:W-:Y:S01]  /*2fa0*/  MUFU.TANH R252, R17 ;  /* 0x0000001100fc7308 */ /* 0x0003e20000002400 */
[----:B---3--:R-:W-:Y:S09]  /*2fb0*/  MOV R13, R57 ;  /* 0x00000039000d7202 */ /* 0x008ff20000000f00 */
[----:B------:R3:W2:Y:S01]  /*2fc0*/  MUFU.TANH R161, R14 ;  /* 0x0000000e00a17308 */ /* 0x0006a20000002400 */
[-C--:B------:R-:W-:Y:S03]  /*2fd0*/  HMMA.16816.F32 R20, R156, R4.reuse, R20 ;  /* 0x000000049c14723c */ /* 0x080fe60000001814 */
[----:B-1----:R-:W-:Y:S03]  /*2fe0*/  MOV R8, R46 ;  /* 0x0000002e00087202 */ /* 0x002fe60000000f00 */
[C---:B------:R-:W-:Y:S03]  /*2ff0*/  HMMA.16816.F32 R24, R136.reuse, R4, R24 ;  /* 0x000000048818723c */ /* 0x040fe60000001818 */
[----:B------:R-:W-:Y:S02]  /*3000*/  MUFU.TANH R41, R18 ;  /* 0x0000001200297308 */ /* 0x000fe40000002400 */
[----:B------:R-:W-:Y:S01]  /*3010*/  MOV R17, 0x20 ;  /* 0x0000002000117802 */ /* 0x000fe20000000f00 */
[-C--:B------:R-:W-:Y:S07]  /*3020*/  HMMA.16816.F32 R28, R136, R6.reuse, R28 ;  /* 0x00000006881c723c */ /* 0x080fee000000181c */
[----:B------:R-:W-:Y:S01]  /*3030*/  MUFU.TANH R40, R19 ;  /* 0x0000001300287308 */ /* 0x000fe20000002400 */
[----:B------:R-:W-:Y:S01]  /*3040*/  @!P0 IADD3 R5, R2, UR35, R236 ;  /* 0x0000002302058c10 */ /* 0x000fe2000fffe0ec */
[----:B------:R-:W-:Y:S02]  /*3050*/  HMMA.16816.F32 R32, R156, R6, R32 ;  /* 0x000000069c20723c */ /* 0x000fe40000001820 */
[----:B---3--:R-:W-:Y:S02]  /*3060*/  MOV R14, 0x28 ;  /* 0x00000028000e7802 */ /* 0x008fe40000000f00 */
[C---:B------:R-:W-:Y:S01]  /*3070*/  @!P0 VIMNMX R12, R5.reuse, UR35, PT ;  /* 0x00000023050c8c48 */ /* 0x040fe2000bfe0100 */
[----:B------:R-:W-:Y:S01]  /*3080*/  FMUL.FTZ R20, R20, UR44 ;  /* 0x0000002c14147c20 */ /* 0x000fe20008410000 */
[----:B------:R-:W-:Y:S01]  /*3090*/  MOV R4, R58 ;  /* 0x0000003a00047202 */ /* 0x000fe20000000f00 */
[----:B------:R-:W-:Y:S01]  /*30a0*/  FMUL.FTZ R22, R22, UR44 ;  /* 0x0000002c16167c20 */ /* 0x000fe20008410000 */
[-C--:B------:R-:W-:Y:S01]  /*30b0*/  @!P0 ISETP.GE.AND P3, PT, R0, R12.reuse, PT ;  /* 0x0000000c0000820c */ /* 0x080fe20003f66270 */
[----:B------:R-:W-:Y:S02]  /*30c0*/  MUFU.TANH R251, R20 ;  /* 0x0000001400fb7308 */ /* 0x000fe40000002400 */
[----:B------:R-:W-:Y:S01]  /*30d0*/  @!P0 VIADDMNMX R11, R5, R231, UR35, PT ;  /* 0x00000023050b8e46 */ /* 0x000fe2000b8001e7 */
[----:B------:R-:W-:Y:S01]  /*30e0*/  FMUL.FTZ R21, R21, UR44 ;  /* 0x0000002c15157c20 */ /* 0x000fe20008410000 */
[----:B------:R-:W-:Y:S01]  /*30f0*/  @!P0 FSEL R4, R58, -INF , !P3 ;  /* 0xff8000003a048808 */ /* 0x000fe20005800000 */
[----:B------:R-:W-:Y:S01]  /*3100*/  FMUL.FTZ R23, R23, UR44 ;  /* 0x0000002c17177c20 */ /* 0x000fe20008410000 */
[-C--:B------:R-:W-:Y:S01]  /*3110*/  @!P0 ISETP.GE.AND P1, PT, R0, R11.reuse, PT ;  /* 0x0000000b0000820c */ /* 0x080fe20003f26270 */
[----:B------:R-:W-:Y:S01]  /*3120*/  FMUL.FTZ R24, R24, UR44 ;  /* 0x0000002c18187c20 */ /* 0x000fe20008410000 */
[----:B------:R-:W-:Y:S02]  /*3130*/  @!P0 IADD3 R2, R0, 0x1, RZ ;  /* 0x0000000100028810 */ /* 0x000fe40007ffe0ff */
[----:B------:R-:W1:Y:S01]  /*3140*/  MUFU.TANH R250, R21 ;  /* 0x0000001500fa7308 */ /* 0x000e620000002400 */
[--C-:B------:R-:W-:Y:S01]  /*3150*/  FFMA.FTZ R4, R4, UR43, -R10.reuse ;  /* 0x0000002b04047c23 */ /* 0x100fe2000801080a */
[----:B------:R-:W-:Y:S01]  /*3160*/  FMUL.FTZ R28, R28, UR44 ;  /* 0x0000002c1c1c7c20 */ /* 0x000fe20008410000 */
[----:B------:R-:W-:Y:S01]  /*3170*/  FMUL.FTZ R29, R29, UR44 ;  /* 0x0000002c1d1d7c20 */ /* 0x000fe20008410000 */
[----:B------:R-:W-:Y:S01]  /*3180*/  FMUL.FTZ R30, R30, UR44 ;  /* 0x0000002c1e1e7c20 */ /* 0x000fe20008410000 */
[----:B------:R-:W-:Y:S01]  /*3190*/  FMUL.FTZ R31, R31, UR44 ;  /* 0x0000002c1f1f7c20 */ /* 0x000fe20008410000 */
[----:B------:R-:W-:Y:S01]  /*31a0*/  FMUL.FTZ R32, R32, UR44 ;  /* 0x0000002c20207c20 */ /* 0x000fe20008410000 */
[----:B------:R-:W-:Y:S03]  /*31b0*/  FMUL.FTZ R33, R33, UR44 ;  /* 0x0000002c21217c20 */ /* 0x000fe60008410000 */
[----:B------:R3:W-:Y:S01]  /*31c0*/  MUFU.EX2 R59, R4 ;  /* 0x00000004003b7308 */ /* 0x0007e20000000800 */
[----:B------:R-:W-:Y:S01]  /*31d0*/  @!P0 ISETP.GE.AND P2, PT, R2, R12, PT ;  /* 0x0000000c0200820c */ /* 0x000fe20003f46270 */
[----:B------:R-:W-:Y:S01]  /*31e0*/  FMUL.FTZ R34, R34, UR44 ;  /* 0x0000002c22227c20 */ /* 0x000fe20008410000 */
[----:B------:R-:W-:Y:S01]  /*31f0*/  MOV R6, R150 ;  /* 0x0000009600067202 */ /* 0x000fe20000000f00 */
[----:B------:R-:W-:Y:S01]  /*3200*/  FMUL.FTZ R35, R35, UR44 ;  /* 0x0000002c23237c20 */ /* 0x000fe20008410000 */
[----:B------:R-:W-:Y:S01]  /*3210*/  @!P0 FSEL R13, R57, -INF , !P2 ;  /* 0xff800000390d8808 */ /* 0x000fe20005000000 */
[----:B------:R-:W-:Y:S01]  /*3220*/  FMUL.FTZ R25, R25, UR44 ;  /* 0x0000002c19197c20 */ /* 0x000fe20008410000 */
[----:B------:R-:W-:Y:S03]  /*3230*/  @!P0 ISETP.GE.AND P2, PT, R2, R11, PT ;  /* 0x0000000b0200820c */ /* 0x000fe60003f46270 */
[----:B------:R-:W1:Y:S01]  /*3240*/  MUFU.TANH R36, R22 ;  /* 0x0000001600247308 */ /* 0x000e620000002400 */
[----:B------:R-:W-:Y:S01]  /*3250*/  FMUL.FTZ R26, R26, UR44 ;  /* 0x0000002c1a1a7c20 */ /* 0x000fe20008410000 */
[----:B------:R-:W-:Y:S01]  /*3260*/  FFMA.FTZ R13, R13, UR43, -R10 ;  /* 0x0000002b0d0d7c23 */ /* 0x000fe2000801080a */
[----:B------:R-:W-:Y:S01]  /*3270*/  @!P0 FSEL R8, R46, -INF , !P2 ;  /* 0xff8000002e088808 */ /* 0x000fe20005000000 */
[----:B------:R-:W-:Y:S06]  /*3280*/  FMUL.FTZ R27, R27, UR44 ;  /* 0x0000002c1b1b7c20 */ /* 0x000fec0008410000 */
[----:B------:R1:W-:Y:S01]  /*3290*/  MUFU.EX2 R56, R13 ;  /* 0x0000000d00387308 */ /* 0x0003e20000000800 */
[----:B---3--:R-:W-:Y:S02]  /*32a0*/  MOV R4, R47 ;  /* 0x0000002f00047202 */ /* 0x008fe40000000f00 */
[----:B------:R-:W-:Y:S07]  /*32b0*/  @!P0 FSEL R4, R47, -INF , !P1 ;  /* 0xff8000002f048808 */ /* 0x000fee0004800000 */
[----:B------:R-:W3:Y:S01]  /*32c0*/  MUFU.TANH R3, R23 ;  /* 0x0000001700037308 */ /* 0x000ee20000002400 */
[--C-:B------:R-:W-:Y:S09]  /*32d0*/  FFMA.FTZ R4, R4, UR43, -R9.reuse ;  /* 0x0000002b04047c23 */ /* 0x100ff20008010809 */
[----:B------:R3:W-:Y:S01]  /*32e0*/  MUFU.EX2 R48, R4 ;  /* 0x0000000400307308 */ /* 0x0007e20000000800 */
[----:B-1----:R-:W-:Y:S09]  /*32f0*/  MOV R13, R154 ;  /* 0x0000009a000d7202 */ /* 0x002ff20000000f00 */
[----:B------:R-:W1:Y:S10]  /*3300*/  MUFU.TANH R147, R24 ;  /* 0x0000001800937308 */ /* 0x000e740000002400 */
[----:B------:R-:W-:Y:S01]  /*3310*/  MUFU.TANH R145, R28 ;  /* 0x0000001c00917308 */ /* 0x000fe20000002400 */
[--C-:B---3--:R-:W-:Y:S01]  /*3320*/  FFMA.FTZ R4, R8, UR43, -R9.reuse ;  /* 0x0000002b08047c23 */ /* 0x108fe20008010809 */
[C---:B------:R-:W-:Y:S02]  /*3330*/  @!P0 VIADDMNMX R8, R5.reuse, R17, UR35, PT ;  /* 0x0000002305088e46 */ /* 0x040fe4000b800111 */
[----:B------:R-:W-:Y:S02]  /*3340*/  @!P0 VIADDMNMX R5, R5, R14, UR35, PT ;  /* 0x0000002305058e46 */ /* 0x000fe4000b80010e */
[-C--:B------:R-:W-:Y:S04]  /*3350*/  @!P0 ISETP.GE.AND P3, PT, R0, R8.reuse, PT ;  /* 0x000000080000820c */ /* 0x080fe80003f66270 */
[----:B------:R-:W3:Y:S01]  /*3360*/  MUFU.TANH R146, R25 ;  /* 0x0000001900927308 */ /* 0x000ee20000002400 */
[C---:B------:R-:W-:Y:S02]  /*3370*/  @!P0 ISETP.GE.AND P4, PT, R2.reuse, R8, PT ;  /* 0x000000080200820c */ /* 0x040fe40003f86270 */
[----:B------:R-:W-:Y:S02]  /*3380*/  @!P0 ISETP.GE.AND P2, PT, R2, R5, PT ;  /* 0x000000050200820c */ /* 0x000fe40003f46270 */
[----:B------:R-:W-:Y:S02]  /*3390*/  @!P0 FSEL R13, R154, -INF , !P4 ;  /* 0xff8000009a0d8808 */ /* 0x000fe40006000000 */
[----:B------:R-:W-:Y:S03]  /*33a0*/  MOV R14, R155 ;  /* 0x0000009b000e7202 */ /* 0x000fe60000000f00 */
[----:B------:R4:W-:Y:S01]  /*33b0*/  MUFU.EX2 R45, R4 ;  /* 0x00000004002d7308 */ /* 0x0009e20000000800 */
[----:B------:R-:W-:Y:S02]  /*33c0*/  @!P0 FSEL R14, R155, -INF , !P3 ;  /* 0xff8000009b0e8808 */ /* 0x000fe40005800000 */
[-C--:B------:R-:W-:Y:S07]  /*33d0*/  @!P0 ISETP.GE.AND P3, PT, R0, R5.reuse, PT ;  /* 0x000000050000820c */ /* 0x080fee0003f66270 */
[----:B------:R-:W3:Y:S10]  /*33e0*/  MUFU.TANH R153, R26 ;  /* 0x0000001a00997308 */ /* 0x000ef40000002400 */
[----:B------:R-:W-:Y:S10]  /*33f0*/  MUFU.TANH R144, R29 ;  /* 0x0000001d00907308 */ /* 0x000ff40000002400 */
[----:B------:R-:W3:Y:S10]  /*3400*/  MUFU.TANH R152, R27 ;  /* 0x0000001b00987308 */ /* 0x000ef40000002400 */
[----:B------:R-:W3:Y:S10]  /*3410*/  MUFU.TANH R246, R32 ;  /* 0x0000002000f67308 */ /* 0x000ef40000002400 */
[----:B------:R-:W3:Y:S10]  /*3420*/  MUFU.TANH R247, R33 ;  /* 0x0000002100f77308 */ /* 0x000ef40000002400 */
[----:B------:R-:W-:Y:S10]  /*3430*/  MUFU.TANH R249, R34 ;  /* 0x0000002200f97308 */ /* 0x000ff40000002400 */
[----:B------:R-:W-:Y:S10]  /*3440*/  MUFU.TANH R248, R35 ;  /* 0x0000002300f87308 */ /* 0x000ff40000002400 */
[----:B------:R-:W3:Y:S10]  /*3450*/  MUFU.TANH R149, R30 ;  /* 0x0000001e00957308 */ /* 0x000ef40000002400 */
[----:B------:R-:W3:Y:S01]  /*3460*/  MUFU.TANH R148, R31 ;  /* 0x0000001f00947308 */ /* 0x000ee20000002400 */
[C---:B----4-:R-:W-:Y:S01]  /*3470*/  FMUL.FTZ R4, R16.reuse, 1.4426950216293334961 ;  /* 0x3fb8aa3b10047820 */ /* 0x050fe20000410000 */
[----:B------:R-:W-:Y:S04]  /*3480*/  FSETP.NEU.FTZ.AND P1, PT, R16, -INF , PT ;  /* 0xff8000001000780b */ /* 0x000fe80003f3d000 */
[----:B------:R-:W-:Y:S05]  /*3490*/  FSEL R4, R4, RZ, P1 ;  /* 0x000000ff04047208 */ /* 0x000fea0000800000 */
[--C-:B------:R-:W-:Y:S01]  /*34a0*/  FFMA.FTZ R2, R14, UR43, -R4.reuse ;  /* 0x0000002b0e027c23 */ /* 0x100fe20008010804 */
[----:B------:R-:W-:Y:S01]  /*34b0*/  FFMA.FTZ R13, R13, UR43, -R4 ;  /* 0x0000002b0d0d7c23 */ /* 0x000fe20008010804 */
[----:B------:R-:W-:Y:S02]  /*34c0*/  MOV R14, R164 ;  /* 0x000000a4000e7202 */ /* 0x000fe40000000f00 */
[----:B------:R4:W-:Y:S01]  /*34d0*/  MUFU.EX2 R231, R2 ;  /* 0x0000000200e77308 */ /* 0x0009e20000000800 */
[----:B------:R-:W-:Y:S02]  /*34e0*/  @!P0 FSEL R14, R164, -INF , !P3 ;  /* 0xff800000a40e8808 */ /* 0x000fe40005800000 */
[C---:B--2---:R-:W-:Y:S01]  /*34f0*/  FSETP.NEU.FTZ.AND P1, PT, R15.reuse, -INF , PT ;  /* 0xff8000000f00780b */ /* 0x044fe20003f3d000 */
[----:B------:R-:W-:Y:S06]  /*3500*/  FMUL.FTZ R15, R15, 1.4426950216293334961 ;  /* 0x3fb8aa3b0f0f7820 */ /* 0x000fec0000410000 */
[----:B------:R2:W3:Y:S01]  /*3510*/  MUFU.EX2 R171, R13 ;  /* 0x0000000d00ab7308 */ /* 0x0004e20000000800 */
[----:B----4-:R-:W-:Y:S02]  /*3520*/  FSEL R2, R15, RZ, P1 ;  /* 0x000000ff0f027208 */ /* 0x010fe40000800000 */
[----:B------:R-:W-:Y:S02]  /*3530*/  MOV R15, R162 ;  /* 0x000000a2000f7202 */ /* 0x000fe40000000f00 */
[----:B------:R-:W-:Y:S01]  /*3540*/  @!P0 FSEL R15, R162, -INF , !P2 ;  /* 0xff800000a20f8808 */ /* 0x000fe20005000000 */
[--C-:B--2---:R-:W-:Y:S01]  /*3550*/  FFMA.FTZ R13, R14, UR43, -R2.reuse ;  /* 0x0000002b0e0d7c23 */ /* 0x104fe20008010802 */
[----:B------:R-:W-:Y:S03]  /*3560*/  @!P0 IADD3 R14, R0, 0x8, RZ ;  /* 0x00000008000e8810 */ /* 0x000fe60007ffe0ff */
[----:B------:R2:W-:Y:S01]  /*3570*/  MUFU.EX2 R237, R13 ;  /* 0x0000000d00ed7308 */ /* 0x0005e20000000800 */
[C---:B------:R-:W-:Y:S02]  /*3580*/  @!P0 ISETP.GE.AND P1, PT, R14.reuse, R8, PT ;  /* 0x000000080e00820c */ /* 0x040fe40003f26270 */
[----:B------:R-:W-:Y:S01]  /*3590*/  @!P0 ISETP.GE.AND P2, PT, R14, R5, PT ;  /* 0x000000050e00820c */ /* 0x000fe20003f46270 */
[----:B--2---:R-:W-:Y:S01]  /*35a0*/  FFMA.FTZ R13, R15, UR43, -R2 ;  /* 0x0000002b0f0d7c23 */ /* 0x004fe20008010802 */
[----:B------:R-:W-:Y:S02]  /*35b0*/  MOV R15, R151 ;  /* 0x00000097000f7202 */ /* 0x000fe40000000f00 */
[----:B------:R-:W-:Y:S03]  /*35c0*/  @!P0 FSEL R15, R151, -INF , !P1 ;  /* 0xff800000970f8808 */ /* 0x000fe60004800000 */
[----:B------:R2:W-:Y:S02]  /*35d0*/  MUFU.EX2 R236, R13 ;  /* 0x0000000d00ec7308 */ /* 0x0005e40000000800 */
[--C-:B------:R-:W-:Y:S01]  /*35e0*/  FFMA.FTZ R7, R15, UR43, -R4.reuse ;  /* 0x0000002b0f077c23 */ /* 0x100fe20008010804 */
[----:B------:R-:W-:Y:S07]  /*35f0*/  MOV R15, R160 ;  /* 0x000000a0000f7202 */ /* 0x000fee0000000f00 */
[----:B------:R4:W-:Y:S01]  /*3600*/  MUFU.EX2 R168, R7 ;  /* 0x0000000700a87308 */ /* 0x0009e20000000800 */
[----:B--2---:R-:W-:Y:S04]  /*3610*/  @!P0 IADD3 R13, R0, 0x9, RZ ;  /* 0x00000009000d8810 */ /* 0x004fe80007ffe0ff */
        /* <DEDUP_REMOVED lines=9> */
[--C-:B--2---:R-:W-:Y:S01]  /*36b0*/  FFMA.FTZ R6, R7, UR43, -R2.reuse ;  /* 0x0000002b07067c23 */ /* 0x104fe20008010802 */
[----:B------:R-:W-:Y:S05]  /*36c0*/  MOV R7, R252 ;  /* 0x000000fc00077202 */ /* 0x000fea0000000f00 */
[----:B------:R2:W-:Y:S02]  /*36d0*/  MUFU.EX2 R235, R6 ;  /* 0x0000000600eb7308 */ /* 0x0005e40000000800 */
[----:B--2---:R-:W-:Y:S01]  /*36e0*/  FFMA.FTZ R6, R15, UR43, -R2 ;  /* 0x0000002b0f067c23 */ /* 0x004fe20008010802 */
[----:B------:R-:W-:Y:S07]  /*36f0*/  MOV R15, R250 ;  /* 0x000000fa000f7202 */ /* 0x000fee0000000f00 */
[----:B------:R2:W-:Y:S02]  /*3700*/  MUFU.EX2 R234, R6 ;  /* 0x0000000600ea7308 */ /* 0x0005e40000000800 */
[----:B--2---:R-:W-:Y:S02]  /*3710*/  MOV R6, R52 ;  /* 0x0000003400067202 */ /* 0x004fe40000000f00 */
[----:B------:R-:W-:Y:S02]  /*3720*/  @!P0 FSEL R6, R52, -INF , !P1 ;  /* 0xff80000034068808 */ /* 0x000fe40004800000 */
[----:B------:R-:W-:Y:S03]  /*3730*/  @!P0 ISETP.GE.AND P1, PT, R13, R12, PT ;  /* 0x0000000c0d00820c */ /* 0x000fe60003f26270 */
[--C-:B------:R-:W-:Y:S01]  /*3740*/  FFMA.FTZ R6, R6, UR43, -R10.reuse ;  /* 0x0000002b06067c23 */ /* 0x100fe2000801080a */
[----:B------:R-:W-:Y:S02]  /*3750*/  @!P0 FSEL R7, R252, -INF , !P1 ;  /* 0xff800000fc078808 */ /* 0x000fe40004800000 */
[----:B------:R-:W-:Y:S01]  /*3760*/  @!P0 ISETP.GE.AND P1, PT, R14, R11, PT ;  /* 0x0000000b0e00820c */ /* 0x000fe20003f26270 */
[----:B------:R2:W-:Y:S01]  /*3770*/  MUFU.EX2 R55, R6 ;  /* 0x0000000600377308 */ /* 0x0005e20000000800 */
[----:B------:R-:W-:Y:S01]  /*3780*/  MOV R14, R251 ;  /* 0x000000fb000e7202 */ /* 0x000fe20000000f00 */
[--C-:B------:R-:W-:Y:S08]  /*3790*/  FFMA.FTZ R7, R7, UR43, -R10.reuse ;  /* 0x0000002b07077c23 */ /* 0x100ff0000801080a */
[----:B------:R4:W3:Y:S01]  /*37a0*/  MUFU.EX2 R54, R7 ;  /* 0x0000000700367308 */ /* 0x0008e20000000800 */
[----:B--2---:R-:W-:Y:S02]  /*37b0*/  MOV R6, R41 ;  /* 0x0000002900067202 */ /* 0x004fe40000000f00 */
[----:B------:R-:W-:Y:S02]  /*37c0*/  @!P0 FSEL R6, R41, -INF , !P1 ;  /* 0xff80000029068808 */ /* 0x000fe40004800000 */
[-C--:B------:R-:W-:Y:S02]  /*37d0*/  @!P0 ISETP.GE.AND P1, PT, R13, R11.reuse, PT ;  /* 0x0000000b0d00820c */ /* 0x080fe40003f26270 */
[----:B------:R-:W-:Y:S01]  /*37e0*/  MOV R13, R40 ;  /* 0x00000028000d7202 */ /* 0x000fe20000000f00 */
[--C-:B------:R-:W-:Y:S01]  /*37f0*/  FFMA.FTZ R6, R6, UR43, -R9.reuse ;  /* 0x0000002b06067c23 */ /* 0x100fe20008010809 */
[----:B------:R-:W-:Y:S02]  /*3800*/  @!P0 FSEL R13, R40, -INF , !P1 ;  /* 0xff800000280d8808 */ /* 0x000fe40004800000 */
[C---:B----4-:R-:W-:Y:S01]  /*3810*/  @!P0 IADD3 R7, R0.reuse, 0x10, RZ ;  /* 0x0000001000078810 */ /* 0x050fe20007ffe0ff */
[----:B------:R2:W-:Y:S02]  /*3820*/  MUFU.EX2 R44, R6 ;  /* 0x00000006002c7308 */ /* 0x0005e40000000800 */
[--C-:B------:R-:W-:Y:S01]  /*3830*/  FFMA.FTZ R13, R13, UR43, -R9.reuse ;  /* 0x0000002b0d0d7c23 */ /* 0x100fe20008010809 */
[-C--:B------:R-:W-:Y:S04]  /*3840*/  @!P0 ISETP.GE.AND P1, PT, R7, R12.reuse, PT ;  /* 0x0000000c0700820c */ /* 0x080fe80003f26270 */
[----:B------:R-:W-:Y:S03]  /*3850*/  @!P0 FSEL R14, R251, -INF , !P1 ;  /* 0xff800000fb0e8808 */ /* 0x000fe60004800000 */
[----:B------:R4:W3:Y:S01]  /*3860*/  MUFU.EX2 R43, R13 ;  /* 0x0000000d002b7308 */ /* 0x0008e20000000800 */
[----:B--2---:R-:W-:Y:S04]  /*3870*/  @!P0 IADD3 R6, R0, 0x11, RZ ;  /* 0x0000001100068810 */ /* 0x004fe80007ffe0ff */
[----:B------:R-:W-:Y:S01]  /*3880*/  @!P0 ISETP.GE.AND P1, PT, R6, R12, PT ;  /* 0x0000000c0600820c */ /* 0x000fe20003f26270 */
[--C-:B----4-:R-:W-:Y:S03]  /*3890*/  FFMA.FTZ R13, R14, UR43, -R10.reuse ;  /* 0x0000002b0e0d7c23 */ /* 0x110fe6000801080a */
[----:B------:R-:W-:Y:S02]  /*38a0*/  @!P0 FSEL R15, R250, -INF , !P1 ;  /* 0xff800000fa0f8808 */ /* 0x000fe40004800000 */
[-C--:B------:R-:W-:Y:S01]  /*38b0*/  @!P0 ISETP.GE.AND P1, PT, R7, R11.reuse, PT ;  /* 0x0000000b0700820c */ /* 0x080fe20003f26270 */
[----:B------:R2:W-:Y:S02]  /*38c0*/  MUFU.EX2 R53, R13 ;  /* 0x0000000d00357308 */ /* 0x0005e40000000800 */
[----:B------:R-:W-:Y:S08]  /*38d0*/  FFMA.FTZ R14, R15, UR43, -R10 ;  /* 0x0000002b0f0e7c23 */ /* 0x000ff0000801080a */
[----:B------:R4:W-:Y:S01]  /*38e0*/  MUFU.EX2 R51, R14 ;  /* 0x0000000e00337308 */ /* 0x0009e20000000800 */
[----:B--2---:R-:W-:Y:S02]  /*38f0*/  MOV R13, R36 ;  /* 0x00000024000d7202 */ /* 0x004fe40000000f00 */
[----:B------:R-:W-:Y:S02]  /*3900*/  @!P0 FSEL R13, R36, -INF , !P1 ;  /* 0xff800000240d8808 */ /* 0x000fe40004800000 */
[----:B------:R-:W-:Y:S03]  /*3910*/  @!P0 ISETP.GE.AND P1, PT, R6, R11, PT ;  /* 0x0000000b0600820c */ /* 0x000fe60003f26270 */
[--C-:B------:R-:W-:Y:S01]  /*3920*/  FFMA.FTZ R13, R13, UR43, -R9.reuse ;  /* 0x0000002b0d0d7c23 */ /* 0x100fe20008010809 */
[----:B----4-:R-:W-:Y:S02]  /*3930*/  MOV R14, R3 ;  /* 0x00000003000e7202 */ /* 0x010fe40000000f00 */
[----:B------:R-:W-:Y:S01]  /*3940*/  @!P0 FSEL R14, R3, -INF , !P1 ;  /* 0xff800000030e8808 */ /* 0x000fe20004800000 */
[----:B------:R1:W-:Y:S01]  /*3950*/  MUFU.EX2 R42, R13 ;  /* 0x0000000d002a7308 */ /* 0x0003e20000000800 */
[-C--:B------:R-:W-:Y:S03]  /*3960*/  @!P0 ISETP.GE.AND P1, PT, R7, R8.reuse, PT ;  /* 0x000000080700820c */ /* 0x080fe60003f26270 */
[--C-:B------:R-:W-:Y:S06]  /*3970*/  FFMA.FTZ R14, R14, UR43, -R9.reuse ;  /* 0x0000002b0e0e7c23 */ /* 0x100fec0008010809 */
[----:B------:R3:W-:Y:S01]  /*3980*/  MUFU.EX2 R39, R14 ;  /* 0x0000000e00277308 */ /* 0x0007e20000000800 */
[----:B-1----:R-:W-:Y:S02]  /*3990*/  MOV R13, R147 ;  /* 0x00000093000d7202 */ /* 0x002fe40000000f00 */
[----:B------:R-:W-:Y:S02]  /*39a0*/  @!P0 FSEL R13, R147, -INF , !P1 ;  /* 0xff800000930d8808 */ /* 0x000fe40004800000 */
[----:B------:R-:W-:Y:S03]  /*39b0*/  @!P0 ISETP.GE.AND P1, PT, R6, R8, PT ;  /* 0x000000080600820c */ /* 0x000fe60003f26270 */
[----:B------:R-:W-:Y:S01]  /*39c0*/  FFMA.FTZ R13, R13, UR43, -R4 ;  /* 0x0000002b0d0d7c23 */ /* 0x000fe20008010804 */
[----:B---3--:R-:W-:Y:S02]  /*39d0*/  MOV R14, R146 ;  /* 0x00000092000e7202 */ /* 0x008fe40000000f00 */
[----:B------:R-:W-:Y:S01]  /*39e0*/  @!P0 FSEL R14, R146, -INF , !P1 ;  /* 0xff800000920e8808 */ /* 0x000fe20004800000 */
[----:B------:R1:W-:Y:S01]  /*39f0*/  MUFU.EX2 R163, R13 ;  /* 0x0000000d00a37308 */ /* 0x0003e20000000800 */
[----:B------:R-:W-:Y:S02]  /*3a00*/  @!P0 ISETP.GE.AND P1, PT, R7, R5, PT ;  /* 0x000000050700820c */ /* 0x000fe40003f26270 */
[----:B------:R-:W-:Y:S02]  /*3a10*/  MOV R7, R153 ;  /* 0x0000009900077202 */ /* 0x000fe40000000f00 */
[----:B------:R-:W-:Y:S02]  /*3a20*/  @!P0 FSEL R7, R153, -INF , !P1 ;  /* 0xff80000099078808 */ /* 0x000fe40004800000 */
[-C--:B------:R-:W-:Y:S02]  /*3a30*/  @!P0 ISETP.GE.AND P1, PT, R6, R5.reuse, PT ;  /* 0x000000050600820c */ /* 0x080fe40003f26270 */
[C---:B------:R-:W-:Y:S01]  /*3a40*/  @!P0 IADD3 R6, R0.reuse, 0x18, RZ ;  /* 0x0000001800068810 */ /* 0x040fe20007ffe0ff */
[----:B------:R-:W-:Y:S01]  /*3a50*/  FFMA.FTZ R7, R7, UR43, -R2 ;  /* 0x0000002b07077c23 */ /* 0x000fe20008010802 */
[----:B------:R-:W-:Y:S02]  /*3a60*/  @!P0 IADD3 R0, R0, 0x19, RZ ;  /* 0x0000001900008810 */ /* 0x000fe40007ffe0ff */
[----:B------:R-:W-:Y:S01]  /*3a70*/  @!P0 ISETP.GE.AND P2, PT, R6, R5, PT ;  /* 0x000000050600820c */ /* 0x000fe20003f46270 */
[----:B------:R-:W-:Y:S01]  /*3a80*/  MUFU.EX2 R170, R7 ;  /* 0x0000000700aa7308 */ /* 0x000fe20000000800 */
[----:B-1----:R-:W-:Y:S01]  /*3a90*/  FFMA.FTZ R13, R14, UR43, -R4 ;  /* 0x0000002b0e0d7c23 */ /* 0x002fe20008010804 */
[----:B------:R-:W-:Y:S08]  /*3aa0*/  MOV R14, R145 ;  /* 0x00000091000e7202 */ /* 0x000ff00000000f00 */
[----:B------:R1:W-:Y:S02]  /*3ab0*/  MUFU.EX2 R159, R13 ;  /* 0x0000000d009f7308 */ /* 0x0003e40000000800 */
[----:B-1----:R-:W-:Y:S02]  /*3ac0*/  MOV R13, R152 ;  /* 0x00000098000d7202 */ /* 0x002fe40000000f00 */
[----:B------:R-:W-:Y:S02]  /*3ad0*/  @!P0 FSEL R13, R152, -INF , !P1 ;  /* 0xff800000980d8808 */ /* 0x000fe40004800000 */
[-C--:B------:R-:W-:Y:S03]  /*3ae0*/  @!P0 ISETP.GE.AND P1, PT, R6, R8.reuse, PT ;  /* 0x000000080600820c */ /* 0x080fe60003f26270 */
[----:B------:R-:W-:Y:S01]  /*3af0*/  FFMA.FTZ R7, R13, UR43, -R2 ;  /* 0x0000002b0d077c23 */ /* 0x000fe20008010802 */
[----:B------:R-:W-:Y:S02]  /*3b00*/  @!P0 FSEL R14, R145, -INF , !P1 ;  /* 0xff800000910e8808 */ /* 0x000fe40004800000 */
[----:B------:R-:W-:Y:S01]  /*3b10*/  @!P0 ISETP.GE.AND P1, PT, R0, R8, PT ;  /* 0x000000080000820c */ /* 0x000fe20003f26270 */
[----:B------:R1:W-:Y:S02]  /*3b20*/  MUFU.EX2 R169, R7 ;  /* 0x0000000700a97308 */ /* 0x0003e40000000800 */
[--C-:B------:R-:W-:Y:S08]  /*3b30*/  FFMA.FTZ R8, R14, UR43, -R4.reuse ;  /* 0x0000002b0e087c23 */ /* 0x100ff00008010804 */
[----:B------:R2:W-:Y:S01]  /*3b40*/  MUFU.EX2 R158, R8 ;  /* 0x00000008009e7308 */ /* 0x0005e20000000800 */
[----:B-1----:R-:W-:Y:S02]  /*3b50*/  MOV R7, R144 ;  /* 0x0000009000077202 */ /* 0x002fe40000000f00 */
[----:B------:R-:W-:Y:S02]  /*3b60*/  @!P0 FSEL R7, R144, -INF , !P1 ;  /* 0xff80000090078808 */ /* 0x000fe40004800000 */
[----:B------:R-:W-:Y:S03]  /*3b70*/  @!P0 ISETP.GE.AND P1, PT, R6, R12, PT ;  /* 0x0000000c0600820c */ /* 0x000fe60003f26270 */
[----:B------:R-:W-:Y:S01]  /*3b80*/  FFMA.FTZ R4, R7, UR43, -R4 ;  /* 0x0000002b07047c23 */ /* 0x000fe20008010804 */
[----:B--2---:R-:W-:Y:S02]  /*3b90*/  MOV R8, R246 ;  /* 0x000000f600087202 */ /* 0x004fe40000000f00 */
[----:B------:R-:W-:Y:S01]  /*3ba0*/  @!P0 FSEL R8, R246, -INF , !P1 ;  /* 0xff800000f6088808 */ /* 0x000fe20004800000 */
[----:B------:R1:W-:Y:S01]  /*3bb0*/  MUFU.EX2 R157, R4 ;  /* 0x00000004009d7308 */ /* 0x0003e20000000800 */
[----:B------:R-:W-:Y:S03]  /*3bc0*/  @!P0 ISETP.GE.AND P1, PT, R0, R12, PT ;  /* 0x0000000c0000820c */ /* 0x000fe60003f26270 */
[--C-:B------:R-:W-:Y:S06]  /*3bd0*/  FFMA.FTZ R7, R8, UR43, -R10.reuse ;  /* 0x0000002b08077c23 */ /* 0x100fec000801080a */
[----:B------:R2:W-:Y:S01]  /*3be0*/  MUFU.EX2 R50, R7 ;  /* 0x0000000700327308 */ /* 0x0005e20000000800 */
[----:B-1----:R-:W-:Y:S02]  /*3bf0*/  MOV R4, R247 ;  /* 0x000000f700047202 */ /* 0x002fe40000000f00 */
[----:B------:R-:W-:Y:S02]  /*3c00*/  @!P0 FSEL R4, R247, -INF , !P1 ;  /* 0xff800000f7048808 */ /* 0x000fe40004800000 */
[----:B------:R-:W-:Y:S02]  /*3c10*/  @!P0 ISETP.GE.AND P1, PT, R6, R11, PT ;  /* 0x0000000b0600820c */ /* 0x000fe40003f26270 */
[----:B------:R-:W-:Y:S01]  /*3c20*/  MOV R6, R149 ;  /* 0x0000009500067202 */ /* 0x000fe20000000f00 */
[----:B------:R-:W-:Y:S01]  /*3c30*/  FFMA.FTZ R10, R4, UR43, -R10 ;  /* 0x0000002b040a7c23 */ /* 0x000fe2000801080a */
[----:B--2---:R-:W-:Y:S02]  /*3c40*/  MOV R7, R249 ;  /* 0x000000f900077202 */ /* 0x004fe40000000f00 */
[----:B------:R-:W-:Y:S01]  /*3c50*/  @!P0 FSEL R7, R249, -INF , !P1 ;  /* 0xff800000f9078808 */ /* 0x000fe20004800000 */
[----:B------:R-:W1:Y:S01]  /*3c60*/  MUFU.EX2 R49, R10 ;  /* 0x0000000a00317308 */ /* 0x000e620000000800 */
[----:B------:R-:W-:Y:S02]  /*3c70*/  @!P0 ISETP.GE.AND P1, PT, R0, R11, PT ;  /* 0x0000000b0000820c */ /* 0x000fe40003f26270 */
[----:B------:R-:W-:Y:S01]  /*3c80*/  MOV R4, R248 ;  /* 0x000000f800047202 */ /* 0x000fe20000000f00 */
[--C-:B------:R-:W-:Y:S01]  /*3c90*/  FFMA.FTZ R7, R7, UR43, -R9.reuse ;  /* 0x0000002b07077c23 */ /* 0x100fe20008010809 */
[----:B------:R-:W-:Y:S02]  /*3ca0*/  @!P0 FSEL R4, R248, -INF , !P1 ;  /* 0xff800000f8048808 */ /* 0x000fe40004800000 */
[----:B------:R-:W-:Y:S03]  /*3cb0*/  @!P0 ISETP.GE.AND P1, PT, R0, R5, PT ;  /* 0x000000050000820c */ /* 0x000fe60003f26270 */
[----:B------:R-:W-:Y:S01]  /*3cc0*/  MUFU.EX2 R38, R7 ;  /* 0x0000000700267308 */ /* 0x000fe20000000800 */
[----:B------:R-:W-:Y:S01]  /*3cd0*/  F2FP.F16.F32.PACK_AB R0, R56, R59 ;  /* 0x0000003b3800723e */ /* 0x000fe200000000ff */
[----:B------:R-:W-:Y:S01]  /*3ce0*/  FFMA.FTZ R9, R4, UR43, -R9 ;  /* 0x0000002b04097c23 */ /* 0x000fe20008010809 */
[----:B------:R-:W-:Y:S02]  /*3cf0*/  F2FP.F16.F32.PACK_AB R4, R45, R48 ;  /* 0x000000302d04723e */ /* 0x000fe400000000ff */
[----:B------:R-:W-:Y:S01]  /*3d00*/  @!P0 FSEL R6, R149, -INF , !P2 ;  /* 0xff80000095068808 */ /* 0x000fe20005000000 */
[----:B------:R2:W-:Y:S01]  /*3d10*/  STS [R241+0x13000], R0 ;  /* 0x01300000f1007388 */ /* 0x0005e20000000800 */
[----:B------:R-:W-:Y:S03]  /*3d20*/  MOV R5, R148 ;  /* 0x0000009400057202 */ /* 0x000fe60000000f00 */
[----:B------:R-:W3:Y:S01]  /*3d30*/  MUFU.EX2 R37, R9 ;  /* 0x0000000900257308 */ /* 0x000ee20000000800 */
[----:B------:R-:W-:Y:S01]  /*3d40*/  @!P0 FSEL R5, R148, -INF , !P1 ;  /* 0xff80000094058808 */ /* 0x000fe20004800000 */
[----:B------:R4:W-:Y:S01]  /*3d50*/  STS [R241+0x13400], R4 ;  /* 0x01340004f1007388 */ /* 0x0009e20000000800 */
[--C-:B------:R-:W-:Y:S01]  /*3d60*/  FFMA.FTZ R6, R6, UR43, -R2.reuse ;  /* 0x0000002b06067c23 */ /* 0x100fe20008010802 */
[----:B------:R-:W-:Y:S02]  /*3d70*/  IADD3 R142, P0, R141, UR22, RZ ;  /* 0x000000168d8e7c10 */ /* 0x000fe4000ff1e0ff */
[----:B------:R-:W-:Y:S01]  /*3d80*/  FFMA.FTZ R2, R5, UR43, -R2 ;  /* 0x0000002b05027c23 */ /* 0x000fe20008010802 */
[----:B------:R-:W-:Y:S03]  /*3d90*/  F2FP.F16.F32.PACK_AB R5, R171, R231 ;  /* 0x000000e7ab05723e */ /* 0x000fe600000000ff */
[----:B------:R1:W-:Y:S01]  /*3da0*/  MUFU.EX2 R166, R6 ;  /* 0x0000000600a67308 */ /* 0x0003e20000000800 */
[----:B------:R-:W-:Y:S02]  /*3db0*/  IADD3.X R143, R140, UR7, RZ, P0, !PT ;  /* 0x000000078c8f7c10 */ /* 0x000fe400087fe4ff */
[----:B------:R-:W-:Y:S03]  /*3dc0*/  PLOP3.LUT P1, PT, PT, PT, UP3, 0x80, 0x0 ;  /* 0x000000000000781c */ /* 0x000fe60003f2f038 */
[----:B------:R-:W3:Y:S04]  /*3dd0*/  LDG.E R141, desc[UR38][R142.64] ;  /* 0x000000268e8d7981 */ /* 0x000ee8000c1e1900 */
[----:B------:R4:W3:Y:S01]  /*3de0*/  MUFU.EX2 R165, R2 ;  /* 0x0000000200a57308 */ /* 0x0008e20000000800 */
[----:B------:R-:W3:Y:S01]  /*3df0*/  LDG.E R140, desc[UR38][R142.64+0x20] ;  /* 0x000020268e8c7981 */ /* 0x000ee2000c1e1900 */
[----:B--2---:R-:W-:Y:S02]  /*3e00*/  F2FP.F16.F32.PACK_AB R0, R54, R55 ;  /* 0x000000373600723e */ /* 0x004fe400000000ff */
[----:B-1----:R-:W-:Y:S02]  /*3e10*/  F2FP.F16.F32.PACK_AB R6, R43, R44 ;  /* 0x0000002c2b06723e */ /* 0x002fe400000000ff */
[----:B----4-:R-:W-:Y:S01]  /*3e20*/  F2FP.F16.F32.PACK_AB R4, R236, R237 ;  /* 0x000000edec04723e */ /* 0x010fe200000000ff */
[----:B------:R1:W-:Y:S04]  /*3e30*/  STS [R240+0x13000], R0 ;  /* 0x01300000f0007388 */ /* 0x0003e80000000800 */
[----:B------:R2:W-:Y:S01]  /*3e40*/  STS [R240+0x13400], R6 ;  /* 0x01340006f0007388 */ /* 0x0005e20000000800 */
[----:B------:R-:W-:Y:S03]  /*3e50*/  F2FP.F16.F32.PACK_AB R2, R49, R50 ;  /* 0x000000323102723e */ /* 0x000fe600000000ff */
[----:B------:R4:W-:Y:S04]  /*3e60*/  STS [R241+0x14000], R5 ;  /* 0x01400005f1007388 */ /* 0x0009e80000000800 */
[----:B------:R4:W-:Y:S01]  /*3e70*/  STS [R241+0x14400], R4 ;  /* 0x01440004f1007388 */ /* 0x0009e20000000800 */
[----:B-1----:R-:W-:Y:S02]  /*3e80*/  F2FP.F16.F32.PACK_AB R0, R167, R168 ;  /* 0x000000a8a700723e */ /* 0x002fe400000000ff */
[----:B--2---:R-:W-:Y:S03]  /*3e90*/  F2FP.F16.F32.PACK_AB R6, R234, R235 ;  /* 0x000000ebea06723e */ /* 0x004fe600000000ff */
[----:B------:R3:W-:Y:S01]  /*3ea0*/  STS [R240+0x14000], R0 ;  /* 0x01400000f0007388 */ /* 0x0007e20000000800 */
[----:B----4-:R-:W-:Y:S03]  /*3eb0*/  F2FP.F16.F32.PACK_AB R5, R51, R53 ;  /* 0x000000353305723e */ /* 0x010fe600000000ff */
[----:B------:R1:W-:Y:S01]  /*3ec0*/  STS [R240+0x14400], R6 ;  /* 0x01440006f0007388 */ /* 0x0003e20000000800 */
[----:B------:R-:W-:Y:S03]  /*3ed0*/  F2FP.F16.F32.PACK_AB R4, R39, R42 ;  /* 0x0000002a2704723e */ /* 0x000fe600000000ff */
[----:B------:R2:W-:Y:S04]  /*3ee0*/  STS [R239+0x13000], R5 ;  /* 0x01300005ef007388 */ /* 0x0005e80000000800 */
[----:B------:R4:W-:Y:S04]  /*3ef0*/  STS [R239+0x13400], R4 ;  /* 0x01340004ef007388 */ /* 0x0009e80000000800 */
[----:B------:R4:W-:Y:S01]  /*3f00*/  STS [R238+0x13000], R2 ;  /* 0x01300002ee007388 */ /* 0x0009e20000000800 */
[----:B---3--:R-:W-:Y:S02]  /*3f10*/  F2FP.F16.F32.PACK_AB R0, R37, R38 ;  /* 0x000000262500723e */ /* 0x008fe400000000ff */
[----:B-1----:R-:W-:Y:S03]  /*3f20*/  F2FP.F16.F32.PACK_AB R6, R159, R163 ;  /* 0x000000a39f06723e */ /* 0x002fe600000000ff */
[----:B------:R1:W-:Y:S01]  /*3f30*/  STS [R238+0x13400], R0 ;  /* 0x01340000ee007388 */ /* 0x0003e20000000800 */
[----:B--2---:R-:W-:Y:S03]  /*3f40*/  F2FP.F16.F32.PACK_AB R5, R169, R170 ;  /* 0x000000aaa905723e */ /* 0x004fe600000000ff */
[----:B------:R-:W-:Y:S01]  /*3f50*/  STS [R239+0x14000], R6 ;  /* 0x01400006ef007388 */ /* 0x000fe20000000800 */
[----:B----4-:R-:W-:Y:S03]  /*3f60*/  F2FP.F16.F32.PACK_AB R4, R157, R158 ;  /* 0x0000009e9d04723e */ /* 0x010fe600000000ff */
[----:B------:R-:W-:Y:S01]  /*3f70*/  STS [R239+0x14400], R5 ;  /* 0x01440005ef007388 */ /* 0x000fe20000000800 */
[----:B------:R-:W-:Y:S03]  /*3f80*/  F2FP.F16.F32.PACK_AB R2, R165, R166 ;  /* 0x000000a6a502723e */ /* 0x000fe600000000ff */
[----:B------:R-:W-:Y:S04]  /*3f90*/  STS [R238+0x14000], R4 ;  /* 0x01400004ee007388 */ /* 0x000fe80000000800 */
[----:B------:R2:W-:Y:S01]  /*3fa0*/  STS [R238+0x14400], R2 ;  /* 0x01440002ee007388 */ /* 0x0005e20000000800 */
[----:B-1----:R-:W-:Y:S05]  /*3fb0*/  LEA R0, R230, UR5, 0x1 ;  /* 0x00000005e6007c11 */ /* 0x002fea000f8e08ff */
[----:B------:R-:W1:Y:S08]  /*3fc0*/  LDSM.16.M88.4 R32, [R0+0x6000] ;  /* 0x006000000020783b */ /* 0x000e700000000200 */
[----:B------:R-:W3:Y:S01]  /*3fd0*/  LDSM.16.M88.4 R28, [R0+0x6800] ;  /* 0x00680000001c783b */ /* 0x000ee20000000200 */
[----:B--2---:R-:W-:Y:S07]  /*3fe0*/  IADD3 R2, R0, R228, RZ ;  /* 0x000000e400027210 */ /* 0x004fee0007ffe0ff */
        /* <DEDUP_REMOVED lines=45> */
[-C--:B------:R-:W-:Y:S06]  /*42c0*/  HMMA.16816.F32 R20, R136, R208.reuse, R20 ;  /* 0x000000d08814723c */ /* 0x080fec0000001814 */
[C---:B------:R-:W-:Y:S06]  /*42d0*/  HMMA.16816.F32 R24, R132.reuse, R208, R24 ;  /* 0x000000d08418723c */ /* 0x040fec0000001818 */
[-C--:B------:R-:W-:Y:S01]  /*42e0*/  HMMA.16816.F32 R28, R132, R210.reuse, R28 ;  /* 0x000000d2841c723c */ /* 0x080fe2000000181c */
[----:B------:R-:W1:Y:S05]  /*42f0*/  LDSM.16.M88.4 R132, [R2+0x8000] ;  /* 0x008000000284783b */ /* 0x000e6a0000000200 */
[----:B------:R-:W-:Y:S03]  /*4300*/  HMMA.16816.F32 R32, R136, R210, R32 ;  /* 0x000000d28820723c */ /* 0x000fe60000001820 */
[----:B------:R3:W4:Y:S08]  /*4310*/  LDSM.16.M88.4 R136, [R2+0x8800] ;  /* 0x008800000288783b */ /* 0x0007300000000200 */
[----:B---3--:R2:W5:Y:S01]  /*4320*/  LDG.E R2, desc[UR38][R142.64+0x80] ;  /* 0x000080268e027981 */ /* 0x008562000c1e1900 */
[-C--:B-1----:R-:W-:Y:S06]  /*4330*/  HMMA.16816.F32 R4, R132, R212.reuse, R4 ;  /* 0x000000d48404723c */ /* 0x082fec0000001804 */
[C---:B----4-:R-:W-:Y:S06]  /*4340*/  HMMA.16816.F32 R8, R136.reuse, R212, R8 ;  /* 0x000000d48808723c */ /* 0x050fec0000001808 */
[-C--:B------:R-:W-:Y:S06]  /*4350*/  HMMA.16816.F32 R12, R136, R214.reuse, R12 ;  /* 0x000000d6880c723c */ /* 0x080fec000000180c */
[C---:B------:R-:W-:Y:S06]  /*4360*/  HMMA.16816.F32 R16, R132.reuse, R214, R16 ;  /* 0x000000d68410723c */ /* 0x040fec0000001810 */
[----:B------:R-:W-:Y:S01]  /*4370*/  FADD.FTZ R4, -R141, R4 ;  /* 0x000000048d047221 */ /* 0x000fe20000010100 */
[-C--:B------:R-:W-:Y:S04]  /*4380*/  HMMA.16816.F32 R20, R132, R216.reuse, R20 ;  /* 0x000000d88414723c */ /* 0x080fe80000001814 */
[----:B------:R-:W-:Y:S02]  /*4390*/  FMUL.FTZ R156, R59, R4 ;  /* 0x000000043b9c7220 */ /* 0x000fe40000410000 */
[C---:B------:R-:W-:Y:S01]  /*43a0*/  HMMA.16816.F32 R24, R136.reuse, R216, R24 ;  /* 0x000000d88818723c */ /* 0x040fe20000001818 */
[----:B------:R2:W5:Y:S04]  /*43b0*/  LDL.LU R59, [R1+0xa8] ;  /* 0x0000a800013b7983 */ /* 0x0005680000300800 */
[----:B------:R-:W-:Y:S01]  /*43c0*/  FFMA.FTZ R4, -R57, R57, 1 ;  /* 0x3f80000039047423 */ /* 0x000fe20000010139 */
[-C--:B------:R-:W-:Y:S05]  /*43d0*/  HMMA.16816.F32 R28, R136, R218.reuse, R28 ;  /* 0x000000da881c723c */ /* 0x080fea000000181c */
[----:B------:R-:W-:Y:S01]  /*43e0*/  FMUL.FTZ R4, R4, UR44 ;  /* 0x0000002c04047c20 */ /* 0x000fe20008410000 */
[----:B------:R-:W-:Y:S05]  /*43f0*/  HMMA.16816.F32 R32, R132, R218, R32 ;  /* 0x000000da8420723c */ /* 0x000fea0000001820 */
[C---:B------:R-:W-:Y:S01]  /*4400*/  FADD.FTZ R136, -R141.reuse, R5 ;  /* 0x000000058d887221 */ /* 0x040fe20000010100 */
[----:B------:R-:W-:Y:S01]  /*4410*/  FFMA.FTZ R5, -R58, R58, 1 ;  /* 0x3f8000003a057423 */ /* 0x000fe2000001013a */
[----:B------:R-:W-:Y:S01]  /*4420*/  FADD.FTZ R16, -R141, R16 ;  /* 0x000000108d107221 */ /* 0x000fe20000010100 */
[----:B------:R2:W5:Y:S03]  /*4430*/  LDL.LU R58, [R1+0xa4] ;  /* 0x0000a400013a7983 */ /* 0x0005660000300800 */
[----:B------:R-:W-:Y:S01]  /*4440*/  FMUL.FTZ R136, R56, R136 ;  /* 0x0000008838887220 */ /* 0x000fe20000410000 */
[----:B------:R2:W5:Y:S01]  /*4450*/  LDL.LU R57, [R1+0xa0] ;  /* 0x0000a00001397983 */ /* 0x0005620000300800 */
[----:B------:R-:W-:Y:S01]  /*4460*/  FMUL.FTZ R5, R5, UR44 ;  /* 0x0000002c05057c20 */ /* 0x000fe20008410000 */
[----:B------:R-:W-:Y:S01]  /*4470*/  FMUL.FTZ R16, R55, R16 ;  /* 0x0000001037107220 */ /* 0x000fe20000410000 */
[C---:B------:R-:W-:Y:S01]  /*4480*/  FADD.FTZ R17, -R141.reuse, R17 ;  /* 0x000000118d117221 */ /* 0x040fe20000010100 */
[----:B------:R2:W5:Y:S01]  /*4490*/  LDL.LU R56, [R1+0x9c] ;  /* 0x00009c0001387983 */ /* 0x0005620000300800 */
[----:B------:R-:W-:Y:S01]  /*44a0*/  FMUL.FTZ R5, R156, R5 ;  /* 0x000000059c057220 */ /* 0x000fe20000410000 */
[----:B------:R-:W-:Y:S01]  /*44b0*/  FMUL.FTZ R4, R136, R4 ;  /* 0x0000000488047220 */ /* 0x000fe20000410000 */
[----:B------:R-:W-:Y:S01]  /*44c0*/  FADD.FTZ R133, -R141, R20 ;  /* 0x000000148d857221 */ /* 0x000fe20000010100 */
[----:B------:R2:W5:Y:S01]  /*44d0*/  LDL.LU R55, [R1+0x98] ;  /* 0x0000980001377983 */ /* 0x0005620000300800 */
[----:B------:R-:W-:Y:S01]  /*44e0*/  FMUL.FTZ R20, R54, R17 ;  /* 0x0000001136147220 */ /* 0x000fe20000410000 */
[----:B------:R-:W-:Y:S01]  /*44f0*/  FFMA.FTZ R17, -R52, R52, 1 ;  /* 0x3f80000034117423 */ /* 0x000fe20000010134 */
[----:B------:R-:W-:Y:S01]  /*4500*/  FMUL.FTZ R133, R53, R133 ;  /* 0x0000008535857220 */ /* 0x000fe20000410000 */
[----:B------:R2:W5:Y:S01]  /*4510*/  LDL.LU R54, [R1+0x94] ;  /* 0x0000940001367983 */ /* 0x0005620000300800 */
[----:B------:R-:W-:Y:S01]  /*4520*/  F2FP.F16.F32.PACK_AB R4, R4, R5 ;  /* 0x000000050404723e */ /* 0x000fe200000000ff */
[----:B------:R-:W-:Y:S01]  /*4530*/  FFMA.FTZ R5, -R252, R252, 1 ;  /* 0x3f800000fc057423 */ /* 0x000fe200000101fc */
[C---:B------:R-:W-:Y:S01]  /*4540*/  FADD.FTZ R21, -R141.reuse, R21 ;  /* 0x000000158d157221 */ /* 0x040fe20000010100 */
[----:B------:R2:W5:Y:S01]  /*4550*/  LDL.LU R53, [R1+0x90] ;  /* 0x0000900001357983 */ /* 0x0005620000300800 */
[----:B------:R-:W-:Y:S01]  /*4560*/  FADD.FTZ R33, -R141, R33 ;  /* 0x000000218d217221 */ /* 0x000fe20000010100 */
[----:B------:R-:W-:Y:S01]  /*4570*/  FMUL.FTZ R5, R5, UR44 ;  /* 0x0000002c05057c20 */ /* 0x000fe20008410000 */
[----:B------:R-:W-:Y:S01]  /*4580*/  FMUL.FTZ R134, R51, R21 ;  /* 0x0000001533867220 */ /* 0x000fe20000410000 */
[----:B------:R2:W5:Y:S01]  /*4590*/  LDL.LU R52, [R1+0x8c] ;  /* 0x00008c0001347983 */ /* 0x0005620000300800 */
[----:B------:R-:W-:Y:S01]  /*45a0*/  FFMA.FTZ R21, -R250, R250, 1 ;  /* 0x3f800000fa157423 */ /* 0x000fe200000101fa */
[----:B------:R-:W-:Y:S01]  /*45b0*/  FMUL.FTZ R5, R20, R5 ;  /* 0x0000000514057220 */ /* 0x000fe20000410000 */
[----:B------:R-:W-:Y:S01]  /*45c0*/  FADD.FTZ R20, -R141, R32 ;  /* 0x000000208d147221 */ /* 0x000fe20000010100 */
[----:B------:R2:W5:Y:S01]  /*45d0*/  LDL.LU R51, [R1+0x88] ;  /* 0x0000880001337983 */ /* 0x0005620000300800 */
[----:B------:R-:W-:Y:S01]  /*45e0*/  FMUL.FTZ R17, R17, UR44 ;  /* 0x0000002c11117c20 */ /* 0x000fe20008410000 */
[----:B------:R-:W-:Y:S01]  /*45f0*/  FMUL.FTZ R21, R21, UR44 ;  /* 0x0000002c15157c20 */ /* 0x000fe20008410000 */
[----:B------:R-:W-:Y:S01]  /*4600*/  FFMA.FTZ R132, -R251, R251, 1 ;  /* 0x3f800000fb847423 */ /* 0x000fe200000101fb */
[----:B------:R-:W-:Y:S01]  /*4610*/  FMUL.FTZ R20, R50, R20 ;  /* 0x0000001432147220 */ /* 0x000fe20000410000 */
[----:B------:R-:W-:Y:S01]  /*4620*/  FMUL.FTZ R17, R16, R17 ;  /* 0x0000001110117220 */ /* 0x000fe20000410000 */
[----:B------:R2:W5:Y:S01]  /*4630*/  LDL.LU R50, [R1+0x84] ;  /* 0x0000840001327983 */ /* 0x0005620000300800 */
[----:B------:R-:W-:Y:S01]  /*4640*/  FFMA.FTZ R16, -R246, R246, 1 ;  /* 0x3f800000f6107423 */ /* 0x000fe200000101f6 */
[----:B------:R-:W-:Y:S01]  /*4650*/  FMUL.FTZ R21, R134, R21 ;  /* 0x0000001586157220 */ /* 0x000fe20000410000 */
[----:B------:R-:W-:Y:S01]  /*4660*/  FMUL.FTZ R132, R132, UR44 ;  /* 0x0000002c84847c20 */ /* 0x000fe20008410000 */
[----:B------:R-:W-:Y:S01]  /*4670*/  FMUL.FTZ R134, R49, R33 ;  /* 0x0000002131867220 */ /* 0x000fe20000410000 */
[----:B------:R-:W-:Y:S01]  /*4680*/  FADD.FTZ R6, -R140, R6 ;  /* 0x000000068c067221 */ /* 0x000fe20000010100 */
[----:B------:R2:W5:Y:S01]  /*4690*/  LDL.LU R49, [R1+0x80] ;  /* 0x0000800001317983 */ /* 0x0005620000300800 */
[----:B------:R-:W-:Y:S01]  /*46a0*/  FMUL.FTZ R16, R16, UR44 ;  /* 0x0000002c10107c20 */ /* 0x000fe20008410000 */
[----:B------:R-:W-:Y:S01]  /*46b0*/  FMUL.FTZ R132, R133, R132 ;  /* 0x0000008485847220 */ /* 0x000fe20000410000 */
[----:B------:R-:W-:Y:S01]  /*46c0*/  FMUL.FTZ R133, R48, R6 ;  /* 0x0000000630857220 */ /* 0x000fe20000410000 */
[----:B------:R-:W-:Y:S01]  /*46d0*/  FADD.FTZ R33, -R140, R7 ;  /* 0x000000078c217221 */ /* 0x000fe20000010100 */
[----:B------:R2:W5:Y:S01]  /*46e0*/  LDL.LU R48, [R1+0x7c] ;  /* 0x00007c0001307983 */ /* 0x0005620000300800 */
[----:B------:R-:W-:Y:S01]  /*46f0*/  FMUL.FTZ R16, R20, R16 ;  /* 0x0000001014107220 */ /* 0x000fe20000410000 */
[----:B------:R-:W-:Y:S01]  /*4700*/  FFMA.FTZ R7, -R47, R47, 1 ;  /* 0x3f8000002f077423 */ /* 0x000fe2000001012f */
[----:B------:R-:W-:Y:S01]  /*4710*/  FFMA.FTZ R32, -R46, R46, 1 ;  /* 0x3f8000002e207423 */ /* 0x000fe2000001012e */
[----:B------:R2:W5:Y:S01]  /*4720*/  LDL.LU R47, [R1+0x78] ;  /* 0x00007800012f7983 */ /* 0x0005620000300800 */
[----:B------:R-:W-:Y:S01]  /*4730*/  FFMA.FTZ R20, -R247, R247, 1 ;  /* 0x3f800000f7147423 */ /* 0x000fe200000101f7 */
[----:B------:R-:W-:Y:S01]  /*4740*/  FMUL.FTZ R33, R45, R33 ;  /* 0x000000212d217220 */ /* 0x000fe20000410000 */
[----:B------:R-:W-:Y:S01]  /*4750*/  FMUL.FTZ R7, R7, UR44 ;  /* 0x0000002c07077c20 */ /* 0x000fe20008410000 */
[----:B------:R2:W5:Y:S01]  /*4760*/  LDL.LU R46, [R1+0x74] ;  /* 0x00007400012e7983 */ /* 0x0005620000300800 */
[----:B------:R-:W-:Y:S01]  /*4770*/  FMUL.FTZ R32, R32, UR44 ;  /* 0x0000002c20207c20 */ /* 0x000fe20008410000 */
        /* <DEDUP_REMOVED lines=15> */
[----:B------:R-:W-:Y:S01]  /*4870*/  FFMA.FTZ R18, -R41, R41, 1 ;  /* 0x3f80000029127423 */ /* 0x000fe20000010129 */
[----:B------:R-:W-:Y:S01]  /*4880*/  FADD.FTZ R23, -R140, R23 ;  /* 0x000000178c177221 */ /* 0x000fe20000010100 */
[----:B------:R-:W-:Y:S01]  /*4890*/  FMUL.FTZ R16, R43, R16 ;  /* 0x000000102b107220 */ /* 0x000fe20000410000 */
[----:B------:R-:W-:Y:S01]  /*48a0*/  FFMA.FTZ R22, -R36, R36, 1 ;  /* 0x3f80000024167423 */ /* 0x000fe20000010124 */
[----:B------:R2:W5:Y:S01]  /*48b0*/  LDL.LU R43, [R1+0x68] ;  /* 0x00006800012b7983 */ /* 0x0005620000300800 */
[----:B------:R-:W-:Y:S01]  /*48c0*/  FFMA.FTZ R19, -R3, R3, 1 ;  /* 0x3f80000003137423 */ /* 0x000fe20000010103 */
[----:B------:R-:W-:Y:S01]  /*48d0*/  F2FP.F16.F32.PACK_AB R21, R21, R132 ;  /* 0x000000841515723e */ /* 0x000fe200000000ff */
[----:B------:R-:W-:Y:S01]  /*48e0*/  FMUL.FTZ R132, R39, R23 ;  /* 0x0000001727847220 */ /* 0x000fe20000410000 */
[----:B------:R2:W5:Y:S01]  /*48f0*/  LDL.LU R42, [R1+0x64] ;  /* 0x00006400012a7983 */ /* 0x0005620000300800 */
[C---:B------:R-:W-:Y:S01]  /*4900*/  FADD.FTZ R34, -R140.reuse, R34 ;  /* 0x000000228c227221 */ /* 0x040fe20000010100 */
[----:B------:R-:W-:Y:S01]  /*4910*/  FADD.FTZ R35, -R140, R35 ;  /* 0x000000238c237221 */ /* 0x000fe20000010100 */
[----:B------:R-:W-:Y:S01]  /*4920*/  FMUL.FTZ R18, R18, UR44 ;  /* 0x0000002c12127c20 */ /* 0x000fe20008410000 */
[----:B------:R2:W5:Y:S01]  /*4930*/  LDL.LU R41, [R1+0x60] ;  /* 0x0000600001297983 */ /* 0x0005620000300800 */
[----:B------:R-:W-:Y:S01]  /*4940*/  FMUL.FTZ R17, R17, UR44 ;  /* 0x0000002c11117c20 */ /* 0x000fe20008410000 */
[----:B------:R-:W-:Y:S01]  /*4950*/  FFMA.FTZ R32, -R249, R249, 1 ;  /* 0x3f800000f9207423 */ /* 0x000fe200000101f9 */
[----:B------:R-:W-:Y:S01]  /*4960*/  FMUL.FTZ R18, R7, R18 ;  /* 0x0000001207127220 */ /* 0x000fe20000410000 */
[----:B------:R2:W5:Y:S01]  /*4970*/  LDL.LU R40, [R1+0x5c] ;  /* 0x00005c0001287983 */ /* 0x0005620000300800 */
[----:B------:R-:W-:Y:S01]  /*4980*/  FMUL.FTZ R7, R38, R34 ;  /* 0x0000002226077220 */ /* 0x000fe20000410000 */
[----:B------:R-:W-:Y:S01]  /*4990*/  FMUL.FTZ R17, R16, R17 ;  /* 0x0000001110117220 */ /* 0x000fe20000410000 */
[----:B------:R-:W-:Y:S01]  /*49a0*/  FMUL.FTZ R16, R37, R35 ;  /* 0x0000002325107220 */ /* 0x000fe20000410000 */
[----:B------:R2:W5:Y:S01]  /*49b0*/  LDL.LU R39, [R1+0x58] ;  /* 0x0000580001277983 */ /* 0x0005620000300800 */
[----:B------:R-:W-:Y:S01]  /*49c0*/  FFMA.FTZ R23, -R248, R248, 1 ;  /* 0x3f800000f8177423 */ /* 0x000fe200000101f8 */
[----:B------:R-:W-:Y:S01]  /*49d0*/  FMUL.FTZ R22, R22, UR44 ;  /* 0x0000002c16167c20 */ /* 0x000fe20008410000 */
[----:B------:R-:W-:Y:S01]  /*49e0*/  FMUL.FTZ R19, R19, UR44 ;  /* 0x0000002c13137c20 */ /* 0x000fe20008410000 */
[----:B------:R2:W5:Y:S01]  /*49f0*/  LDL.LU R38, [R1+0x54] ;  /* 0x0000540001267983 */ /* 0x0005620000300800 */
[----:B------:R-:W-:Y:S01]  /*4a00*/  FMUL.FTZ R32, R32, UR44 ;  /* 0x0000002c20207c20 */ /* 0x000fe20008410000 */
[----:B------:R-:W-:Y:S01]  /*4a10*/  FMUL.FTZ R23, R23, UR44 ;  /* 0x0000002c17177c20 */ /* 0x000fe20008410000 */
[----:B------:R-:W-:Y:S01]  /*4a20*/  FMUL.FTZ R22, R33, R22 ;  /* 0x0000001621167220 */ /* 0x000fe20000410000 */
[----:B------:R2:W5:Y:S01]  /*4a30*/  LDL.LU R37, [R1+0x50] ;  /* 0x0000500001257983 */ /* 0x0005620000300800 */
[----:B------:R-:W-:Y:S01]  /*4a40*/  FMUL.FTZ R19, R132, R19 ;  /* 0x0000001384137220 */ /* 0x000fe20000410000 */
[----:B------:R-:W-:Y:S01]  /*4a50*/  FMUL.FTZ R32, R7, R32 ;  /* 0x0000002007207220 */ /* 0x000fe20000410000 */
[----:B------:R-:W-:Y:S01]  /*4a60*/  FMUL.FTZ R23, R16, R23 ;  /* 0x0000001710177220 */ /* 0x000fe20000410000 */
[----:B------:R2:W5:Y:S04]  /*4a70*/  LDL.LU R36, [R1+0x4c] ;  /* 0x00004c0001247983 */ /* 0x0005680000300800 */
[----:B------:R2:W5:Y:S01]  /*4a80*/  LDL.LU R3, [R1+0x48] ;  /* 0x0000480001037983 */ /* 0x0005620000300800 */
[----:B------:R-:W-:Y:S05]  /*4a90*/  @!P1 BRA `(.L_x_230) ;  /* 0x0000000000509947 */ /* 0x000fea0003800000 */
[----:B------:R-:W3:Y:S01]  /*4aa0*/  LDL.LU R133, [R1] ;  /* 0x0000000001857983 */ /* 0x000ee20000300800 */
[----:B------:R-:W1:Y:S01]  /*4ab0*/  LDC R7, c[0x0][0x240] ;  /* 0x00009000ff077b82 */ /* 0x000e620000000800 */
[----:B------:R-:W-:Y:S04]  /*4ac0*/  ULOP3.LUT UR40, UR8, 0x1, URZ, 0xc0, !UPT ;  /* 0x0000000108287892 */ /* 0x000fe8000f8ec03f */
[----:B------:R-:W-:Y:S04]  /*4ad0*/  UISETP.NE.U32.AND UP0, UPT, UR40, 0x1, UPT ;  /* 0x000000012800788c */ /* 0x000fe8000bf05070 */
[----:B------:R-:W-:Y:S06]  /*4ae0*/  USEL UR40, UR21, 0x3000, !UP0 ;  /* 0x0000300015287887 */ /* 0x000fec000c000000 */
[----:B------:R-:W-:Y:S01]  /*4af0*/  VIADD R221, R221, UR40 ;  /* 0x00000028dddd7c36 */ /* 0x000fe20008000000 */
[----:B---3--:R-:W-:Y:S01]  /*4b00*/  IADD3 R133, R133, UR40, RZ ;  /* 0x0000002885857c10 */ /* 0x008fe2000fffe0ff */
[----:B-1----:R-:W-:Y:S04]  /*4b10*/  IMAD.U32 R7, R7, -0x40, RZ ;  /* 0xffffffc007077824 */ /* 0x002fe800078e00ff */
[----:B------:R1:W-:Y:S01]  /*4b20*/  STL [R1], R133 ;  /* 0x0000008501007387 */ /* 0x0003e20000100800 */
        /* <DEDUP_REMOVED lines=11> */
.L_x_230:
[----:B------:R3:W-:Y:S01]  /*4be0*/  STS [R241+0xf000], R4 ;  /* 0x00f00004f1007388 */ /* 0x0007e20000000800 */
[C---:B-----5:R-:W-:Y:S01]  /*4bf0*/  FADD.FTZ R8, -R2.reuse, R8 ;  /* 0x0000000802087221 */ /* 0x060fe20000010100 */
[----:B------:R-:W-:Y:S01]  /*4c00*/  FADD.FTZ R9, -R2, R9 ;  /* 0x0000000902097221 */ /* 0x000fe20000010100 */
[----:B------:R-:W-:Y:S01]  /*4c10*/  FFMA.FTZ R7, -R154, R154, 1 ;  /* 0x3f8000009a077423 */ /* 0x000fe2000001019a */
[----:B------:R4:W-:Y:S01]  /*4c20*/  STS [R241+0xf400], R5 ;  /* 0x00f40005f1007388 */ /* 0x0009e20000000800 */
[C---:B------:R-:W-:Y:S01]  /*4c30*/  FADD.FTZ R25, -R2.reuse, R25 ;  /* 0x0000001902197221 */ /* 0x040fe20000010100 */
[C---:B------:R-:W-:Y:S01]  /*4c40*/  FADD.FTZ R29, -R2.reuse, R29 ;  /* 0x0000001d021d7221 */ /* 0x040fe20000010100 */
[C---:B------:R-:W-:Y:S01]  /*4c50*/  FADD.FTZ R13, -R2.reuse, R13 ;  /* 0x0000000d020d7221 */ /* 0x040fe20000010100 */
[----:B------:R2:W-:Y:S01]  /*4c60*/  STS [R240+0xf000], R6 ;  /* 0x00f00006f0007388 */ /* 0x0005e20000000800 */
[C---:B------:R-:W-:Y:S01]  /*4c70*/  FADD.FTZ R24, -R2.reuse, R24 ;  /* 0x0000001802187221 */ /* 0x040fe20000010100 */
[C---:B------:R-:W-:Y:S01]  /*4c80*/  FADD.FTZ R28, -R2.reuse, R28 ;  /* 0x0000001c021c7221 */ /* 0x040fe20000010100 */
[----:B------:R-:W-:Y:S01]  /*4c90*/  FADD.FTZ R12, -R2, R12 ;  /* 0x0000000c020c7221 */ /* 0x000fe20000010100 */
[----:B------:R-:W-:Y:S01]  /*4ca0*/  FMUL.FTZ R9, R171, R9 ;  /* 0x00000009ab097220 */ /* 0x000fe20000410000 */
[----:B------:R-:W-:Y:S01]  /*4cb0*/  FMUL.FTZ R7, R7, UR44 ;  /* 0x0000002c07077c20 */ /* 0x000fe20008410000 */
[----:B------:R-:W-:Y:S01]  /*4cc0*/  FFMA.FTZ R2, -R144, R144, 1 ;  /* 0x3f80000090027423 */ /* 0x000fe20000010190 */
[----:B------:R-:W-:Y:S01]  /*4cd0*/  FMUL.FTZ R29, R157, R29 ;  /* 0x0000001d9d1d7220 */ /* 0x000fe20000410000 */
[----:B------:R-:W-:Y:S01]  /*4ce0*/  FMUL.FTZ R13, R167, R13 ;  /* 0x0000000da70d7220 */ /* 0x000fe20000410000 */
[----:B------:R-:W-:Y:S01]  /*4cf0*/  FMUL.FTZ R9, R9, R7 ;  /* 0x0000000709097220 */ /* 0x000fe20000410000 */
[----:B------:R-:W-:Y:S01]  /*4d00*/  FMUL.FTZ R2, R2, UR44 ;  /* 0x0000002c02027c20 */ /* 0x000fe20008410000 */
[----:B------:R-:W-:Y:S01]  /*4d10*/  FMUL.FTZ R12, R168, R12 ;  /* 0x0000000ca80c7220 */ /* 0x000fe20000410000 */
[----:B------:R-:W-:Y:S01]  /*4d20*/  FFMA.FTZ R7, -R147, R147, 1 ;  /* 0x3f80000093077423 */ /* 0x000fe20000010193 */
[----:B------:R-:W-:Y:S01]  /*4d30*/  FMUL.FTZ R24, R163, R24 ;  /* 0x00000018a3187220 */ /* 0x000fe20000410000 */
[C---:B------:R-:W-:Y:S01]  /*4d40*/  FADD.FTZ R10, -R0.reuse, R10 ;  /* 0x0000000a000a7221 */ /* 0x040fe20000010100 */
[----:B------:R-:W-:Y:S01]  /*4d50*/  FADD.FTZ R15, -R0, R15 ;  /* 0x0000000f000f7221 */ /* 0x000fe20000010100 */
[----:B------:R-:W-:Y:S01]  /*4d60*/  FMUL.FTZ R7, R7, UR44 ;  /* 0x0000002c07077c20 */ /* 0x000fe20008410000 */
[----:B---3--:R-:W-:Y:S01]  /*4d70*/  F2FP.F16.F32.PACK_AB R4, R17, R18 ;  /* 0x000000121104723e */ /* 0x008fe200000000ff */
[----:B------:R-:W-:Y:S01]  /*4d80*/  FMUL.FTZ R18, R231, R8 ;  /* 0x00000008e7127220 */ /* 0x000fe20000410000 */
[----:B------:R-:W-:Y:S01]  /*4d90*/  FFMA.FTZ R8, -R155, R155, 1 ;  /* 0x3f8000009b087423 */ /* 0x000fe2000001019b */
[----:B------:R-:W-:Y:S01]  /*4da0*/  FMUL.FTZ R24, R24, R7 ;  /* 0x0000000718187220 */ /* 0x000fe20000410000 */
[----:B----4-:R-:W-:Y:S01]  /*4db0*/  FFMA.FTZ R5, -R150, R150, 1 ;  /* 0x3f80000096057423 */ /* 0x010fe20000010196 */
[----:B------:R3:W-:Y:S01]  /*4dc0*/  STS [R240+0xf400], R4 ;  /* 0x00f40004f0007388 */ /* 0x0007e20000000800 */
[----:B------:R-:W-:Y:S01]  /*4dd0*/  FMUL.FTZ R8, R8, UR44 ;  /* 0x0000002c08087c20 */ /* 0x000fe20008410000 */
[----:B------:R-:W-:Y:S01]  /*4de0*/  FMUL.FTZ R28, R158, R28 ;  /* 0x0000001c9e1c7220 */ /* 0x000fe20000410000 */
[----:B--2---:R-:W-:Y:S01]  /*4df0*/  FFMA.FTZ R6, -R151, R151, 1 ;  /* 0x3f80000097067423 */ /* 0x004fe20000010197 */
[----:B------:R-:W-:Y:S01]  /*4e00*/  FMUL.FTZ R5, R5, UR44 ;  /* 0x0000002c05057c20 */ /* 0x000fe20008410000 */
[----:B------:R-:W-:Y:S01]  /*4e10*/  FMUL.FTZ R18, R18, R8 ;  /* 0x0000000812127220 */ /* 0x000fe20000410000 */
[----:B------:R-:W-:Y:S01]  /*4e20*/  FMUL.FTZ R8, R29, R2 ;  /* 0x000000021d087220 */ /* 0x000fe20000410000 */
[----:B------:R-:W-:Y:S01]  /*4e30*/  FMUL.FTZ R6, R6, UR44 ;  /* 0x0000002c06067c20 */ /* 0x000fe20008410000 */
[----:B------:R-:W-:Y:S01]  /*4e40*/  FMUL.FTZ R13, R13, R5 ;  /* 0x000000050d0d7220 */ /* 0x000fe20000410000 */
[----:B------:R-:W-:Y:S01]  /*4e50*/  FFMA.FTZ R5, -R145, R145, 1 ;  /* 0x3f80000091057423 */ /* 0x000fe20000010191 */
[----:B------:R-:W-:Y:S01]  /*4e60*/  F2FP.F16.F32.PACK_AB R2, R9, R18 ;  /* 0x000000120902723e */ /* 0x000fe200000000ff */
[----:B------:R-:W-:Y:S01]  /*4e70*/  FMUL.FTZ R12, R12, R6 ;  /* 0x000000060c0c7220 */ /* 0x000fe20000410000 */
[----:B------:R-:W-:Y:S01]  /*4e80*/  FMUL.FTZ R15, R234, R15 ;  /* 0x0000000fea0f7220 */ /* 0x000fe20000410000 */
[----:B------:R-:W-:Y:S01]  /*4e90*/  FMUL.FTZ R5, R5, UR44 ;  /* 0x0000002c05057c20 */ /* 0x000fe20008410000 */
[----:B------:R-:W-:Y:S01]  /*4ea0*/  FADD.FTZ R11, -R0, R11 ;  /* 0x0000000b000b7221 */ /* 0x000fe20000010100 */
[----:B------:R2:W-:Y:S01]  /*4eb0*/  STS [R241+0x10000], R2 ;  /* 0x01000002f1007388 */ /* 0x0005e20000000800 */
[----:B------:R-:W-:Y:S01]  /*4ec0*/  F2FP.F16.F32.PACK_AB R7, R13, R12 ;  /* 0x0000000c0d07723e */ /* 0x000fe200000000ff */
[----:B------:R-:W-:Y:S01]  /*4ed0*/  FMUL.FTZ R12, R237, R10 ;  /* 0x0000000aed0c7220 */ /* 0x000fe20000410000 */
[----:B------:R-:W-:Y:S01]  /*4ee0*/  FFMA.FTZ R10, -R164, R164, 1 ;  /* 0x3f800000a40a7423 */ /* 0x000fe200000101a4 */
[----:B------:R-:W-:Y:S01]  /*4ef0*/  FFMA.FTZ R9, -R162, R162, 1 ;  /* 0x3f800000a2097423 */ /* 0x000fe200000101a2 */
[----:B------:R-:W-:Y:S01]  /*4f00*/  FMUL.FTZ R28, R28, R5 ;  /* 0x000000051c1c7220 */ /* 0x000fe20000410000 */
[----:B------:R-:W-:Y:S01]  /*4f10*/  FMUL.FTZ R11, R236, R11 ;  /* 0x0000000bec0b7220 */ /* 0x000fe20000410000 */
[----:B------:R-:W-:Y:S01]  /*4f20*/  FMUL.FTZ R10, R10, UR44 ;  /* 0x0000002c0a0a7c20 */ /* 0x000fe20008410000 */
[----:B------:R-:W-:Y:S01]  /*4f30*/  FMUL.FTZ R9, R9, UR44 ;  /* 0x0000002c09097c20 */ /* 0x000fe20008410000 */
[----:B------:R-:W-:Y:S01]  /*4f40*/  FADD.FTZ R14, -R0, R14 ;  /* 0x0000000e000e7221 */ /* 0x000fe20000010100 */
[----:B---3--:R-:W-:Y:S01]  /*4f50*/  FFMA.FTZ R4, -R160, R160, 1 ;  /* 0x3f800000a0047423 */ /* 0x008fe200000101a0 */
[----:B------:R-:W-:Y:S01]  /*4f60*/  FFMA.FTZ R5, -R161, R161, 1 ;  /* 0x3f800000a1057423 */ /* 0x000fe200000101a1 */
[----:B------:R-:W-:Y:S01]  /*4f70*/  FADD.FTZ R30, -R0, R30 ;  /* 0x0000001e001e7221 */ /* 0x000fe20000010100 */
[----:B------:R-:W-:Y:S01]  /*4f80*/  FMUL.FTZ R12, R12, R10 ;  /* 0x0000000a0c0c7220 */ /* 0x000fe20000410000 */
[----:B------:R-:W-:Y:S01]  /*4f90*/  FMUL.FTZ R4, R4, UR44 ;  /* 0x0000002c04047c20 */ /* 0x000fe20008410000 */
[----:B------:R-:W-:Y:S01]  /*4fa0*/  FMUL.FTZ R11, R11, R9 ;  /* 0x000000090b0b7220 */ /* 0x000fe20000410000 */
[----:B------:R-:W-:Y:S01]  /*4fb0*/  FMUL.FTZ R14, R235, R14 ;  /* 0x0000000eeb0e7220 */ /* 0x000fe20000410000 */
[----:B------:R-:W-:Y:S01]  /*4fc0*/  FMUL.FTZ R5, R5, UR44 ;  /* 0x0000002c05057c20 */ /* 0x000fe20008410000 */
[----:B------:R-:W-:Y:S01]  /*4fd0*/  FMUL.FTZ R15, R15, R4 ;  /* 0x000000040f0f7220 */ /* 0x000fe20000410000 */
[----:B------:R-:W-:Y:S01]  /*4fe0*/  FFMA.FTZ R4, -R149, R149, 1 ;  /* 0x3f80000095047423 */ /* 0x000fe20000010195 */
[----:B------:R-:W-:Y:S01]  /*4ff0*/  FMUL.FTZ R30, R166, R30 ;  /* 0x0000001ea61e7220 */ /* 0x000fe20000410000 */
[----:B------:R-:W-:Y:S01]  /*5000*/  FMUL.FTZ R14, R14, R5 ;  /* 0x000000050e0e7220 */ /* 0x000fe20000410000 */
[----:B------:R-:W-:Y:S01]  /*5010*/  FFMA.FTZ R9, -R153, R153, 1 ;  /* 0x3f80000099097423 */ /* 0x000fe20000010199 */
[----:B------:R-:W-:Y:S01]  /*5020*/  FMUL.FTZ R4, R4, UR44 ;  /* 0x0000002c04047c20 */ /* 0x000fe20008410000 */
[----:B------:R-:W-:Y:S01]  /*5030*/  FADD.FTZ R27, -R0, R27 ;  /* 0x0000001b001b7221 */ /* 0x000fe20000010100 */
[----:B------:R-:W-:Y:S01]  /*5040*/  FFMA.FTZ R5, -R152, R152, 1 ;  /* 0x3f80000098057423 */ /* 0x000fe20000010198 */
[----:B------:R-:W-:Y:S01]  /*5050*/  FFMA.FTZ R6, -R146, R146, 1 ;  /* 0x3f80000092067423 */ /* 0x000fe20000010192 */
[----:B------:R-:W-:Y:S01]  /*5060*/  FMUL.FTZ R30, R30, R4 ;  /* 0x000000041e1e7220 */ /* 0x000fe20000410000 */
[----:B------:R-:W-:Y:S01]  /*5070*/  F2FP.F16.F32.PACK_AB R4, R11, R12 ;  /* 0x0000000c0b04723e */ /* 0x000fe200000000ff */
[C---:B------:R-:W-:Y:S01]  /*5080*/  FADD.FTZ R26, -R0.reuse, R26 ;  /* 0x0000001a001a7221 */ /* 0x040fe20000010100 */
[----:B--2---:R-:W-:Y:S01]  /*5090*/  F2FP.F16.F32.PACK_AB R2, R15, R14 ;  /* 0x0000000e0f02723e */ /* 0x004fe200000000ff */
[----:B------:R-:W-:Y:S01]  /*50a0*/  FADD.FTZ R31, -R0, R31 ;  /* 0x0000001f001f7221 */ /* 0x000fe20000010100 */
[----:B------:R-:W-:Y:S01]  /*50b0*/  FMUL.FTZ R10, R9, UR44 ;  /* 0x0000002c090a7c20 */ /* 0x000fe20008410000 */
[----:B------:R-:W-:Y:S01]  /*50c0*/  STS [R241+0x10400], R4 ;  /* 0x01040004f1007388 */ /* 0x000fe20000000800 */
        /* <DEDUP_REMOVED lines=11> */
[----:B------:R2:W-:Y:S01]  /*5180*/  STS [R240+0x10400], R2 ;  /* 0x01040002f0007388 */ /* 0x0005e20000000800 */
[----:B------:R-:W-:Y:S01]  /*5190*/  FMUL.FTZ R26, R26, R10 ;  /* 0x0000000a1a1a7220 */ /* 0x000fe20000410000 */
[----:B------:R-:W-:Y:S01]  /*51a0*/  FMUL.FTZ R0, R27, R9 ;  /* 0x000000091b007220 */ /* 0x000fe20000410000 */
[----:B------:R-:W-:Y:S01]  /*51b0*/  F2FP.F16.F32.PACK_AB R16, R23, R32 ;  /* 0x000000201710723e */ /* 0x000fe200000000ff */
[----:B------:R-:W-:Y:S01]  /*51c0*/  STS [R239+0xf000], R21 ;  /* 0x00f00015ef007388 */ /* 0x000fe20000000800 */
[----:B------:R-:W-:Y:S01]  /*51d0*/  FMUL.FTZ R5, R31, R5 ;  /* 0x000000051f057220 */ /* 0x000fe20000410000 */
[----:B------:R-:W-:Y:S01]  /*51e0*/  F2FP.F16.F32.PACK_AB R6, R6, R24 ;  /* 0x000000180606723e */ /* 0x000fe200000000ff */
[----:B------:R-:W2:Y:S01]  /*51f0*/  LDC R140, c[0x0][0x2dc] ;  /* 0x0000b700ff8c7b82 */ /* 0x000ea20000000800 */
        /* <DEDUP_REMOVED lines=8> */
[----:B------:R-:W-:Y:S01]  /*5280*/  STS [R238+0x10000], R8 ;  /* 0x01000008ee007388 */ /* 0x000fe20000000800 */
[----:B--2---:R-:W-:Y:S03]  /*5290*/  IMAD R2, R140, UR41, RZ ;  /* 0x000000298c027c24 */ /* 0x004fe6000f8e02ff */
[----:B------:R-:W-:Y:S01]  /*52a0*/  STS [R238+0x10400], R5 ;  /* 0x01040005ee007388 */ /* 0x000fe20000000800 */
[----:B------:R-:W-:Y:S01]  /*52b0*/  BAR.SYNC.DEFER_BLOCKING 0x0 ;  /* 0x0000000000007b1d */ /* 0x000fe20000010000 */
[----:B------:R-:W-:Y:S04]  /*52c0*/  LEA R2, -R2, RZ, 0x6 ;  /* 0x000000ff02027211 */ /* 0x000fe800078e31ff */
[C---:B------:R-:W-:Y:S04]  /*52d0*/  LEA R232, P0, R2.reuse, R232, 0x2 ;  /* 0x000000e802e87211 */ /* 0x040fe800078010ff */
[----:B------:R-:W-:Y:S02]  /*52e0*/  LEA.HI.X.SX32 R233, R2, R233, 0x2, P0 ;  /* 0x000000e902e97211 */ /* 0x000fe400000f16ff */
[----:B---3--:R-:W-:Y:S01]  /*52f0*/  LEA R0, R229, UR5, 0x1 ;  /* 0x00000005e5007c11 */ /* 0x008fe2000f8e08ff */
[----:B------:R-:W-:Y:S04]  /*5300*/  LDSM.16.MT88.4 R4, [R3+0x13000] ;  /* 0x013000000304783b */ /* 0x000fe80000004200 */
[----:B------:R-:W2:Y:S04]  /*5310*/  LDSM.16.MT88.4 R8, [R0+0x6000] ;  /* 0x006000000008783b */ /* 0x000ea80000004200 */
[----:B------:R-:W3:Y:S04]  /*5320*/  LDSM.16.MT88.4 R12, [R3+0x15000] ;  /* 0x01500000030c783b */ /* 0x000ee80000004200 */
[----:B------:R-:W4:Y:S04]  /*5330*/  LDSM.16.MT88.4 R16, [R0+0x7000] ;  /* 0x007000000010783b */ /* 0x000f280000004200 */
[----:B------:R-:W4:Y:S04]  /*5340*/  LDSM.16.MT88.4 R20, [R0+0x8000] ;  /* 0x008000000014783b */ /* 0x000f280000004200 */
[----:B------:R-:W-:Y:S04]  /*5350*/  LDSM.16.MT88.4 R24, [R3+0x13800] ;  /* 0x013800000318783b */ /* 0x000fe80000004200 */
[----:B------:R-:W4:Y:S04]  /*5360*/  LDSM.16.MT88.4 R28, [R0+0x6400] ;  /* 0x00640000001c783b */ /* 0x000f280000004200 */
[----:B------:R-:W4:Y:S04]  /*5370*/  LDSM.16.MT88.4 R32, [R3+0x15800] ;  /* 0x015800000320783b */ /* 0x000f280000004200 */
[----:B-1----:R-:W1:Y:S04]  /*5380*/  LDSM.16.MT88.4 R132, [R0+0x7400] ;  /* 0x007400000084783b */ /* 0x002e680000004200 */
        /* <DEDUP_REMOVED lines=16> */
[----:B------:R-:W2:Y:S04]  /*5490*/  LDSM.16.MT88.4 R4, [R3+0x14000] ;  /* 0x014000000304783b */ /* 0x000ea80000004200 */
[----:B------:R-:W3:Y:S01]  /*54a0*/  LDSM.16.MT88.4 R20, [R0+0x8800] ;  /* 0x008800000014783b */ /* 0x000ee20000004200 */
[-C--:B------:R-:W-:Y:S06]  /*54b0*/  HMMA.16816.F32 R36, R24, R28.reuse, R36 ;  /* 0x0000001c1824723c */ /* 0x080fec0000001824 */
[C---:B------:R-:W-:Y:S06]  /*54c0*/  HMMA.16816.F32 R40, R32.reuse, R28, R40 ;  /* 0x0000001c2028723c */ /* 0x040fec0000001828 */
[-C--:B------:R-:W-:Y:S06]  /*54d0*/  HMMA.16816.F32 R44, R32, R30.reuse, R44 ;  /* 0x0000001e202c723c */ /* 0x080fec000000182c */
[C---:B------:R-:W-:Y:S01]  /*54e0*/  HMMA.16816.F32 R48, R24.reuse, R30, R48 ;  /* 0x0000001e1830723c */ /* 0x040fe20000001830 */
[----:B------:R-:W-:Y:S05]  /*54f0*/  LDSM.16.MT88.4 R28, [R3+0x14800] ;  /* 0x01480000031c783b */ /* 0x000fea0000004200 */
[-C--:B-1----:R-:W-:Y:S06]  /*5500*/  HMMA.16816.F32 R52, R24, R132.reuse, R52 ;  /* 0x000000841834723c */ /* 0x082fec0000001834 */
        /* <DEDUP_REMOVED lines=9> */
[----:B------:R-:W4:Y:S04]  /*55a0*/  LDSM.16.MT88.4 R24, [R0+0x7c00] ;  /* 0x007c00000018783b */ /* 0x000f280000004200 */
[----:B------:R-:W4:Y:S01]  /*55b0*/  LDSM.16.MT88.4 R136, [R0+0x8c00] ;  /* 0x008c00000088783b */ /* 0x000f220000004200 */
[-C--:B--2---:R-:W-:Y:S01]  /*55c0*/  HMMA.16816.F32 R36, R4, R8.reuse, R36 ;  /* 0x000000080424723c */ /* 0x084fe20000001824 */
        /* <DEDUP_REMOVED lines=42> */
.L_x_231:
[----:B------:R-:W2:Y:S01]  /*5870*/  LDL R164, [R1+0x28] ;  /* 0x0000280001a47983 */ /* 0x000ea20000100800 */
[----:B------:R-:W-:Y:S02]  /*5880*/  ULOP3.LUT UR40, UR8, 0x1, URZ, 0xc0, !UPT ;  /* 0x0000000108287892 */ /* 0x000fe4000f8ec03f */
[----:B------:R-:W-:Y:S01]  /*5890*/  UISETP.GT.AND UP2, UPT, UR8, UR6, UPT ;  /* 0x000000060800728c */ /* 0x000fe2000bf44270 */
[----:B------:R-:W3:Y:S01]  /*58a0*/  LDL R163, [R1+0x2c] ;  /* 0x00002c0001a37983 */ /* 0x000ee20000100800 */
[----:B------:R-:W-:Y:S02]  /*58b0*/  UISETP.NE.U32.AND UP0, UPT, UR40, 0x1, UPT ;  /* 0x000000012800788c */ /* 0x000fe4000bf05070 */
[----:B------:R-:W-:Y:S01]  /*58c0*/  UIADD3 UR8, UR8, -0x1, URZ ;  /* 0xffffffff08087890 */ /* 0x000fe2000fffe03f */
[----:B-1----:R-:W4:Y:S04]  /*58d0*/  LDL R2, [R1+0x4] ;  /* 0x0000040001027983 */ /* 0x002f280000100800 */
[----:B------:R-:W-:Y:S04]  /*58e0*/  LDSM.16.M88.4 R24, [R224] ;  /* 0x00000000e018783b */ /* 0x000fe80000000200 */
[----:B------:R-:W1:Y:S04]  /*58f0*/  LDSM.16.MT88.4 R8, [R0+0x9000] ;  /* 0x009000000008783b */ /* 0x000e680000004200 */
[----:B------:R-:W5:Y:S04]  /*5900*/  LDL R160, [R1+0x8] ;  /* 0x0000080001a07983 */ /* 0x000f680000100800 */
[----:B------:R-:W1:Y:S04]  /*5910*/  LDSM.16.MT88.4 R16, [R0+0xb000] ;  /* 0x00b000000010783b */ /* 0x000e680000004200 */
[----:B------:R-:W5:Y:S04]  /*5920*/  LDL R161, [R1+0xc] ;  /* 0x00000c0001a17983 */ /* 0x000f680000100800 */
[----:B------:R-:W5:Y:S04]  /*5930*/  LDL R162, [R1+0x10] ;  /* 0x0000100001a27983 */ /* 0x000f680000100800 */
[----:B------:R-:W1:Y:S04]  /*5940*/  LDSM.16.MT88.4 R28, [R0+0xd000] ;  /* 0x00d00000001c783b */ /* 0x000e680000004200 */
[----:B------:R-:W-:Y:S04]  /*5950*/  LDSM.16.M88.4 R32, [R225] ;  /* 0x00000000e120783b */ /* 0x000fe80000000200 */
[----:B------:R-:W1:Y:S04]  /*5960*/  LDSM.16.MT88.4 R132, [R0+0x9400] ;  /* 0x009400000084783b */ /* 0x000e680000004200 */
[----:B------:R-:W1:Y:S04]  /*5970*/  LDSM.16.MT88.4 R136, [R0+0xb400] ;  /* 0x00b400000088783b */ /* 0x000e680000004200 */
[----:B------:R-:W1:Y:S02]  /*5980*/  LDSM.16.MT88.4 R140, [R0+0xd400] ;  /* 0x00d40000008c783b */ /* 0x000e640000004200 */
[C---:B-1----:R-:W-:Y:S02]  /*5990*/  HMMA.16816.F32 R4, R24.reuse, R8, RZ ;  /* 0x000000081804723c */ /* 0x042fe400000018ff */
[----:B------:R-:W-:Y:S04]  /*59a0*/  LDSM.16.M88.4 R144, [R227] ;  /* 0x00000000e390783b */ /* 0x000fe80000000200 */
[----:B------:R-:W1:Y:S01]  /*59b0*/  LDSM.16.MT88.4 R148, [R0+0x9800] ;  /* 0x009800000094783b */ /* 0x000e620000004200 */
[C---:B------:R-:W-:Y:S03]  /*59c0*/  HMMA.16816.F32 R8, R24.reuse, R10, RZ ;  /* 0x0000000a1808723c */ /* 0x040fe600000018ff */
[----:B------:R-:W1:Y:S03]  /*59d0*/  LDSM.16.MT88.4 R152, [R0+0xb800] ;  /* 0x00b800000098783b */ /* 0x000e660000004200 */
[C---:B------:R-:W-:Y:S01]  /*59e0*/  HMMA.16816.F32 R12, R24.reuse, R16, RZ ;  /* 0x00000010180c723c */ /* 0x040fe200000018ff */
[----:B------:R-:W-:Y:S05]  /*59f0*/  LDSM.16.MT88.4 R156, [R0+0xbc00] ;  /* 0x00bc0000009c783b */ /* 0x000fea0000004200 */
        /* <DEDUP_REMOVED lines=10> */
[C---:B------:R-:W-:Y:S06]  /*5aa0*/  HMMA.16816.F32 R20, R32.reuse, R140, R20 ;  /* 0x0000008c2014723c */ /* 0x040fec0000001814 */
[----:B------:R-:W-:Y:S01]  /*5ab0*/  HMMA.16816.F32 R24, R32, R142, R24 ;  /* 0x0000008e2018723c */ /* 0x000fe20000001818 */
[----:B------:R-:W1:Y:S04]  /*5ac0*/  LDSM.16.MT88.4 R32, [R0+0xdc00] ;  /* 0x00dc00000020783b */ /* 0x000e680000004200 */
[----:B------:R-:W-:Y:S01]  /*5ad0*/  LDSM.16.M88.4 R140, [R224+0x2000] ;  /* 0x00200000e08c783b */ /* 0x000fe20000000200 */
[C---:B-1----:R-:W-:Y:S06]  /*5ae0*/  HMMA.16816.F32 R4, R144.reuse, R148, R4 ;  /* 0x000000949004723c */ /* 0x042fec0000001804 */
        /* <DEDUP_REMOVED lines=37> */
[----:B------:R2:W5:Y:S04]  /*5d40*/  LDSM.16.MT88.4 R32, [R0+0xec00] ;  /* 0x00ec00000020783b */ /* 0x0005680000004200 */
[----:B------:R-:W-:Y:S01]  /*5d50*/  LDSM.16.MT88.4 R136, [R220+0x2400] ;  /* 0x00240000dc88783b */ /* 0x000fe20000004200 */
[C---:B-1----:R-:W-:Y:S06]  /*5d60*/  HMMA.16816.F32 R4, R132.reuse, R148, R4 ;  /* 0x000000948404723c */ /* 0x042fec0000001804 */
[C---:B------:R-:W-:Y:S06]  /*5d70*/  HMMA.16816.F32 R8, R132.reuse, R150, R8 ;  /* 0x000000968408723c */ /* 0x040fec0000001808 */
[C---:B------:R-:W-:Y:S06]  /*5d80*/  HMMA.16816.F32 R12, R132.reuse, R152, R12 ;  /* 0x00000098840c723c */ /* 0x040fec000000180c */
[C---:B------:R-:W-:Y:S01]  /*5d90*/  HMMA.16816.F32 R16, R132.reuse, R154, R16 ;  /* 0x0000009a8410723c */ /* 0x040fe20000001810 */
[----:B--2---:R-:W-:Y:S05]  /*5da0*/  IMAD.U32 R0, RZ, RZ, UR51 ;  /* 0x00000033ff007e24 */ /* 0x004fea000f8e00ff */
[C---:B------:R-:W-:Y:S06]  /*5db0*/  HMMA.16816.F32 R20, R132.reuse, R28, R20 ;  /* 0x0000001c8414723c */ /* 0x040fec0000001814 */
[----:B------:R-:W-:Y:S05]  /*5dc0*/  HMMA.16816.F32 R24, R132, R30, R24 ;  /* 0x0000001e8418723c */ /* 0x000fea0000001818 */
[----:B------:R-:W-:Y:S01]  /*5dd0*/  @P1 IADD3 R28, P0, R164, UR10, RZ ;  /* 0x0000000aa41c1c10 */ /* 0x000fe2000ff1e0ff */
[C---:B------:R-:W-:Y:S01]  /*5de0*/  HMMA.16816.F32 R4, R140.reuse, R144, R4 ;  /* 0x000000908c04723c */ /* 0x040fe20000001804 */
[----:B------:R-:W-:Y:S01]  /*5df0*/  IMAD.U32 R132, RZ, RZ, UR50 ;  /* 0x00000032ff847e24 */ /* 0x000fe2000f8e00ff */
[----:B------:R-:W-:Y:S03]  /*5e00*/  @UP3 UIADD3 UR10, UP1, UR10, -0x100, URZ ;  /* 0xffffff000a0a3890 */ /* 0x000fe6000ff3e03f */
[----:B---3--:R-:W-:Y:S01]  /*5e10*/  @P1 IADD3.X R29, R163, UR9, RZ, P0, !PT ;  /* 0x00000009a31d1c10 */ /* 0x008fe200087fe4ff */
[C---:B------:R-:W-:Y:S01]  /*5e20*/  HMMA.16816.F32 R8, R140.reuse, R146, R8 ;  /* 0x000000928c08723c */ /* 0x040fe20000001808 */
[----:B------:R-:W-:Y:S01]  /*5e30*/  IMAD.U32 R30, RZ, RZ, UR49 ;  /* 0x00000031ff1e7e24 */ /* 0x000fe2000f8e00ff */
[----:B------:R-:W-:Y:S01]  /*5e40*/  LDSM.16.MT88.4 R144, [R220+0x1c00] ;  /* 0x001c0000dc90783b */ /* 0x000fe20000004200 */
[----:B------:R-:W-:Y:S02]  /*5e50*/  @UP3 UIADD3.X UR9, UR9, -0x1, URZ, UP1, !UPT ;  /* 0xffffffff09093890 */ /* 0x000fe40008ffe43f */
[----:B------:R-:W-:Y:S01]  /*5e60*/  IMAD.U32 R31, RZ, RZ, UR50 ;  /* 0x00000032ff1f7e24 */ /* 0x000fe2000f8e00ff */
[C---:B------:R-:W-:Y:S01]  /*5e70*/  HMMA.16816.F32 R12, R140.reuse, R156, R12 ;  /* 0x0000009c8c0c723c */ /* 0x040fe2000000180c */
[----:B----4-:R-:W2:Y:S04]  /*5e80*/  @P1 LDG.E R2, desc[UR38][R28.64+0xa0] ;  /* 0x0000a0261c021981 */ /* 0x010ea8000c1e1900 */
[----:B-----5:R-:W3:Y:S01]  /*5e90*/  @P1 LDG.E R160, desc[UR38][R28.64+0x80] ;  /* 0x000080261ca01981 */ /* 0x020ee2000c1e1900 */
[C---:B------:R-:W-:Y:S03]  /*5ea0*/  HMMA.16816.F32 R16, R140.reuse, R158, R16 ;  /* 0x0000009e8c10723c */ /* 0x040fe60000001810 */
[----:B------:R-:W4:Y:S02]  /*5eb0*/  @P1 LDG.E R161, desc[UR38][R28.64+0x20] ;  /* 0x000020261ca11981 */ /* 0x000f24000c1e1900 */
[-C--:B------:R-:W-:Y:S01]  /*5ec0*/  LEA R30, P0, R30, R232.reuse, 0x2 ;  /* 0x000000e81e1e7211 */ /* 0x080fe200078010ff */
[C---:B------:R-:W-:Y:S01]  /*5ed0*/  HMMA.16816.F32 R20, R140.reuse, R32, R20 ;  /* 0x000000208c14723c */ /* 0x040fe20000001814 */
[----:B------:R1:W5:Y:S04]  /*5ee0*/  @P1 LDG.E R162, desc[UR38][R28.64] ;  /* 0x000000261ca21981 */ /* 0x000368000c1e1900 */
[----:B------:R1:W-:Y:S01]  /*5ef0*/  REDG.E.ADD.F32.FTZ.RN.STRONG.GPU desc[UR38][R232.64], R4 ;  /* 0x00000004e80079a6 */ /* 0x0003e2000c10f3a6 */
[----:B------:R-:W-:Y:S01]  /*5f00*/  HMMA.16816.F32 R24, R140, R34, R24 ;  /* 0x000000228c18723c */ /* 0x000fe20000001818 */
[----:B------:R-:W-:Y:S02]  /*5f10*/  IMAD.U32 R32, RZ, RZ, UR48 ;  /* 0x00000030ff207e24 */ /* 0x000fe4000f8e00ff */
[----:B------:R-:W-:Y:S02]  /*5f20*/  LDSM.16.MT88.4 R140, [R220+0x1800] ;  /* 0x00180000dc8c783b */ /* 0x000fe40000004200 */
[----:B-1----:R-:W-:Y:S06]  /*5f30*/  IMAD.U32 R28, RZ, RZ, UR51 ;  /* 0x00000033ff1c7e24 */ /* 0x002fec000f8e00ff */
[-C--:B------:R-:W-:Y:S01]  /*5f40*/  LEA R28, P2, R28, R232.reuse, 0x2 ;  /* 0x000000e81c1c7211 */ /* 0x080fe200078410ff */
[----:B------:R-:W-:Y:S03]  /*5f50*/  IMAD.U32 R4, RZ, RZ, UR45 ;  /* 0x0000002dff047e24 */ /* 0x000fe6000f8e00ff */
[-C--:B------:R-:W-:Y:S01]  /*5f60*/  LEA.HI.X.SX32 R29, R0, R233.reuse, 0x2, P2 ;  /* 0x000000e9001d7211 */ /* 0x080fe200010f16ff */
[----:B------:R-:W-:Y:S04]  /*5f70*/  IMAD.U32 R0, RZ, RZ, UR48 ;  /* 0x00000030ff007e24 */ /* 0x000fe8000f8e00ff */
[----:B------:R1:W-:Y:S02]  /*5f80*/  REDG.E.ADD.F32.FTZ.RN.STRONG.GPU desc[UR38][R28.64], R5 ;  /* 0x000000051c0079a6 */ /* 0x0003e4000c10f3a6 */
[----:B-1----:R-:W-:Y:S02]  /*5f90*/  IMAD.U32 R5, RZ, RZ, UR47 ;  /* 0x0000002fff057e24 */ /* 0x002fe4000f8e00ff */
[----:B--2---:R1:W-:Y:S04]  /*5fa0*/  @P1 STL [R1+0x4], R2 ;  /* 0x0000040201001387 */ /* 0x0043e80000100800 */
[----:B---3--:R-:W-:Y:S04]  /*5fb0*/  @P1 STL [R1+0x8], R160 ;  /* 0x000008a001001387 */ /* 0x008fe80000100800 */
[----:B----4-:R-:W-:Y:S04]  /*5fc0*/  @P1 STL [R1+0xc], R161 ;  /* 0x00000ca101001387 */ /* 0x010fe80000100800 */
[----:B-----5:R-:W-:Y:S01]  /*5fd0*/  @P1 STL [R1+0x10], R162 ;  /* 0x000010a201001387 */ /* 0x020fe20000100800 */
[-C--:B------:R-:W-:Y:S04]  /*5fe0*/  LEA R132, P1, R132, R232.reuse, 0x2 ;  /* 0x000000e884847211 */ /* 0x080fe800078210ff */
[-C--:B------:R-:W-:Y:S05]  /*5ff0*/  LEA.HI.X.SX32 R133, R31, R233.reuse, 0x2, P1 ;  /* 0x000000e91f857211 */ /* 0x080fea00008f16ff */
[----:B------:R2:W-:Y:S01]  /*6000*/  REDG.E.ADD.F32.FTZ.RN.STRONG.GPU desc[UR38][R132.64], R6 ;  /* 0x00000006840079a6 */ /* 0x0005e2000c10f3a6 */
[----:B-1----:R-:W-:Y:S03]  /*6010*/  IMAD.U32 R2, RZ, RZ, UR49 ;  /* 0x00000031ff027e24 */ /* 0x002fe6000f8e00ff */
[----:B------:R-:W-:Y:S02]  /*6020*/  LDSM.16.MT88.4 R132, [R220+0x1400] ;  /* 0x00140000dc84783b */ /* 0x000fe40000004200 */
[-C--:B------:R-:W-:Y:S01]  /*6030*/  LEA.HI.X.SX32 R31, R2, R233.reuse, 0x2, P0 ;  /* 0x000000e9021f7211 */ /* 0x080fe200000f16ff */
[----:B------:R-:W-:Y:S01]  /*6040*/  IMAD.U32 R2, RZ, RZ, UR46 ;  /* 0x0000002eff027e24 */ /* 0x000fe2000f8e00ff */
[-C--:B------:R-:W-:Y:S03]  /*6050*/  LEA R32, P0, R32, R232.reuse, 0x2 ;  /* 0x000000e820207211 */ /* 0x080fe600078010ff */
[----:B------:R1:W-:Y:S01]  /*6060*/  REDG.E.ADD.F32.FTZ.RN.STRONG.GPU desc[UR38][R30.64], R7 ;  /* 0x000000071e0079a6 */ /* 0x0003e2000c10f3a6 */
[-C--:B------:R-:W-:Y:S01]  /*6070*/  LEA.HI.X.SX32 R33, R0, R233.reuse, 0x2, P0 ;  /* 0x000000e900217211 */ /* 0x080fe200000f16ff */
[----:B------:R-:W-:Y:S01]  /*6080*/  IMAD.U32 R0, RZ, RZ, UR45 ;  /* 0x0000002dff007e24 */ /* 0x000fe2000f8e00ff */
[-C--:B------:R-:W-:Y:S03]  /*6090*/  LEA R4, P0, R4, R232.reuse, 0x2 ;  /* 0x000000e804047211 */ /* 0x080fe600078010ff */
[----:B------:R3:W-:Y:S04]  /*60a0*/  REDG.E.ADD.F32.FTZ.RN.STRONG.GPU desc[UR38][R32.64], R8 ;  /* 0x00000008200079a6 */ /* 0x0007e8000c10f3a6 */
[----:B------:R-:W-:Y:S01]  /*60b0*/  LDSM.16.MT88.4 R32, [R3+0x11800] ;  /* 0x011800000320783b */ /* 0x000fe20000004200 */
[----:B--2---:R-:W-:Y:S05]  /*60c0*/  IMAD.U32 R6, RZ, RZ, UR46 ;  /* 0x0000002eff067e24 */ /* 0x004fea000f8e00ff */
[-C--:B------:R-:W-:Y:S01]  /*60d0*/  LEA R6, P1, R6, R232.reuse, 0x2 ;  /* 0x000000e806067211 */ /* 0x080fe200078210ff */
[----:B-1----:R-:W-:Y:S03]  /*60e0*/  IMAD.U32 R30, RZ, RZ, UR47 ;  /* 0x0000002fff1e7e24 */ /* 0x002fe6000f8e00ff */
[-C--:B------:R-:W-:Y:S01]  /*60f0*/  LEA.HI.X.SX32 R7, R2, R233.reuse, 0x2, P1 ;  /* 0x000000e902077211 */ /* 0x080fe200008f16ff */
[----:B------:R-:W-:Y:S01]  /*6100*/  IMAD.U32 R2, RZ, RZ, UR31 ;  /* 0x0000001fff027e24 */ /* 0x000fe2000f8e00ff */
[-C--:B------:R-:W-:Y:S01]  /*6110*/  LEA R30, P2, R30, R232.reuse, 0x2 ;  /* 0x000000e81e1e7211 */ /* 0x080fe200078410ff */
[----:B---3--:R-:W-:Y:S03]  /*6120*/  IMAD.U32 R8, RZ, RZ, UR34 ;  /* 0x00000022ff087e24 */ /* 0x008fe6000f8e00ff */
[-C--:B------:R-:W-:Y:S02]  /*6130*/  LEA.HI.X.SX32 R31, R5, R233.reuse, 0x2, P2 ;  /* 0x000000e9051f7211 */ /* 0x080fe400010f16ff */
[-C--:B------:R-:W-:Y:S01]  /*6140*/  LEA.HI.X.SX32 R5, R0, R233.reuse, 0x2, P0 ;  /* 0x000000e900057211 */ /* 0x080fe200000f16ff */
[----:B------:R-:W-:Y:S01]  /*6150*/  IMAD.U32 R0, RZ, RZ, UR30 ;  /* 0x0000001eff007e24 */ /* 0x000fe2000f8e00ff */
[-C--:B------:R-:W-:Y:S01]  /*6160*/  LEA R8, P2, R8, R232.reuse, 0x2 ;  /* 0x000000e808087211 */ /* 0x080fe200078410ff */
[----:B------:R-:W-:Y:S04]  /*6170*/  REDG.E.ADD.F32.FTZ.RN.STRONG.GPU desc[UR38][R30.64], R9 ;  /* 0x000000091e0079a6 */ /* 0x000fe8000c10f3a6 */
[----:B------:R1:W-:Y:S04]  /*6180*/  REDG.E.ADD.F32.FTZ.RN.STRONG.GPU desc[UR38][R6.64], R10 ;  /* 0x0000000a060079a6 */ /* 0x0003e8000c10f3a6 */
[----:B------:R2:W-:Y:S04]  /*6190*/  REDG.E.ADD.F32.FTZ.RN.STRONG.GPU desc[UR38][R4.64], R11 ;  /* 0x0000000b040079a6 */ /* 0x0005e8000c10f3a6 */
[----:B------:R3:W-:Y:S04]  /*61a0*/  REDG.E.ADD.F32.FTZ.RN.STRONG.GPU desc[UR38][R232.64+0x80], R12 ;  /* 0x0000800ce80079a6 */ /* 0x0007e8000c10f3a6 */
[----:B------:R-:W-:Y:S01]  /*61b0*/  REDG.E.ADD.F32.FTZ.RN.STRONG.GPU desc[UR38][R28.64+0x80], R13 ;  /* 0x0000800d1c0079a6 */ /* 0x000fe2000c10f3a6 */
[----:B-1----:R-:W-:Y:S02]  /*61c0*/  IMAD.U32 R6, RZ, RZ, UR31 ;  /* 0x0000001fff067e24 */ /* 0x002fe4000f8e00ff */
[----:B------:R-:W-:Y:S02]  /*61d0*/  IMAD.U32 R10, RZ, RZ, UR29 ;  /* 0x0000001dff0a7e24 */ /* 0x000fe4000f8e00ff */
[----:B--2---:R-:W-:Y:S01]  /*61e0*/  IMAD.U32 R5, RZ, RZ, UR34 ;  /* 0x00000022ff057e24 */ /* 0x004fe2000f8e00ff */
[-C--:B------:R-:W-:Y:S01]  /*61f0*/  LEA R6, P1, R6, R232.reuse, 0x2 ;  /* 0x000000e806067211 */ /* 0x080fe200078210ff */
[----:B------:R-:W-:Y:S02]  /*6200*/  IMAD.U32 R4, RZ, RZ, UR30 ;  /* 0x0000001eff047e24 */ /* 0x000fe4000f8e00ff */
[----:B---3--:R-:W-:Y:S01]  /*6210*/  IMAD.U32 R12, RZ, RZ, UR26 ;  /* 0x0000001aff0c7e24 */ /* 0x008fe2000f8e00ff */
        /* <DEDUP_REMOVED lines=100> */
[----:B-----5:R-:W-:Y:S01]  /*6860*/  IMAD.MOV.U32 R220, RZ, RZ, R0 ;  /* 0x000000ffffdc7224 */ /* 0x020fe200078e0000 */
        /* <DEDUP_REMOVED lines=24> */
.L_x_229:
[----:B------:R-:W2:Y:S01]  /*69f0*/  LDL R28, [R1+0x14] ;  /* 0x00001400011c7983 */ /* 0x000ea20000100800 */
[----:B------:R-:W-:-:S03]  /*6a00*/  ULDC UR4, c[0x0][0x390] ;  /* 0x0000e40000047ab9 */ /* 0x000fc60000000800 */
[----:B------:R-:W3:Y:S04]  /*6a10*/  LDL R27, [R1+0x18] ;  /* 0x00001800011b7983 */ /* 0x000ee80000100800 */
[----:B------:R-:W4:Y:S04]  /*6a20*/  LDL.64 R30, [R1+0x38] ;  /* 0x00003800011e7983 */ /* 0x000f280000100a00 */
        /* <DEDUP_REMOVED lines=69> */
[----:B------:R-:W-:Y:S01]  /*6e80*/  ULDC.64 UR6, c[0x0][0x3f0] ;  /* 0x0000fc0000067ab9 */ /* 0x000fe20000000a00 */
        /* <DEDUP_REMOVED lines=28> */
[----:B------:R-:W-:Y:S01]  /*7050*/  F2FP.F16.F32.PACK_AB R78, R79, R78 ;  /* 0x0000004e4f4e723e */ /* 0x000fe200000000ff */
[----:B------:R-:W1:Y:S01]  /*7060*/  S2R R65, SR_TID.X ;  /* 0x0000000000417919 */ /* 0x000e620000002100 */
[----:B--2---:R-:W-:Y:S04]  /*7070*/  STS [R28], R25 ;  /* 0x000000191c007388 */ /* 0x004fe80000000800 */
[----:B------:R-:W-:Y:S04]  /*7080*/  STS [R28+0x200], R24 ;  /* 0x000200181c007388 */ /* 0x000fe80000000800 */
[----:B---3--:R-:W-:Y:S04]  /*7090*/  STS [R27], R21 ;  /* 0x000000151b007388 */ /* 0x008fe80000000800 */
[----:B------:R-:W-:Y:S04]  /*70a0*/  STS [R27+0x200], R20 ;  /* 0x000200141b007388 */ /* 0x000fe80000000800 */
[----:B------:R-:W-:Y:S04]  /*70b0*/  STS [R28+0x1000], R23 ;  /* 0x001000171c007388 */ /* 0x000fe80000000800 */
[----:B------:R-:W-:Y:S04]  /*70c0*/  STS [R28+0x1200], R22 ;  /* 0x001200161c007388 */ /* 0x000fe80000000800 */
[----:B------:R-:W-:Y:S04]  /*70d0*/  STS [R27+0x1000], R19 ;  /* 0x001000131b007388 */ /* 0x000fe80000000800 */
[----:B------:R2:W-:Y:S04]  /*70e0*/  STS [R27+0x1200], R18 ;  /* 0x001200121b007388 */ /* 0x0005e80000000800 */
[----:B------:R-:W-:Y:S04]  /*70f0*/  STS [R28+0x2000], R17 ;  /* 0x002000111c007388 */ /* 0x000fe80000000800 */
[----:B------:R3:W-:Y:S04]  /*7100*/  STS [R28+0x2200], R16 ;  /* 0x002200101c007388 */ /* 0x0007e80000000800 */
[----:B------:R-:W-:Y:S04]  /*7110*/  STS [R27+0x2000], R13 ;  /* 0x0020000d1b007388 */ /* 0x000fe80000000800 */
[----:B------:R1:W-:Y:S04]  /*7120*/  STS [R27+0x2200], R12 ;  /* 0x0022000c1b007388 */ /* 0x0003e80000000800 */
[----:B------:R-:W-:Y:S04]  /*7130*/  STS [R28+0x3000], R15 ;  /* 0x0030000f1c007388 */ /* 0x000fe80000000800 */
[----:B------:R4:W-:Y:S01]  /*7140*/  STS [R28+0x3200], R14 ;  /* 0x0032000e1c007388 */ /* 0x0009e20000000800 */
[----:B--2---:R-:W2:Y:S03]  /*7150*/  LDC.64 R18, c[0x0][0x450] ;  /* 0x00011400ff127b82 */ /* 0x004ea60000000a00 */
[----:B------:R-:W-:Y:S04]  /*7160*/  STS [R27+0x3000], R11 ;  /* 0x0030000b1b007388 */ /* 0x000fe80000000800 */
[----:B------:R4:W-:Y:S01]  /*7170*/  STS [R27+0x3200], R10 ;  /* 0x0032000a1b007388 */ /* 0x0009e20000000800 */
[----:B---3--:R-:W3:Y:S03]  /*7180*/  LDC.64 R16, c[0x0][0x458] ;  /* 0x00011600ff107b82 */ /* 0x008ee60000000a00 */
[----:B------:R-:W-:Y:S04]  /*7190*/  STS [R28+0x4000], R9 ;  /* 0x004000091c007388 */ /* 0x000fe80000000800 */
[----:B------:R2:W-:Y:S01]  /*71a0*/  STS [R28+0x4200], R8 ;  /* 0x004200081c007388 */ /* 0x0005e20000000800 */
[----:B-1----:R-:W1:Y:S03]  /*71b0*/  LDC.64 R12, c[0x0][0x470] ;  /* 0x00011c00ff0c7b82 */ /* 0x002e660000000a00 */
[----:B------:R3:W-:Y:S04]  /*71c0*/  STS [R27+0x4000], R5 ;  /* 0x004000051b007388 */ /* 0x0007e80000000800 */
[----:B------:R3:W-:Y:S01]  /*71d0*/  STS [R27+0x4200], R4 ;  /* 0x004200041b007388 */ /* 0x0007e20000000800 */
[----:B----4-:R-:W4:Y:S03]  /*71e0*/  LDC.64 R14, c[0x0][0x440] ;  /* 0x00011000ff0e7b82 */ /* 0x010f260000000a00 */
[----:B------:R-:W-:Y:S04]  /*71f0*/  STS [R28+0x5000], R7 ;  /* 0x005000071c007388 */ /* 0x000fe80000000800 */
[----:B------:R-:W-:Y:S01]  /*7200*/  STS [R28+0x5200], R6 ;  /* 0x005200061c007388 */ /* 0x000fe20000000800 */
[----:B------:R-:W1:Y:S03]  /*7210*/  LDC.64 R10, c[0x0][0x468] ;  /* 0x00011a00ff0a7b82 */ /* 0x000e660000000a00 */
[----:B------:R-:W-:Y:S04]  /*7220*/  STS [R27+0x5000], R2 ;  /* 0x005000021b007388 */ /* 0x000fe80000000800 */
[----:B------:R3:W-:Y:S01]  /*7230*/  STS [R27+0x5200], R0 ;  /* 0x005200001b007388 */ /* 0x0007e20000000800 */
[----:B--2---:R-:W2:Y:S03]  /*7240*/  LDC.64 R8, c[0x0][0x438] ;  /* 0x00010e00ff087b82 */ /* 0x004ea60000000a00 */
        /* <DEDUP_REMOVED lines=8> */
[----:B---3--:R-:W-:-:S03]  /*72d0*/  SHF.R.S32.HI R5, RZ, 0x1f, R30 ;  /* 0x0000001fff057819 */ /* 0x008fc6000001141e */
[----:B------:R-:W-:Y:S01]  /*72e0*/  STS [R28+0x8000], R52 ;  /* 0x008000341c007388 */ /* 0x000fe20000000800 */
[----:B------:R-:W-:-:S03]  /*72f0*/  MOV R4, R30 ;  /* 0x0000001e00047202 */ /* 0x000fc60000000f00 */
[----:B------:R-:W-:Y:S01]  /*7300*/  STS [R28+0x8200], R54 ;  /* 0x008200361c007388 */ /* 0x000fe20000000800 */
[----:B------:R-:W-:-:S03]  /*7310*/  IMAD R0, R18, UR36, RZ ;  /* 0x0000002412007c24 */ /* 0x000fc6000f8e02ff */
[----:B------:R3:W-:Y:S04]  /*7320*/  STS [R27+0x8000], R64 ;  /* 0x008000401b007388 */ /* 0x0007e80000000800 */
[----:B------:R-:W-:Y:S04]  /*7330*/  STS [R27+0x8200], R66 ;  /* 0x008200421b007388 */ /* 0x000fe80000000800 */
[----:B------:R-:W-:Y:S01]  /*7340*/  STS [R28+0x9000], R56 ;  /* 0x009000381c007388 */ /* 0x000fe20000000800 */
[----:B------:R-:W-:-:S03]  /*7350*/  IMAD R0, R19, UR37, R0 ;  /* 0x0000002513007c24 */ /* 0x000fc6000f8e0200 */
[----:B------:R-:W-:Y:S01]  /*7360*/  STS [R28+0x9200], R58 ;  /* 0x0092003a1c007388 */ /* 0x000fe20000000800 */
[----:B------:R-:W-:-:S03]  /*7370*/  IMAD.WIDE.U32 R6, R18, UR37, R4 ;  /* 0x0000002512067c25 */ /* 0x000fc6000f8e0004 */
[----:B------:R-:W-:Y:S04]  /*7380*/  STS [R27+0x9000], R60 ;  /* 0x0090003c1b007388 */ /* 0x000fe80000000800 */
[----:B------:R-:W-:Y:S04]  /*7390*/  STS [R27+0x9200], R62 ;  /* 0x0092003e1b007388 */ /* 0x000fe80000000800 */
[----:B------:R-:W-:Y:S01]  /*73a0*/  STS [R28+0xa000], R68 ;  /* 0x00a000441c007388 */ /* 0x000fe20000000800 */
[----:B---3--:R-:W3:Y:S03]  /*73b0*/  S2R R64, SR_TID.X ;  /* 0x0000000000407919 */ /* 0x008ee60000002100 */
[----:B------:R-:W-:Y:S01]  /*73c0*/  STS [R28+0xa200], R70 ;  /* 0x00a200461c007388 */ /* 0x000fe20000000800 */
[----:B------:R-:W-:-:S03]  /*73d0*/  IADD3 R7, R7, R0, RZ ;  /* 0x0000000007077210 */ /* 0x000fc60007ffe0ff */
[----:B------:R-:W-:Y:S01]  /*73e0*/  STS [R27+0xa000], R80 ;  /* 0x00a000501b007388 */ /* 0x000fe20000000800 */
[----:B--2---:R-:W-:-:S03]  /*73f0*/  IMAD R0, R8, UR17, RZ ;  /* 0x0000001108007c24 */ /* 0x004fc6000f8e02ff */
[----:B------:R-:W-:Y:S04]  /*7400*/  STS [R27+0xa200], R82 ;  /* 0x00a200521b007388 */ /* 0x000fe80000000800 */
[----:B------:R-:W-:Y:S04]  /*7410*/  STS [R28+0xb000], R72 ;  /* 0x00b000481c007388 */ /* 0x000fe80000000800 */
[----:B------:R-:W-:Y:S04]  /*7420*/  STS [R28+0xb200], R74 ;  /* 0x00b2004a1c007388 */ /* 0x000fe80000000800 */
[----:B------:R-:W-:Y:S01]  /*7430*/  STS [R27+0xb000], R76 ;  /* 0x00b0004c1b007388 */ /* 0x000fe20000000800 */
[----:B------:R-:W-:-:S03]  /*7440*/  IMAD R9, R9, UR12, R0 ;  /* 0x0000000c09097c24 */ /* 0x000fc6000f8e0200 */
[----:B------:R-:W-:Y:S01]  /*7450*/  STS [R27+0xb200], R78 ;  /* 0x00b2004e1b007388 */ /* 0x000fe20000000800 */
[----:B------:R-:W-:-:S04]  /*7460*/  IMAD.WIDE.U32 R6, R8, UR12, R6 ;  /* 0x0000000c08067c25 */ /* 0x000fc8000f8e0006 */
[----:B------:R-:W-:Y:S01]  /*7470*/  IMAD R0, R16, UR36, RZ ;  /* 0x0000002410007c24 */ /* 0x000fe2000f8e02ff */
[----:B------:R-:W-:Y:S01]  /*7480*/  IADD3 R7, R7, R9, RZ ;  /* 0x0000000907077210 */ /* 0x000fe20007ffe0ff */
[----:B-1----:R-:W-:Y:S02]  /*7490*/  IMAD R2, R10, UR18, RZ ;  /* 0x000000120a027c24 */ /* 0x002fe4000f8e02ff */
[----:B------:R-:W-:-:S04]  /*74a0*/  IMAD.WIDE.U32 R4, R16, UR37, R4 ;  /* 0x0000002510047c25 */ /* 0x000fc8000f8e0004 */
[----:B------:R-:W-:Y:S02]  /*74b0*/  IMAD R0, R17, UR37, R0 ;  /* 0x0000002511007c24 */ /* 0x000fe4000f8e0200 */
[----:B------:R-:W-:Y:S02]  /*74c0*/  IMAD R2, R11, UR13, R2 ;  /* 0x0000000d0b027c24 */ /* 0x000fe4000f8e0202 */
[----:B------:R-:W-:Y:S01]  /*74d0*/  IMAD.WIDE.U32 R6, R10, UR13, R6 ;  /* 0x0000000d0a067c25 */ /* 0x000fe2000f8e0006 */
[----:B------:R-:W-:-:S03]  /*74e0*/  IADD3 R5, R5, R0, RZ ;  /* 0x0000000005057210 */ /* 0x000fc60007ffe0ff */
[----:B----4-:R-:W-:Y:S01]  /*74f0*/  IMAD R0, R14, UR17, RZ ;  /* 0x000000110e007c24 */ /* 0x010fe2000f8e02ff */
[----:B------:R-:W-:-:S03]  /*7500*/  IADD3 R7, R7, R2, RZ ;  /* 0x0000000207077210 */ /* 0x000fc60007ffe0ff */
[----:B------:R-:W-:Y:S01]  /*7510*/  IMAD R2, R15, UR12, R0 ;  /* 0x0000000c0f027c24 */ /* 0x000fe2000f8e0200 */
[----:B------:R-:W-:Y:S01]  /*7520*/  LEA R0, R26, UR5, 0x1 ;  /* 0x000000051a007c11 */ /* 0x000fe2000f8e08ff */
[----:B------:R-:W-:Y:S01]  /*7530*/  BAR.SYNC.DEFER_BLOCKING 0x0 ;  /* 0x0000000000007b1d */ /* 0x000fe20000010000 */
[----:B------:R-:W-:Y:S01]  /*7540*/  IMAD.WIDE.U32 R4, R14, UR12, R4 ;  /* 0x0000000c0e047c25 */ /* 0x000fe2000f8e0004 */
[----:B---3--:R-:W-:-:S03]  /*7550*/  SHF.R.S32.HI R64, RZ, 0x1f, R64 ;  /* 0x0000001fff407819 */ /* 0x008fc60000011440 */
        /* <DEDUP_REMOVED lines=49> */
.L_x_226:
        /* <DEDUP_REMOVED lines=11> */
.L_x_233:
[----:B------:R-:W-:Y:S05]  /*7920*/  EXIT ;  /* 0x000000000000794d */ /* 0x000fea0003800000 */
.L_x_235:
        /* <DEDUP_REMOVED lines=13> */
.L_x_676:


//--------------------- .text._ZN5flash44flash_bwd_dq_dk_dv_loop_seqk_parallel_kernelI23Flash_bwd_kernel_traitsILi96ELi64ELi128ELi8ELi2ELi4ELi4ELb1ELb0EN7cutlass6half_tE19Flash_kernel_traitsILi96ELi64ELi128ELi8ES3_EELb1ELb1ELb0ELb0ELb0ELb1ELb0EEEvNS_16Flash_bwd_paramsE --------------------------
	.section	.text._ZN5flash44flash_bwd_dq_dk_dv_loop_seqk_parallel_kernelI23Flash_bwd_kernel_traitsILi96ELi64ELi128ELi8ELi2ELi4ELi4ELb1ELb0EN7cutlass6half_tE19Flash_kernel_traitsILi96ELi64ELi128ELi8ES3_EELb1ELb1ELb0ELb0ELb0ELb1ELb0EEEvNS_16Flash_bwd_paramsE,"ax",@progbits
	.align	128
        .global         _ZN5flash44flash_bwd_dq_dk_dv_loop_seqk_parallel_kernelI23Flash_bwd_kernel_traitsILi96ELi64ELi128ELi8ELi2ELi4ELi4ELb1ELb0EN7cutlass6half_tE19Flash_kernel_traitsILi96ELi64ELi128ELi8ES3_EELb1ELb1ELb0ELb0ELb0ELb1ELb0EEEvNS_16Flash_bwd_paramsE
        .type           _ZN5flash44flash_bwd_dq_dk_dv_loop_seqk_parallel_kernelI23Flash_bwd_kernel_traitsILi96ELi64ELi128ELi8ELi2ELi4ELi4ELb1ELb0EN7cutlass6half_tE19Flash_kernel_traitsILi96ELi64ELi128ELi8ES3_EELb1ELb1ELb0ELb0ELb0ELb1ELb0EEEvNS_16Flash_bwd_paramsE,@function
        .size           _ZN5flash44flash_bwd_dq_dk_dv_loop_seqk_parallel_kernelI23Flash_bwd_kernel_traitsILi96ELi64ELi128ELi8ELi2ELi4ELi4ELb1ELb0EN7cutlass6half_tE19Flash_kernel_traitsILi96ELi64ELi128ELi8ES3_EELb1ELb1ELb0ELb0ELb0ELb1ELb0EEEvNS_16Flash_bwd_paramsE,(.L_x_677 - _ZN5flash44flash_bwd_dq_dk_dv_loop_seqk_parallel_kernelI23Flash_bwd_kernel_traitsILi96ELi64ELi128ELi8ELi2ELi4ELi4ELb1ELb0EN7cutlass6half_tE19Flash_kernel_traitsILi96ELi64ELi128ELi8ES3_EELb1ELb1ELb0ELb0ELb0ELb1ELb0EEEvNS_16Flash_bwd_paramsE)
        .other          _ZN5flash44flash_bwd_dq_dk_dv_loop_seqk_parallel_kernelI23Flash_bwd_kernel_traitsILi96ELi64ELi128ELi8ELi2ELi4ELi4ELb1ELb0EN7cutlass6half_tE19Flash_kernel_traitsILi96ELi64ELi128ELi8ES3_EELb1ELb1ELb0ELb0ELb0ELb1ELb0EEEvNS_16Flash_bwd_paramsE,@"STO_CUDA_ENTRY STV_DEFAULT"
_ZN5flash44flash_bwd_dq_dk_dv_loop_seqk_parallel_kernelI23Flash_bwd_kernel_traitsILi96ELi64ELi128ELi8ELi2ELi4ELi4ELb1ELb0EN7cutlass6half_tE19Flash_kernel_traitsILi96ELi64ELi128ELi8ES3_EELb1ELb1ELb0ELb0ELb0ELb1ELb0EEEvNS_16Flash_bwd_paramsE:
.text._ZN5flash44flash_bwd_dq_dk_dv_loop_seqk_parallel_kernelI23Flash_bwd_kernel_traitsILi96ELi64ELi128ELi8ELi2ELi4ELi4ELb1ELb0EN7cutlass6half_tE19Flash_kernel_traitsILi96ELi64ELi128ELi8ES3_EELb1ELb1ELb0ELb0ELb0ELb1ELb0EEEvNS_16Flash_bwd_paramsE:
        /* <DEDUP_REMOVED lines=14> */
[----:B------:R-:W3:Y:S01]  /*00e0*/  S2UR UR59, SR_CTAID.Z ;  /* 0x00000000003b79c3 */ /* 0x000ee20000002700 */
[----:B------:R-:W-:Y:S01]  /*00f0*/  UMOV UR5, 0x400 ;  /* 0x0000040000057882 */ /* 0x000fe20000000000 */
[----:B------:R-:W-:Y:S02]  /*0100*/  IMAD.MOV.U32 R227, RZ, RZ, 0x20 ;  /* 0x00000020ffe37424 */ /* 0x000fe400078e00ff */
[----:B------:R-:W-:-:S04]  /*0110*/  IMAD.MOV.U32 R235, RZ, RZ, -0x10 ;  /* 0xfffffff0ffeb7424 */ /* 0x000fc800078e00ff */
[----:B------:R-:W4:Y:S08]  /*0120*/  S2UR UR4, SR_CgaCtaId ;  /* 0x00000000000479c3 */ /* 0x000f300000008800 */
[----:B------:R-:W5:Y:S01]  /*0130*/  S2UR UR49, SR_CTAID.Y ;  /* 0x00000000003179c3 */ /* 0x000f620000002600 */
[----:B---3--:R-:W-:Y:S01]  /*0140*/  USHF.R.S32.HI UR6, URZ, 0x1f, UR59 ;  /* 0x0000001f3f067899 */ /* 0x008fe2000801143b */
[----:B--2---:R-:W-:Y:S01]  /*0150*/  SHF.R.S32.HI R3, RZ, 0x1f, R10 ;  /* 0x0000001fff037819 */ /* 0x004fe2000001140a */
[----:B----4-:R-:W-:-:S03]  /*0160*/  ULEA UR4, UR4, UR5, 0x18 ;  /* 0x0000000504047291 */ /* 0x010fc6000f8ec03f */
[CC--:B------:R-:W-:Y:S01]  /*0170*/  LEA.HI R4, R3.reuse, R10.reuse, RZ, 0x4 ;  /* 0x0000000a03047211 */ /* 0x0c0fe200078f20ff */
[----:B------:R-:W-:Y:S01]  /*0180*/  UIADD3 UR5, UR4, 0xf000, URZ ;  /* 0x0000f00004057890 */ /* 0x000fe2000fffe03f */
[CC--:B------:R-:W-:Y:S02]  /*0190*/  LEA.HI R2, R3.reuse, R10.reuse, RZ, 0x5 ;  /* 0x0000000a03027211 */ /* 0x0c0fe400078f28ff */
[----:B-1----:R-:W-:Y:S01]  /*01a0*/  SHF.R.S32.HI R0, RZ, 0x4, R4 ;  /* 0x00000004ff007819 */ /* 0x002fe20000011404 */
[----:B-----5:R-:W-:Y:S01]  /*01b0*/  USHF.L.U32 UR7, UR49, 0x7, URZ ;  /* 0x0000000731077899 */ /* 0x020fe2000800063f */
[CC--:B------:R-:W-:Y:S02]  /*01c0*/  LEA.HI R5, R3.reuse, R10.reuse, RZ, 0x2 ;  /* 0x0000000a03057211 */ /* 0x0c0fe400078f10ff */
[CC--:B------:R-:W-:Y:S02]  /*01d0*/  LEA.HI R18, R3.reuse, R10.reuse, RZ, 0x3 ;  /* 0x0000000a03127211 */ /* 0x0c0fe400078f18ff */
[----:B------:R-:W-:-:S02]  /*01e0*/  LEA.HI R12, R3, R10, RZ, 0x6 ;  /* 0x0000000a030c7211 */ /* 0x000fc400078f30ff */
[----:B------:R-:W-:Y:S02]  /*01f0*/  LEA.HI R15, R3, R10, RZ, 0x7 ;  /* 0x0000000a030f7211 */ /* 0x000fe400078f38ff */
[----:B------:R-:W-:Y:S02]  /*0200*/  LOP3.LUT R3, R2, 0xffffffe0, RZ, 0xc0, !PT ;  /* 0xffffffe002037812 */ /* 0x000fe400078ec0ff */
[C---:B------:R-:W-:Y:S02]  /*0210*/  LOP3.LUT R6, R4.reuse, 0xfffffff0, RZ, 0xc0, !PT ;  /* 0xfffffff004067812 */ /* 0x040fe400078ec0ff */
[----:B------:R-:W-:Y:S01]  /*0220*/  LEA.HI R4, R4, R0, RZ, 0x1 ;  /* 0x0000000004047211 */ /* 0x000fe200078f08ff */
[----:B------:R-:W-:Y:S01]  /*0230*/  IMAD.IADD R3, R10, 0x1, -R3 ;  /* 0x000000010a037824 */ /* 0x000fe200078e0a03 */
[----:B------:R-:W-:Y:S01]  /*0240*/  LOP3.LUT R7, R18, 0xfffffff8, RZ, 0xc0, !PT ;  /* 0xfffffff812077812 */ /* 0x000fe200078ec0ff */
[----:B------:R-:W-:Y:S01]  /*0250*/  IMAD.IADD R8, R10, 0x1, -R6 ;  /* 0x000000010a087824 */ /* 0x000fe200078e0a06 */
[----:B------:R-:W-:-:S02]  /*0260*/  LOP3.LUT R4, R4, 0xfffffffe, RZ, 0xc0, !PT ;  /* 0xfffffffe04047812 */ /* 0x000fc400078ec0ff */
[----:B------:R-:W-:Y:S01]  /*0270*/  SHF.R.S32.HI R252, RZ, 0x2, R5 ;  /* 0x00000002fffc7819 */ /* 0x000fe20000011405 */
[----:B------:R-:W-:Y:S01]  /*0280*/  IMAD.IADD R13, R10, 0x1, -R7 ;  /* 0x000000010a0d7824 */ /* 0x000fe200078e0a07 */
[----:B------:R-:W-:Y:S01]  /*0290*/  SHF.R.S32.HI R6, RZ, 0x1f, R3 ;  /* 0x0000001fff067819 */ /* 0x000fe20000011403 */
[----:B------:R-:W-:Y:S01]  /*02a0*/  IMAD.IADD R17, R0, 0x1, -R4 ;  /* 0x0000000100117824 */ /* 0x000fe200078e0a04 */
[--C-:B------:R-:W-:Y:S02]  /*02b0*/  SHF.R.S32.HI R0, RZ, 0x5, R2.reuse ;  /* 0x00000005ff007819 */ /* 0x100fe40000011402 */
[----:B------:R-:W-:Y:S02]  /*02c0*/  SHF.R.S32.HI R4, RZ, 0x1f, R2 ;  /* 0x0000001fff047819 */ /* 0x000fe40000011402 */
[----:B------:R-:W-:Y:S02]  /*02d0*/  LEA.HI R7, R5, R252, RZ, 0x1 ;  /* 0x000000fc05077211 */ /* 0x000fe400078f08ff */
[----:B------:R-:W-:-:S02]  /*02e0*/  LEA.HI R246, R6, R3, RZ, 0x2 ;  /* 0x0000000306f67211 */ /* 0x000fc400078f10ff */
[-C--:B------:R-:W-:Y:S02]  /*02f0*/  LEA.HI R3, R2, R0.reuse, RZ, 0x1 ;  /* 0x0000000002037211 */ /* 0x080fe400078f08ff */
[----:B------:R-:W-:Y:S02]  /*0300*/  LEA.HI R2, R4, R0, RZ, 0x2 ;  /* 0x0000000004027211 */ /* 0x000fe400078f10ff */
[----:B------:R-:W-:Y:S02]  /*0310*/  LOP3.LUT R4, R7, 0x7fffffe, RZ, 0xc0, !PT ;  /* 0x07fffffe07047812 */ /* 0x000fe400078ec0ff */
[----:B------:R-:W-:Y:S02]  /*0320*/  LOP3.LUT R9, R5, 0xfffffffc, RZ, 0xc0, !PT ;  /* 0xfffffffc05097812 */ /* 0x000fe400078ec0ff */
[----:B------:R-:W-:Y:S02]  /*0330*/  SHF.R.S32.HI R7, RZ, 0x3, R18 ;  /* 0x00000003ff077819 */ /* 0x000fe40000011412 */
[----:B------:R-:W-:Y:S01]  /*0340*/  LOP3.LUT R6, R3, 0xfffffffe, RZ, 0xc0, !PT ;  /* 0xfffffffe03067812 */ /* 0x000fe200078ec0ff */
[----:B------:R-:W-:Y:S01]  /*0350*/  IMAD.IADD R3, R252, 0x1, -R4 ;  /* 0x00000001fc037824 */ /* 0x000fe200078e0a04 */
[----:B------:R-:W-:Y:S01]  /*0360*/  LOP3.LUT R2, R2, 0xfffffffc, RZ, 0xc0, !PT ;  /* 0xfffffffc02027812 */ /* 0x000fe200078ec0ff */
[----:B------:R-:W-:Y:S01]  /*0370*/  IMAD.IADD R20, R10, 0x1, -R9 ;  /* 0x000000010a147824 */ /* 0x000fe200078e0a09 */
[----:B------:R-:W-:Y:S01]  /*0380*/  LEA.HI R9, R13, R13, RZ, 0x1 ;  /* 0x0000000d0d097211 */ /* 0x000fe200078f08ff */
[----:B------:R-:W-:Y:S01]  /*0390*/  IMAD.SHL.U32 R4, R7, 0x40, RZ ;  /* 0x0000004007047824 */ /* 0x000fe200078e00ff */
[----:B------:R-:W-:Y:S01]  /*03a0*/  SHF.R.S32.HI R22, RZ, 0x6, R12 ;  /* 0x00000006ff167819 */ /* 0x000fe2000001140c */
[C---:B------:R-:W-:Y:S01]  /*03b0*/  IMAD.IADD R21, R0.reuse, 0x1, -R6 ;  /* 0x0000000100157824 */ /* 0x040fe200078e0a06 */
[----:B------:R-:W-:Y:S01]  /*03c0*/  SHF.R.S32.HI R10, RZ, 0x1f, R8 ;  /* 0x0000001fff0a7819 */ /* 0x000fe20000011408 */
[C---:B------:R-:W-:Y:S01]  /*03d0*/  IMAD.IADD R11, R0.reuse, 0x1, -R2 ;  /* 0x00000001000b7824 */ /* 0x040fe200078e0a02 */
[----:B------:R-:W-:Y:S01]  /*03e0*/  LOP3.LUT R2, R9, 0x7fffffe, RZ, 0xc0, !PT ;  /* 0x07fffffe09027812 */ /* 0x000fe200078ec0ff */
[----:B------:R-:W-:Y:S01]  /*03f0*/  IMAD R7, R0, 0x8, R3 ;  /* 0x0000000800077824 */ /* 0x000fe200078e0203 */
[----:B------:R-:W-:Y:S01]  /*0400*/  LOP3.LUT R0, R4, 0xc0, RZ, 0xc0, !PT ;  /* 0x000000c004007812 */ /* 0x000fe200078ec0ff */
[----:B------:R-:W-:Y:S01]  /*0410*/  IMAD.SHL.U32 R24, R20, 0x8, RZ ;  /* 0x0000000814187824 */ /* 0x000fe200078e00ff */
[----:B------:R-:W-:Y:S01]  /*0420*/  SHF.R.S32.HI R3, RZ, 0x1f, R5 ;  /* 0x0000001fff037819 */ /* 0x000fe20000011405 */
[----:B------:R-:W-:Y:S01]  /*0430*/  IMAD.IADD R4, R13, 0x1, -R2 ;  /* 0x000000010d047824 */ /* 0x000fe200078e0a02 */
[----:B------:R-:W-:Y:S01]  /*0440*/  SHF.R.U32.HI R6, RZ, 0x3, R0 ;  /* 0x00000003ff067819 */ /* 0x000fe20000011600 */
[----:B------:R-:W-:Y:S01]  /*0450*/  STL [R1+0x1c], R21 ;  /* 0x00001c1501007387 */ /* 0x000fe20000100800 */
[----:B------:R-:W-:Y:S01]  /*0460*/  LOP3.LUT R5, R0, 0x18, R24, 0xf8, !PT ;  /* 0x0000001800057812 */ /* 0x000fe200078ef818 */
[----:B------:R-:W-:Y:S01]  /*0470*/  IMAD R0, R22, 0x4, R17 ;  /* 0x0000000416007824 */ /* 0x000fe200078e0211 */
[----:B------:R-:W-:Y:S01]  /*0480*/  LEA.HI R2, R3, R252, RZ, 0x3 ;  /* 0x000000fc03027211 */ /* 0x000fe200078f18ff */
[----:B------:R-:W-:Y:S01]  /*0490*/  STL [R1+0x18], R22 ;  /* 0x0000181601007387 */ /* 0x000fe20000100800 */
[----:B------:R-:W-:Y:S01]  /*04a0*/  LOP3.LUT R5, R5, R6, RZ, 0x3c, !PT ;  /* 0x0000000605057212 */ /* 0x000fe200078e3cff */
[----:B------:R-:W-:Y:S01]  /*04b0*/  IMAD R0, R0, 0x8, R4 ;  /* 0x0000000800007824 */ /* 0x000fe200078e0204 */
[----:B------:R-:W-:Y:S01]  /*04c0*/  LOP3.LUT R2, R2, 0xfffffff8, RZ, 0xc0, !PT ;  /* 0xfffffff802027812 */ /* 0x000fe200078ec0ff */
[----:B------:R-:W-:Y:S01]  /*04d0*/  STL [R1+0x20], R24 ;  /* 0x0000201801007387 */ /* 0x000fe20000100800 */
[-C--:B------:R-:W-:Y:S01]  /*04e0*/  LEA.HI R3, R8, R8.reuse, RZ, 0x1 ;  /* 0x0000000808037211 */ /* 0x080fe200078f08ff */
[----:B------:R-:W-:Y:S01]  /*04f0*/  IMAD.U32 R5, R7, 0x20, R5 ;  /* 0x0000002007057824 */ /* 0x000fe200078e0005 */
[----:B------:R-:W-:Y:S01]  /*0500*/  LEA.HI R10, R10, R8, RZ, 0x3 ;  /* 0x000000080a0a7211 */ /* 0x000fe200078f18ff */
[----:B------:R-:W-:Y:S01]  /*0510*/  IMAD.IADD R2, R252, 0x1, -R2 ;  /* 0x00000001fc027824 */ /* 0x000fe200078e0a02 */
[----:B------:R-:W-:-:S02]  /*0520*/  SHF.R.S32.HI R6, RZ, 0x1, R3 ;  /* 0x00000001ff067819 */ /* 0x000fc40000011403 */
[----:B------:R-:W-:Y:S01]  /*0530*/  SHF.R.S32.HI R4, RZ, 0x1f, R3 ;  /* 0x0000001fff047819 */ /* 0x000fe20000011403 */
[----:B------:R1:W-:Y:S01]  /*0540*/  STL [R1+0x10], R5 ;  /* 0x0000100501007387 */ /* 0x0003e20000100800 */
[----:B------:R-:W-:Y:S02]  /*0550*/  LOP3.LUT P4, RZ, R2, 0x2, RZ, 0xc0, !PT ;  /* 0x0000000202ff7812 */ /* 0x000fe4000788c0ff */
[----:B------:R-:W-:Y:S02]  /*0560*/  LEA.HI R7, R4, R6, RZ, 0x2 ;  /* 0x0000000604077211 */ /* 0x000fe400078f10ff */
[----:B------:R-:W-:Y:S02]  /*0570*/  LOP3.LUT R4, R2, 0x1, RZ, 0xc0, !PT ;  /* 0x0000000102047812 */ /* 0x000fe400078ec0ff */
[----:B------:R-:W-:Y:S02]  /*0580*/  LOP3.LUT R7, R7, 0xfffffffc, RZ, 0xc0, !PT ;  /* 0xfffffffc07077812 */ /* 0x000fe400078ec0ff */
[----:B------:R-:W-:Y:S01]  /*0590*/  ISETP.NE.U32.AND P5, PT, R4, 0x1, PT ;  /* 0x000000010400780c */ /* 0x000fe20003fa5070 */
[----:B------:R-:W-:Y:S01]  /*05a0*/  IMAD.SHL.U32 R4, R13, 0x40, RZ ;  /* 0x000000400d047824 */ /* 0x000fe200078e00ff */
[----:B------:R-:W-:Y:S01]  /*05b0*/  LEA.HI R13, R2, R2, RZ, 0x1 ;  /* 0x00000002020d7211 */ /* 0x000fe200078f08ff */
[----:B------:R-:W-:Y:S01]  /*05c0*/  IMAD.IADD R19, R6, 0x1, -R7 ;  /* 0x0000000106137824 */ /* 0x000fe200078e0a07 */
[----:B------:R-:W-:Y:S01]  /*05d0*/  SHF.R.S32.HI R12, RZ, 0x7, R15 ;  /* 0x00000007ff0c7819 */ /* 0x000fe2000001140f */
[----:B------:R-:W-:Y:S01]  /*05e0*/  IMAD.SHL.U32 R6, R11, 0x10, RZ ;  /* 0x000000100b067824 */ /* 0x000fe200078e00ff */
[----:B------:R-:W-:Y:S01]  /*05f0*/  SEL R235, R235, 0x10, !P5 ;  /* 0x00000010ebeb7807 */ /* 0x000fe20006800000 */
[----:B------:R-:W-:Y:S01]  /*0600*/  IMAD.SHL.U32 R15, R22, 0x20, RZ ;  /* 0x00000020160f7824 */ /* 0x000fe200078e00ff */
[----:B------:R-:W-:-:S05]  /*0610*/  SHF.R.S32.HI R246, RZ, 0x2, R246 ;  /* 0x00000002fff67819 */ /* 0x000fca00000114f6 */
[----:B------:R-:W-:Y:S01]  /*0620*/  IMAD R246, R21, 0x10, R246 ;  /* 0x0000001015f67824 */ /* 0x000fe200078e02f6 */
[----:B-1----:R-:W-:Y:S02]  /*0630*/  LOP3.LUT R5, R3, 0x7fffffe, RZ, 0xc0, !PT ;  /* 0x07fffffe03057812 */ /* 0x002fe400078ec0ff */
[----:B------:R-:W-:-:S03]  /*0640*/  LOP3.LUT R3, R10, 0xfffffff8, RZ, 0xc0, !PT ;  /* 0xfffffff80a037812 */ /* 0x000fc600078ec0ff */
[C---:B------:R-:W-:Y:S02]  /*0650*/  IMAD.IADD R16, R8.reuse, 0x1, -R5 ;  /* 0x0000000108107824 */ /* 0x040fe400078e0a05 */
[----:B------:R-:W-:Y:S01]  /*0660*/  IMAD.IADD R14, R8, 0x1, -R3 ;  /* 0x00000001080e7824 */ /* 0x000fe200078e0a03 */
[----:B------:R-:W-:Y:S01]  /*0670*/  SHF.R.S32.HI R3, RZ, 0x1, R9 ;  /* 0x00000001ff037819 */ /* 0x000fe20000011409 */
[----:B------:R-:W-:Y:S01]  /*0680*/  IMAD.SHL.U32 R9, R20, 0x2, RZ ;  /* 0x0000000214097824 */ /* 0x000fe200078e00ff */
[----:B------:R-:W-:Y:S02]  /*0690*/  LOP3.LUT R8, R4, 0x1c0, RZ, 0xc0, !PT ;  /* 0x000001c004087812 */ /* 0x000fe400078ec0ff */
[C---:B------:R-:W-:Y:S01]  /*06a0*/  LOP3.LUT P6, RZ, R3.reuse, 0x2, RZ, 0xc0, !PT ;  /* 0x0000000203ff7812 */ /* 0x040fe200078cc0ff */
[----:B------:R-:W-:Y:S01]  /*06b0*/  IMAD.SHL.U32 R5, R3, 0x40, RZ ;  /* 0x0000004003057824 */ /* 0x000fe200078e00ff */
[----:B------:R-:W-:Y:S02]  /*06c0*/  LOP3.LUT R3, R13, 0x3fffffe, RZ, 0xc0, !PT ;  /* 0x03fffffe0d037812 */ /* 0x000fe400078ec0ff */
[----:B------:R-:W-:-:S02]  /*06d0*/  SHF.R.S32.HI R4, RZ, 0x3, R10 ;  /* 0x00000003ff047819 */ /* 0x000fc4000001140a */
[----:B------:R-:W-:Y:S01]  /*06e0*/  R2P PR, R14, 0x6 ;  /* 0x000000060e007804 */ /* 0x000fe20000000000 */
[C---:B------:R-:W-:Y:S01]  /*06f0*/  IMAD.IADD R20, R2.reuse, 0x1, -R3 ;  /* 0x0000000102147824 */ /* 0x040fe200078e0a03 */
[----:B------:R-:W-:Y:S01]  /*0700*/  LOP3.LUT R3, R5, 0xc0, RZ, 0xc0, !PT ;  /* 0x000000c005037812 */ /* 0x000fe200078ec0ff */
[----:B------:R-:W-:Y:S01]  /*0710*/  IMAD.SHL.U32 R2, R2, 0x40, RZ ;  /* 0x0000004002027824 */ /* 0x000fe200078e00ff */
[----:B------:R-:W-:Y:S01]  /*0720*/  LOP3.LUT R5, R8, 0x30, R6, 0xf8, !PT ;  /* 0x0000003008057812 */ /* 0x000fe200078ef806 */
[----:B------:R-:W-:Y:S01]  /*0730*/  IMAD R16, R4, 0x8, R16 ;  /* 0x0000000804107824 */ /* 0x000fe200078e0210 */
[----:B------:R-:W-:Y:S01]  /*0740*/  LOP3.LUT R7, R3, 0x8, R18, 0xf8, !PT ;  /* 0x0000000803077812 */ /* 0x000fe200078ef812 */
[C---:B------:R-:W-:Y:S01]  /*0750*/  IMAD R223, R11.reuse, 0x2, R4 ;  /* 0x000000020bdf7824 */ /* 0x040fe200078e0204 */
[----:B------:R-:W-:Y:S01]  /*0760*/  LOP3.LUT R2, R2, 0x1c0, RZ, 0xc0, !PT ;  /* 0x000001c002027812 */ /* 0x000fe200078ec0ff */
[----:B------:R-:W-:Y:S01]  /*0770*/  IMAD R11, R11, 0x200, R9 ;  /* 0x000002000b0b7824 */ /* 0x000fe200078e0209 */
[----:B------:R-:W-:-:S02]  /*0780*/  LOP3.LUT R10, R5, 0x8, R18, 0xf8, !PT ;  /* 0x00000008050a7812 */ /* 0x000fc400078ef812 */
[----:B------:R-:W-:Y:S01]  /*0790*/  SHF.R.U32.HI R5, RZ, 0x3, R3 ;  /* 0x00000003ff057819 */ /* 0x000fe20000011603 */
[----:B------:R-:W-:Y:S01]  /*07a0*/  IMAD R3, R12, 0x1000, R9 ;  /* 0x000010000c037824 */ /* 0x000fe200078e0209 */
[----:B------:R-:W-:Y:S01]  /*07b0*/  LOP3.LUT R6, R2, 0x20, R15, 0xf8, !PT ;  /* 0x0000002002067812 */ /* 0x000fe200078ef80f */
[----:B------:R-:W-:Y:S01]  /*07c0*/  IMAD.SHL.U32 R9, R17, 0x10, RZ ;  /* 0x0000001011097824 */ /* 0x000fe200078e00ff */
[----:B------:R-:W-:Y:S01]  /*07d0*/  SHF.R.U32.HI R4, RZ, 0x3, R2 ;  /* 0x00000003ff047819 */ /* 0x000fe20000011602 */
[----:B------:R-:W-:Y:S01]  /*07e0*/  IMAD R3, R21, 0x400, R3 ;  /* 0x0000040015037824 */ /* 0x000fe200078e0203 */
[----:B------:R-:W-:Y:S01]  /*07f0*/  LOP3.LUT R2, R7, R5, RZ, 0x3c, !PT ;  /* 0x0000000507027212 */ /* 0x000fe200078e3cff */
[----:B------:R-:W-:Y:S01]  /*0800*/  IMAD.SHL.U32 R5, R17, 0x8, RZ ;  /* 0x0000000811057824 */ /* 0x000fe200078e00ff */
[----:B------:R-:W-:Y:S01]  /*0810*/  LOP3.LUT R4, R6, R4, RZ, 0x3c, !PT ;  /* 0x0000000406047212 */ /* 0x000fe200078e3cff */
[----:B------:R-:W-:Y:S01]  /*0820*/  IMAD R11, R20, 0x20, R11 ;  /* 0x00000020140b7824 */ /* 0x000fe200078e020b */
[----:B------:R-:W-:Y:S01]  /*0830*/  SHF.R.U32.HI R8, RZ, 0x3, R8 ;  /* 0x00000003ff087819 */ /* 0x000fe20000011608 */
[----:B------:R-:W-:Y:S01]  /*0840*/  IMAD.U32 R230, R0, 0x20, R2 ;  /* 0x0000002000e67824 */ /* 0x000fe200078e0002 */
[----:B------:R-:W-:Y:S01]  /*0850*/  LOP3.LUT R5, R5, 0x8, RZ, 0xc0, !PT ;  /* 0x0000000805057812 */ /* 0x000fe200078ec0ff */
[----:B------:R-:W-:Y:S01]  /*0860*/  IMAD.SHL.U32 R0, R12, 0x8, RZ ;  /* 0x000000080c007824 */ /* 0x000fe200078e00ff */
[----:B------:R-:W-:Y:S01]  /*0870*/  LOP3.LUT R6, R10, R8, RZ, 0x3c, !PT ;  /* 0x000000080a067212 */ /* 0x000fe200078e3cff */
[----:B------:R-:W-:Y:S01]  /*0880*/  IMAD.IADD R236, R4, 0x1, R3 ;  /* 0x0000000104ec7824 */ /* 0x000fe200078e0203 */
[----:B------:R-:W-:Y:S01]  /*0890*/  LEA R222, R230, UR5, 0x1 ;  /* 0x00000005e6de7c11 */ /* 0x000fe2000f8e08ff */
[----:B------:R-:W-:Y:S01]  /*08a0*/  IMAD.SHL.U32 R3, R19, 0x40, RZ ;  /* 0x0000004013037824 */ /* 0x000fe200078e00ff */
[----:B------:R-:W-:Y:S01]  /*08b0*/  LOP3.LUT R4, R0, 0x8, RZ, 0xc0, !PT ;  /* 0x0000000800047812 */ /* 0x000fe200078ec0ff */
[----:B------:R-:W-:Y:S01]  /*08c0*/  IMAD.SHL.U32 R2, R14, 0x40, RZ ;  /* 0x000000400e027824 */ /* 0x000fe200078e00ff */
[----:B------:R-:W-:Y:S01]  /*08d0*/  SHF.R.S32.HI R0, RZ, 0x1, R13 ;  /* 0x00000001ff007819 */ /* 0x000fe2000001140d */
[----:B------:R-:W-:Y:S01]  /*08e0*/  IMAD R6, R17, 0x200, R6 ;  /* 0x0000020011067824 */ /* 0x000fe200078e0206 */
[----:B------:R-:W-:-:S02]  /*08f0*/  LOP3.LUT R3, R3, 0xc0, RZ, 0xc0, !PT ;  /* 0x000000c003037812 */ /* 0x000fc400078ec0ff */
[C---:B------:R-:W-:Y:S01]  /*0900*/  LOP3.LUT P3, RZ, R0.reuse, 0x2, RZ, 0xc0, !PT ;  /* 0x0000000200ff7812 */ /* 0x040fe2000786c0ff */
[----:B------:R-:W-:Y:S01]  /*0910*/  IMAD.SHL.U32 R0, R0, 0x40, RZ ;  /* 0x0000004000007824 */ /* 0x000fe200078e00ff */
[----:B------:R-:W-:Y:S02]  /*0920*/  LOP3.LUT R2, R2, 0x1c0, RZ, 0xc0, !PT ;  /* 0x000001c002027812 */ /* 0x000fe400078ec0ff */
[----:B------:R-:W-:Y:S02]  /*0930*/  LOP3.LUT R9, R4, 0x10, R9, 0xf8, !PT ;  /* 0x0000001004097812 */ /* 0x000fe400078ef809 */
[----:B------:R-:W-:Y:S02]  /*0940*/  LOP3.LUT R0, R0, 0xc0, RZ, 0xc0, !PT ;  /* 0x000000c000007812 */ /* 0x000fe400078ec0ff */
[----:B------:R-:W-:Y:S02]  /*0950*/  SHF.R.U32.HI R8, RZ, 0x3, R2 ;  /* 0x00000003ff087819 */ /* 0x000fe40000011602 */
[----:B------:R-:W-:-:S02]  /*0960*/  SHF.R.U32.HI R7, RZ, 0x3, R0 ;  /* 0x00000003ff077819 */ /* 0x000fc40000011600 */
[----:B------:R-:W-:Y:S01]  /*0970*/  LOP3.LUT R8, R8, R2, R5, 0x1e, !PT ;  /* 0x0000000208087212 */ /* 0x000fe200078e1e05 */
[----:B------:R-:W-:Y:S01]  /*0980*/  IMAD.SHL.U32 R2, R16, 0x20, RZ ;  /* 0x0000002010027824 */ /* 0x000fe200078e00ff */
[----:B------:R-:W-:Y:S02]  /*0990*/  LOP3.LUT R7, R7, R0, R4, 0x1e, !PT ;  /* 0x0000000007077212 */ /* 0x000fe400078e1e04 */
[----:B------:R-:W-:Y:S01]  /*09a0*/  SHF.R.U32.HI R0, RZ, 0x3, R3 ;  /* 0x00000003ff007819 */ /* 0x000fe20000011603 */
[----:B------:R-:W-:Y:S01]  /*09b0*/  IMAD.U32 R223, R223, 0x200, R8 ;  /* 0x00000200dfdf7824 */ /* 0x000fe200078e0008 */
[----:B------:R-:W-:Y:S01]  /*09c0*/  LEA R236, R236, UR4, 0x1 ;  /* 0x00000004ecec7c11 */ /* 0x000fe2000f8e08ff */
[----:B------:R-:W-:Y:S01]  /*09d0*/  IMAD.IADD R7, R7, 0x1, R11 ;  /* 0x0000000107077824 */ /* 0x000fe200078e020b */
[C---:B------:R-:W-:Y:S01]  /*09e0*/  LOP3.LUT R4, R0.reuse, R3, R5, 0x1e, !PT ;  /* 0x0000000300047212 */ /* 0x040fe200078e1e05 */
[----:B------:R-:W-:Y:S01]  /*09f0*/  IMAD R5, R21, 0x200, R2 ;  /* 0x0000020015057824 */ /* 0x000fe200078e0202 */
[----:B------:R-:W-:Y:S01]  /*0a00*/  LOP3.LUT R3, R0, R9, R3, 0x1e, !PT ;  /* 0x0000000900037212 */ /* 0x000fe200078e1e03 */
[----:B------:R-:W-:Y:S01]  /*0a10*/  VIADD R237, R236, 0x20 ;  /* 0x00000020eced7836 */ /* 0x000fe20000000000 */
[----:B------:R-:W-:Y:S01]  /*0a20*/  SEL R0, R227, 0xffffffe0, !P6 ;  /* 0xffffffe0e3007807 */ /* 0x000fe20007000000 */
[----:B------:R-:W-:Y:S01]  /*0a30*/  IMAD.IADD R229, R5, 0x1, R4 ;  /* 0x0000000105e57824 */ /* 0x000fe200078e0204 */
[----:B------:R-:W-:Y:S01]  /*0a40*/  SEL R224, R227, 0xffffffe0, !P1 ;  /* 0xffffffe0e3e07807 */ /* 0x000fe20004800000 */
[----:B------:R-:W-:Y:S01]  /*0a50*/  IMAD.IADD R228, R2, 0x1, R3 ;  /* 0x0000000102e47824 */ /* 0x000fe200078e0203 */
[----:B------:R-:W-:Y:S01]  /*0a60*/  LEA R223, R223, UR5, 0x1 ;  /* 0x00000005dfdf7c11 */ /* 0x000fe2000f8e08ff */
[----:B------:R-:W-:Y:S01]  /*0a70*/  IMAD.U32 R2, RZ, RZ, UR6 ;  /* 0x00000006ff027e24 */ /* 0x000fe2000f8e00ff */
[----:B------:R-:W-:Y:S01]  /*0a80*/  USHF.R.S32.HI UR6, URZ, 0x1f, UR49 ;  /* 0x0000001f3f067899 */ /* 0x000fe20008011431 */
[----:B------:R-:W-:Y:S01]  /*0a90*/  IMAD.IADD R222, R222, 0x1, R0 ;  /* 0x00000001dede7824 */ /* 0x000fe200078e0200 */
[----:B------:R-:W-:Y:S01]  /*0aa0*/  LOP3.LUT P0, RZ, R19, 0x2, RZ, 0xc0, !PT ;  /* 0x0000000213ff7812 */ /* 0x000fe2000780c0ff */
[----:B------:R-:W-:Y:S01]  /*0ab0*/  IMAD.U32 R0, RZ, RZ, UR7 ;  /* 0x00000007ff007e24 */ /* 0x000fe2000f8e00ff */
[----:B------:R-:W-:Y:S01]  /*0ac0*/  USHF.R.S32.HI UR7, URZ, 0x1f, UR59 ;  /* 0x0000001f3f077899 */ /* 0x000fe2000801143b */
[----:B------:R-:W-:Y:S01]  /*0ad0*/  IMAD.MOV.U32 R0, RZ, RZ, 0x40 ;  /* 0x00000040ff007424 */ /* 0x000fe200078e00ff */
[----:B------:R-:W-:Y:S01]  /*0ae0*/  SEL R227, R227, 0xffffffe0, !P0 ;  /* 0xffffffe0e3e37807 */ /* 0x000fe20004000000 */
[----:B------:R-:W-:Y:S01]  /*0af0*/  IMAD.U32 R2, RZ, RZ, UR6 ;  /* 0x00000006ff027e24 */ /* 0x000fe2000f8e00ff */
[----:B------:R-:W-:Y:S01]  /*0b00*/  UIADD3 UR6, UR4, 0x9000, URZ ;  /* 0x0000900004067890 */ /* 0x000fe2000fffe03f */
[----:B------:R-:W-:Y:S01]  /*0b10*/  @P4 VIADD R237, R236, 0xffffffe0 ;  /* 0xffffffe0eced4836 */ /* 0x000fe20000000000 */
[----:B------:R-:W-:Y:S01]  /*0b20*/  SEL R0, R0, 0xffffffc0, !P2 ;  /* 0xffffffc000007807 */ /* 0x000fe20005000000 */
[----:B------:R-:W-:Y:S01]  /*0b30*/  IMAD.U32 R2, RZ, RZ, UR7 ;  /* 0x00000007ff027e24 */ /* 0x000fe2000f8e00ff */
[----:B------:R-:W-:Y:S01]  /*0b40*/  LEA R3, R6, UR4, 0x1 ;  /* 0x0000000406037c11 */ /* 0x000fe2000f8e08ff */
[----:B------:R-:W-:Y:S01]  /*0b50*/  IMAD.IADD R224, R223, 0x1, R224 ;  /* 0x00000001dfe07824 */ /* 0x000fe200078e02e0 */
[----:B------:R-:W-:Y:S01]  /*0b60*/  LEA R4, R7, UR6, 0x1 ;  /* 0x0000000607047c11 */ /* 0x000fe2000f8e08ff */
[----:B------:R-:W-:Y:S01]  /*0b70*/  IMAD.IADD R238, R236, 0x1, R235 ;  /* 0x00000001ecee7824 */ /* 0x000fe200078e02eb */
[----:B------:R-:W-:Y:S01]  /*0b80*/  ULDC.64 UR6, c[0x0][0x208] ;  /* 0x0000820000067ab9 */ /* 0x000fe20000000a00 */
[----:B------:R-:W-:-:S02]  /*0b90*/  IMAD.IADD R235, R235, 0x1, R237 ;  /* 0x00000001ebeb7824 */ /* 0x000fc400078e02ed */
[C---:B------:R-:W-:Y:S01]  /*0ba0*/  VIADD R2, R4.reuse, 0x20 ;  /* 0x0000002004027836 */ /* 0x040fe20000000000 */
[----:B------:R1:W-:Y:S01]  /*0bb0*/  STL [R1+0x8], R4 ;  /* 0x0000080401007387 */ /* 0x0003e20000100800 */
[----:B------:R-:W-:Y:S02]  /*0bc0*/  @P3 VIADD R2, R4, 0xffffffe0 ;  /* 0xffffffe004023836 */ /* 0x000fe40000000000 */
[--C-:B------:R-:W-:Y:S02]  /*0bd0*/  IMAD.IADD R226, R223, 0x1, R0.reuse ;  /* 0x00000001dfe27824 */ /* 0x100fe400078e0200 */
[----:B------:R-:W-:Y:S01]  /*0be0*/  IMAD.IADD R225, R224, 0x1, R0 ;  /* 0x00000001e0e17824 */ /* 0x000fe200078e0200 */
[----:B------:R1:W-:Y:S06]  /*0bf0*/  STL [R1+0xc], R2 ;  /* 0x00000c0201007387 */ /* 0x0003ec0000100800 */
.L_x_264:
        /* <DEDUP_REMOVED lines=16> */
[----:B-1234-:R-:W-:Y:S01]  /*0d00*/  IMAD.U32 R4, RZ, RZ, UR8 ;  /* 0x00000008ff047e24 */ /* 0x01efe2000f8e00ff */
        /* <DEDUP_REMOVED lines=20> */
[----:B------:R-:W4:Y:S04]  /*0e50*/  @P3 LDG.E R7, desc[UR6][R4.64] ;  /* 0x0000000604073981 */ /* 0x000f28000c1e1900 */
[----:B------:R1:W5:Y:S02]  /*0e60*/  @P3 LDG.E R0, desc[UR6][R4.64+0x4] ;  /* 0x0000040604003981 */ /* 0x000364000c1e1900 */
        /* <DEDUP_REMOVED lines=28> */
.L_x_236:
        /* <DEDUP_REMOVED lines=29> */
[----:B------:R-:W-:-:S02]  /*1200*/  @UP0 UIADD3 UR52, UR15, UR25, URZ ;  /* 0x000000190f340290 */ /* 0x000fc4000fffe03f */
[----:B------:R-:W-:Y:S02]  /*1210*/  USHF.L.U64.HI UR18, UR49, 0x7, UR61 ;  /* 0x0000000731127899 */ /* 0x000fe4000801023d */
[----:B--2---:R-:W-:Y:S02]  /*1220*/  UIMAD.WIDE.U32 UR28, UR5, UR12, URZ ;  /* 0x0000000c051c72a5 */ /* 0x004fe4000f8e003f */
[----:B------:R-:W-:Y:S02]  /*1230*/  USEL UR60, UR16, UR14, !UP0 ;  /* 0x0000000e103c7287 */ /* 0x000fe4000c000000 */
        /* <DEDUP_REMOVED lines=17> */
[----:B------:R-:W-:Y:S02]  /*1350*/  UIMAD UR15, UR9, UR12, URZ ;  /* 0x0000000c090f72a4 */ /* 0x000fe4000f8e023f */
[----:B------:R-:W-:Y:S02]  /*1360*/  UIADD3 UR5, UR13, UR5, URZ ;  /* 0x000000050d057290 */ /* 0x000fe4000fffe03f */
[----:B------:R-:W-:Y:S01]  /*1370*/  ULOP3.LUT UR14, UR19, 0xffffffc0, URZ, 0xc0, !UPT ;  /* 0xffffffc0130e7892 */ /* 0x000fe2000f8ec03f */
[----:B------:R-:W-:Y:S01]  /*1380*/  ULDC.U8 UR20, c[0x0][0x3d8] ;  /* 0x0000f60000147ab9 */ /* 0x000fe20000000000 */
[----:B------:R-:W-:-:S02]  /*1390*/  USEL UR31, UR18, URZ, UP2 ;  /* 0x0000003f121f7287 */ /* 0x000fc40009000000 */
[----:B------:R-:W-:Y:S02]  /*13a0*/  UISETP.NE.AND UP3, UPT, UR20, URZ, UPT ;  /* 0x0000003f1400728c */ /* 0x000fe4000bf65270 */
[----:B------:R-:W-:Y:S02]  /*13b0*/  UIMAD.WIDE.U32 UR16, UR8, UR12, URZ ;  /* 0x0000000c081072a5 */ /* 0x000fe4000f8e003f */
[----:B------:R-:W-:Y:S01]  /*13c0*/  UIMAD UR5, UR8, UR5, UR15 ;  /* 0x00000005080572a4 */ /* 0x000fe2000f8e020f */
[----:B-1----:R-:W-:Y:S01]  /*13d0*/  IMAD.MOV R0, RZ, RZ, -R5 ;  /* 0x000000ffff007224 */ /* 0x002fe200078e0a05 */
[----:B------:R-:W-:Y:S01]  /*13e0*/  UIADD3 UR18, UR14, -0x40, URZ ;  /* 0xffffffc00e127890 */ /* 0x000fe2000fffe03f */
[----:B------:R-:W-:Y:S01]  /*13f0*/  IMAD.MOV.U32 R4, RZ, RZ, RZ ;  /* 0x000000ffff047224 */ /* 0x000fe200078e00ff */
[----:B------:R-:W-:Y:S01]  /*1400*/  UISETP.NE.AND UP1, UPT, UR45, -0x1, UPT ;  /* 0xffffffff2d00788c */ /* 0x000fe2000bf25270 */
[----:B------:R-:W-:Y:S01]  /*1410*/  IMAD R0, R0, R6, RZ ;  /* 0x0000000600007224 */ /* 0x000fe200078e02ff */
[----:B------:R-:W-:-:S02]  /*1420*/  UIMAD.WIDE.U32 UR12, UR8, UR11, URZ ;  /* 0x0000000b080c72a5 */ /* 0x000fc4000f8e003f */
[----:B------:R-:W-:Y:S01]  /*1430*/  UIADD3 UR51, UR17, UR5, URZ ;  /* 0x0000000511337290 */ /* 0x000fe2000fffe03f */
[----:B------:R-:W-:Y:S01]  /*1440*/  IMAD.HI.U32 R0, R5, R0, R4 ;  /* 0x0000000005007227 */ /* 0x000fe200078e0004 */
[----:B------:R-:W-:Y:S02]  /*1450*/  USHF.R.S32.HI UR29, URZ, 0x1f, UR18 ;  /* 0x0000001f3f1d7899 */ /* 0x000fe40008011412 */
[----:B------:R-:W-:Y:S02]  /*1460*/  UIADD3 UR5, UP2, UR18, UR30, URZ ;  /* 0x0000001e12057290 */ /* 0x000fe4000ff5e03f */
[----:B------:R-:W-:Y:S01]  /*1470*/  USEL UR58, UR16, UR12, !UP0 ;  /* 0x0000000c103a7287 */ /* 0x000fe2000c000000 */
[----:B------:R-:W-:Y:S01]  /*1480*/  IMAD.HI.U32 R0, R0, R2, RZ ;  /* 0x0000000200007227 */ /* 0x000fe200078e00ff */
[----:B------:R-:W-:Y:S01]  /*1490*/  ULDC UR46, c[0x0][0x2c4] ;  /* 0x0000b100002e7ab9 */ /* 0x000fe20000000800 */
[----:B------:R-:W-:Y:S02]  /*14a0*/  UIMAD UR15, UR9, UR11, URZ ;  /* 0x0000000b090f72a4 */ /* 0x000fe4000f8e023f */
[----:B------:R-:W-:Y:S01]  /*14b0*/  IMAD.MOV R4, RZ, RZ, -R0 ;  /* 0x000000ffff047224 */ /* 0x000fe200078e0a00 */
[----:B------:R-:W-:-:S02]  /*14c0*/  UIADD3.X UR12, UR29, UR31, URZ, UP2, !UPT ;  /* 0x0000001f1d0c7290 */ /* 0x000fc400097fe43f */
[----:B------:R-:W-:Y:S01]  /*14d0*/  UIMAD UR9, UR9, UR5, URZ ;  /* 0x00000005090972a4 */ /* 0x000fe2000f8e023f */
[C---:B------:R-:W-:Y:S01]  /*14e0*/  IMAD R2, R6.reuse, R4, R2 ;  /* 0x0000000406027224 */ /* 0x040fe200078e0202 */
[----:B------:R-:W-:Y:S02]  /*14f0*/  UIMAD.WIDE.U32 UR30, UR8, UR5, URZ ;  /* 0x00000005081e72a5 */ /* 0x000fe4000f8e003f */
        /* <DEDUP_REMOVED lines=9> */
[-C--:B------:R-:W-:Y:S01]  /*1590*/  @!P1 IADD3 R2, R2, -R6.reuse, RZ ;  /* 0x8000000602029210 */ /* 0x080fe20007ffe0ff */
        /* <DEDUP_REMOVED lines=12> */
[----:B------:R-:W-:Y:S01]  /*1660*/  @!UP3 UIMAD UR5, UR49, UR47, UR59 ;  /* 0x0000002f3105b2a4 */ /* 0x000fe2000f8e023b */
[----:B------:R-:W-:Y:S01]  /*1670*/  @P0 VIADD R0, R0, 0x1 ;  /* 0x0000000100000836 */ /* 0x000fe20000000000 */
[----:B------:R-:W-:Y:S01]  /*1680*/  @UP1 UIMAD UR24, UR24, UR23, URZ ;  /* 0x00000017181812a4 */ /* 0x000fe2000f8e023f */
[----:B------:R-:W-:Y:S01]  /*1690*/  PLOP3.LUT P0, PT, PT, PT, UP3, 0x80, 0x0 ;  /* 0x000000000000781c */ /* 0x000fe20003f0f038 */
[----:B------:R-:W-:-:S02]  /*16a0*/  @UP1 UIMAD UR9, UR26, UR21, URZ ;  /* 0x000000151a0912a4 */ /* 0x000fc4000f8e023f */
[----:B------:R-:W-:Y:S01]  /*16b0*/  @!UP0 UIADD3 UR53, UR33, UR38, URZ ;  /* 0x0000002621358290 */ /* 0x000fe2000fffe03f */
[----:B------:R-:W-:Y:S01]  /*16c0*/  @!P2 IADD3 R0, -R0, RZ, RZ ;  /* 0x000000ff0000a210 */ /* 0x000fe20007ffe1ff */
[----:B------:R-:W-:Y:S01]  /*16d0*/  USEL UR55, UR39, URZ, UP4 ;  /* 0x0000003f27377287 */ /* 0x000fe2000a000000 */
[----:B------:R-:W-:Y:S01]  /*16e0*/  @!P3 LOP3.LUT R0, RZ, R7, RZ, 0x33, !PT ;  /* 0x00000007ff00b212 */ /* 0x000fe200078e33ff */
[----:B------:R-:W-:Y:S02]  /*16f0*/  @!UP3 UIMAD UR17, UR5, UR46, URZ ;  /* 0x0000002e0511b2a4 */ /* 0x000fe4000f8e023f */
[----:B------:R-:W-:Y:S02]  /*1700*/  USHF.R.S32.HI UR43, URZ, 0x1f, UR42 ;  /* 0x0000001f3f2b7899 */ /* 0x000fe4000801142a */
[----:B------:R-:W-:Y:S02]  /*1710*/  USHF.R.S32.HI UR57, URZ, 0x1f, UR50 ;  /* 0x0000001f3f397899 */ /* 0x000fe40008011432 */
[----:B------:R-:W-:-:S02]  /*1720*/  USEL UR56, UR28, URZ, UP4 ;  /* 0x0000003f1c387287 */ /* 0x000fc4000a000000 */
        /* <DEDUP_REMOVED lines=19> */
.L_x_238:
        /* <DEDUP_REMOVED lines=13> */
.L_x_239:
        /* <DEDUP_REMOVED lines=12> */
.L_x_240:
[----:B------:R-:W-:Y:S01]  /*19f0*/  ULDC UR5, c[0x0][0x270] ;  /* 0x00009c0000057ab9 */ /* 0x000fe20000000800 */
[----:B------:R-:W-:Y:S01]  /*1a00*/  ULDC UR8, c[0x0][0x2d4] ;  /* 0x0000b50000087ab9 */ /* 0x000fe20000000800 */
[----:B------:R-:W-:-:S04]  /*1a10*/  UIMAD UR5, UR49, UR5, UR59 ;  /* 0x00000005310572a4 */ /* 0x000fc8000f8e023b */
[----:B------:R-:W-:-:S12]  /*1a20*/  UIMAD UR5, UR5, UR8, URZ ;  /* 0x00000008050572a4 */ /* 0x000fd8000f8e023f */
.L_x_241:
[----:B------:R-:W2:Y:S04]  /*1a30*/  LDL.64 R6, [R1+0x20] ;  /* 0x0000200001067983 */ /* 0x000ea80000100a00 */
[----:B------:R1:W2:Y:S01]  /*1a40*/  LDL.64 R12, [R1+0x20] ;  /* 0x00002000010c7983 */ /* 0x0002a20000100a00 */
[----:B------:R-:W-:Y:S01]  /*1a50*/  SHF.R.S32.HI R16, RZ, 0x1f, R252 ;  /* 0x0000001fff107819 */ /* 0x000fe200000114fc */
[----:B------:R-:W-:Y:S01]  /*1a60*/  UIADD3 UR8, UR18, UR5, URZ ;  /* 0x0000000512087290 */ /* 0x000fe2000fffe03f */
[----:B------:R-:W-:Y:S01]  /*1a70*/  IADD3 R2, P0, R252, UR18, RZ ;  /* 0x00000012fc027c10 */ /* 0x000fe2000ff1e0ff */
[----:B------:R-:W3:Y:S01]  /*1a80*/  S2R R24, SR_TID.X ;  /* 0x0000000000187919 */ /* 0x000ee20000002100 */
[----:B------:R-:W-:Y:S01]  /*1a90*/  ULDC UR11, c[0x0][0x2dc] ;  /* 0x0000b700000b7ab9 */ /* 0x000fe20000000800 */
[----:B------:R-:W-:Y:S01]  /*1aa0*/  ULDC UR12, c[0x0][0x270] ;  /* 0x00009c00000c7ab9 */ /* 0x000fe20000000800 */
[----:B------:R-:W-:Y:S01]  /*1ab0*/  IADD3.X R4, R16, UR29, RZ, P0, !PT ;  /* 0x0000001d10047c10 */ /* 0x000fe200087fe4ff */
[----:B------:R-:W-:Y:S01]  /*1ac0*/  UIMAD UR35, UR11, UR12, URZ ;  /* 0x0000000c0b2372a4 */ /* 0x000fe2000f8e023f */
[----:B------:R-:W-:Y:S01]  /*1ad0*/  BSSY B1, `(.L_x_237) ;  /* 0x000078d000017945 */ /* 0x000fe20003800000 */
[----:B------:R-:W-:Y:S01]  /*1ae0*/  ULDC.64 UR24, c[0x0][0x478] ;  /* 0x00011e0000187ab9 */ /* 0x000fe20000000a00 */
[----:B------:R-:W-:Y:S01]  /*1af0*/  UIADD3 UR11, -UR10, UR40, UR42 ;  /* 0x000000280a0b7290 */ /* 0x000fe2000fffe12a */
[----:B------:R-:W-:Y:S01]  /*1b00*/  IMAD R4, R4, UR36, RZ ;  /* 0x0000002404047c24 */ /* 0x000fe2000f8e02ff */
[----:B------:R-:W-:Y:S01]  /*1b10*/  ULDC UR12, c[0x0][0x398] ;  /* 0x0000e600000c7ab9 */ /* 0x000fe20000000800 */
[----:B------:R-:W-:-:S02]  /*1b20*/  UIMAD.WIDE UR24, UR8, 0x4, UR24 ;  /* 0x00000004081878a5 */ /* 0x000fc4000f8e0218 */
[----:B------:R-:W-:Y:S01]  /*1b30*/  IMAD R8, R2, UR37, R4 ;  /* 0x0000002502087c24 */ /* 0x000fe2000f8e0204 */
[----:B------:R-:W-:Y:S02]  /*1b40*/  USHF.R.S32.HI UR15, URZ, 0x1f, UR59 ;  /* 0x0000001f3f0f7899 */ /* 0x000fe4000801143b */
[----:B------:R-:W-:Y:S02]  /*1b50*/  UIADD3 UR28, UR18, UR17, URZ ;  /* 0x00000011121c7290 */ /* 0x000fe4000fffe03f */
[----:B------:R-:W-:Y:S01]  /*1b60*/  UIADD3 UR11, UR11, -UR12, URZ ;  /* 0x8000000c0b0b7290 */ /* 0x000fe2000fffe03f */
[----:B------:R-:W-:Y:S01]  /*1b70*/  ULDC.64 UR16, c[0x0][0x258] ;  /* 0x0000960000107ab9 */ /* 0x000fe20000000a00 */
[----:B------:R-:W-:Y:S02]  /*1b80*/  USHF.L.U32 UR26, UR35, 0x6, URZ ;  /* 0x00000006231a7899 */ /* 0x000fe4000800063f */
[----:B------:R-:W-:Y:S02]  /*1b90*/  UIMAD UR13, UR15, UR16, URZ ;  /* 0x000000100f0d72a4 */ /* 0x000fe4000f8e023f */
[----:B------:R-:W-:-:S02]  /*1ba0*/  UIADD3 UR27, UP2, UP0, UR30, UR26, UR50 ;  /* 0x0000001a1e1b7290 */ /* 0x000fc4000f85e032 */
[----:B------:R-:W-:Y:S02]  /*1bb0*/  USHF.R.S32.HI UR30, URZ, 0x1f, UR11 ;  /* 0x0000001f3f1e7899 */ /* 0x000fe4000801140b */
[----:B------:R-:W-:Y:S02]  /*1bc0*/  UIMAD UR17, UR59, UR17, UR13 ;  /* 0x000000113b1172a4 */ /* 0x000fe4000f8e020d */
[----:B------:R-:W-:Y:S01]  /*1bd0*/  ULEA.HI UR30, UR30, UR11, URZ, 0x6 ;  /* 0x0000000b1e1e7291 */ /* 0x000fe2000f8f303f */
[----:B---3--:R-:W-:Y:S01]  /*1be0*/  SHF.R.S32.HI R9, RZ, 0x1f, R24 ;  /* 0x0000001fff097819 */ /* 0x008fe20000011418 */
[----:B------:R-:W-:Y:S02]  /*1bf0*/  ULDC.64 UR32, c[0x0][0x210] ;  /* 0x0000840000207ab9 */ /* 0x000fe40000000a00 */
[----:B------:R-:W-:Y:S01]  /*1c00*/  USHF.R.S32.HI UR30, URZ, 0x6, UR30 ;  /* 0x000000063f1e7899 */ /* 0x000fe2000801141e */
[----:B------:R-:W-:Y:S01]  /*1c10*/  LEA.HI R9, R9, R24, RZ, 0x5 ;  /* 0x0000001809097211 */ /* 0x000fe200078f28ff */
[----:B------:R-:W-:Y:S01]  /*1c20*/  UIADD3 UR5, UR48, -0x1, URZ ;  /* 0xffffffff30057890 */ /* 0x000fe2000fffe03f */
[----:B--2---:R-:W-:-:S05]  /*1c30*/  IMAD.MOV.U32 R12, RZ, RZ, R6 ;  /* 0x000000ffff0c7224 */ /* 0x004fca00078e0006 */
[--C-:B------:R-:W-:Y:S02]  /*1c40*/  SHF.R.S32.HI R13, RZ, 0x1f, R12.reuse ;  /* 0x0000001fff0d7819 */ /* 0x100fe4000001140c */
[----:B------:R-:W-:Y:S01]  /*1c50*/  IADD3 R4, P0, R12, UR9, RZ ;  /* 0x000000090c047c10 */ /* 0x000fe2000ff1e0ff */
[----:B------:R-:W-:Y:S01]  /*1c60*/  ULDC.64 UR8, c[0x0][0x420] ;  /* 0x0001080000087ab9 */ /* 0x000fe20000000a00 */
[----:B------:R-:W-:Y:S02]  /*1c70*/  IMAD.WIDE.U32 R6, R2, UR36, R12 ;  /* 0x0000002402067c25 */ /* 0x000fe4000f8e000c */
[----:B------:R-:W-:Y:S01]  /*1c80*/  IADD3.X R5, R13, UR53, RZ, P0, !PT ;  /* 0x000000350d057c10 */ /* 0x000fe200087fe4ff */
[----:B------:R-:W-:Y:S01]  /*1c90*/  UIMAD UR12, UR29, UR8, URZ ;  /* 0x000000081d0c72a4 */ /* 0x000fe2000f8e023f */
[----:B------:R1:W-:Y:S01]  /*1ca0*/  STL [R1+0x24], R13 ;  /* 0x0000240d01007387 */ /* 0x0003e20000100800 */
[----:B------:R-:W-:Y:S01]  /*1cb0*/  IMAD.U32 R2, RZ, RZ, UR8 ;  /* 0x00000008ff027e24 */ /* 0x000fe2000f8e00ff */
[----:B------:R-:W-:Y:S01]  /*1cc0*/  IADD3 R6, P0, R6, UR60, RZ ;  /* 0x0000003c06067c10 */ /* 0x000fe2000ff1e0ff */
[----:B------:R-:W-:-:S02]  /*1cd0*/  UIMAD UR14, UR18, UR9, UR12 ;  /* 0x00000009120e72a4 */ /* 0x000fc4000f8e020c */
[----:B------:R-:W-:Y:S01]  /*1ce0*/  IMAD.WIDE.U32 R4, R2, UR18, R4 ;  /* 0x0000001202047c25 */ /* 0x000fe2000f8e0004 */
[----:B------:R-:W-:Y:S01]  /*1cf0*/  LOP3.LUT R2, R9, 0xffffffe0, RZ, 0xc0, !PT ;  /* 0xffffffe009027812 */ /* 0x000fe200078ec0ff */
[----:B------:R-:W-:Y:S01]  /*1d00*/  ULDC.64 UR12, c[0x0][0x428] ;  /* 0x00010a00000c7ab9 */ /* 0x000fe20000000a00 */
[----:B------:R-:W-:Y:S01]  /*1d10*/  IADD3.X R7, R7, UR52, R8, P0, !PT ;  /* 0x0000003407077c10 */ /* 0x000fe200087fe408 */
[----:B------:R-:W-:Y:S01]  /*1d20*/  VIADD R5, R5, UR14 ;  /* 0x0000000e05057c36 */ /* 0x000fe20008000000 */
[----:B------:R-:W-:Y:S01]  /*1d30*/  UIMAD UR14, UR15, UR12, URZ ;  /* 0x0000000c0f0e72a4 */ /* 0x000fe2000f8e023f */
[----:B------:R-:W-:Y:S01]  /*1d40*/  IMAD.IADD R24, R24, 0x1, -R2 ;  /* 0x0000000118187824 */ /* 0x000fe200078e0a02 */
[----:B------:R-:W-:Y:S01]  /*1d50*/  ULDC.64 UR18, c[0x0][0x3e0] ;  /* 0x0000f80000127ab9 */ /* 0x000fe20000000a00 */
[----:B------:R-:W-:Y:S01]  /*1d60*/  IMAD.U32 R2, RZ, RZ, UR12 ;  /* 0x0000000cff027e24 */ /* 0x000fe2000f8e00ff */
[----:B------:R-:W-:Y:S01]  /*1d70*/  USHF.R.S32.HI UR12, URZ, 0x1f, UR26 ;  /* 0x0000001f3f0c7899 */ /* 0x000fe2000801141a */
[----:B------:R-:W-:Y:S01]  /*1d80*/  IMAD.U32 R8, RZ, RZ, UR16 ;  /* 0x00000010ff087e24 */ /* 0x000fe2000f8e00ff */
[----:B------:R-:W-:Y:S01]  /*1d90*/  UIMAD UR13, UR59, UR13, UR14 ;  /* 0x0000000d3b0d72a4 */ /* 0x000fe2000f8e020e */
[----:B------:R-:W-:Y:S01]  /*1da0*/  IMAD.WIDE.U32 R4, R2, UR59, R4 ;  /* 0x0000003b02047c25 */ /* 0x000fe2000f8e0004 */
[----:B------:R-:W-:Y:S01]  /*1db0*/  UIADD3.X UR11, UR54, UR12, UR57, UP2, UP0 ;  /* 0x0000000c360b7290 */ /* 0x000fe200097e0439 */
[----:B------:R-:W-:Y:S01]  /*1dc0*/  SHF.R.S32.HI R2, RZ, 0x5, R9 ;  /* 0x00000005ff027819 */ /* 0x000fe20000011409 */
[----:B------:R-:W-:Y:S01]  /*1dd0*/  UISETP.LT.AND UP0, UPT, URZ, UR30, UPT ;  /* 0x0000001e3f00728c */ /* 0x000fe2000bf01270 */
[----:B------:R-:W-:Y:S01]  /*1de0*/  IMAD.WIDE.U32 R6, R8, UR59, R6 ;  /* 0x0000003b08067c25 */ /* 0x000fe2000f8e0006 */
[----:B------:R-:W-:-:S02]  /*1df0*/  UIADD3 UR12, UP3, UP2, UR56, UR27, UR58 ;  /* 0x0000001b380c7290 */ /* 0x000fc4000fa7e03a */
[----:B------:R-:W-:Y:S01]  /*1e00*/  USEL UR30, URZ, UR30, !UP0 ;  /* 0x0000001e3f1e7287 */ /* 0x000fe2000c000000 */
[----:B------:R-:W-:Y:S01]  /*1e10*/  IMAD R8, R2, UR35, R24 ;  /* 0x0000002302087c24 */ /* 0x000fe2000f8e0218 */
[----:B------:R-:W-:Y:S01]  /*1e20*/  UIADD3.X UR11, UR55, UR11, UR51, UP3, UP2 ;  /* 0x0000000b370b7290 */ /* 0x000fe20009fe4433 */
[----:B------:R-:W-:Y:S01]  /*1e30*/  VIADD R5, R5, UR13 ;  /* 0x0000000d05057c36 */ /* 0x000fe20008000000 */
[----:B------:R-:W-:Y:S01]  /*1e40*/  UISETP.GT.AND UP0, UPT, UR48, UR30, UPT ;  /* 0x0000001e3000728c */ /* 0x000fe2000bf04270 */
[----:B------:R-:W-:Y:S01]  /*1e50*/  IMAD R9, R16, UR8, RZ ;  /* 0x0000000810097c24 */ /* 0x000fe2000f8e02ff */
[----:B------:R-:W-:Y:S01]  /*1e60*/  IADD3 R2, P0, R8, UR12, RZ ;  /* 0x0000000c08027c10 */ /* 0x000fe2000ff1e0ff */
[----:B------:R-:W-:Y:S01]  /*1e70*/  IMAD.WIDE.U32 R4, R252, UR8, R4 ;  /* 0x00000008fc047c25 */ /* 0x000fe2000f8e0004 */
[----:B------:R-:W-:Y:S01]  /*1e80*/  ULDC.64 UR14, c[0x0][0x400] ;  /* 0x00010000000e7ab9 */ /* 0x000fe20000000a00 */
[----:B------:R-:W-:Y:S01]  /*1e90*/  LEA R242, P4, R6, UR32, 0x1 ;  /* 0x0000002006f27c11 */ /* 0x000fe2000f8808ff */
[----:B------:R-:W-:Y:S01]  /*1ea0*/  ULDC.64 UR36, c[0x0][0x2b0] ;  /* 0x0000ac0000247ab9 */ /* 0x000fe20000000a00 */
[----:B------:R-:W-:Y:S01]  /*1eb0*/  LEA.HI.X.SX32 R8, R8, UR11, 0x1, P0 ;  /* 0x0000000b08087c11 */ /* 0x000fe200080f0eff */
[----:B------:R-:W-:Y:S01]  /*1ec0*/  IMAD R9, R252, UR9, R9 ;  /* 0x00000009fc097c24 */ /* 0x000fe2000f8e0209 */
[----:B------:R-:W-:Y:S01]  /*1ed0*/  PLOP3.LUT P0, PT, PT, PT, UP0, 0x80, 0x0 ;  /* 0x000000000000781c */ /* 0x000fe20003f0f008 */
[----:B------:R-:W-:Y:S01]  /*1ee0*/  VIADD R7, R7, UR17 ;  /* 0x0000001107077c36 */ /* 0x000fe20008000000 */
[----:B------:R-:W-:Y:S01]  /*1ef0*/  LEA R240, P3, R4, UR18, 0x1 ;  /* 0x0000001204f07c11 */ /* 0x000fe2000f8608ff */
[----:B------:R-:W-:Y:S01]  /*1f00*/  IMAD.IADD R5, R5, 0x1, R9 ;  /* 0x0000000105057824 */ /* 0x000fe200078e0209 */
[----:B------:R-:W-:Y:S01]  /*1f10*/  LEA R245, P2, R2, UR14, 0x2 ;  /* 0x0000000e02f57c11 */ /* 0x000fe2000f8410ff */
[----:B------:R-:W-:Y:S01]  /*1f20*/  UIMAD.WIDE UR16, UR28, 0x4, UR36 ;  /* 0x000000041c1078a5 */ /* 0x000fe2000f8e0224 */
[----:B------:R-:W-:Y:S01]  /*1f30*/  LEA.HI.X R243, R6, UR33, R7, 0x1, P4 ;  /* 0x0000002106f37c11 */ /* 0x000fe2000a0f0c07 */
[----:B------:R-:W-:Y:S01]  /*1f40*/  UMOV UR18, UR25 ;  /* 0x0000001900127c82 */ /* 0x000fe20008000000 */
[----:B------:R-:W-:Y:S01]  /*1f50*/  LEA.HI.X R241, R4, UR19, R5, 0x1, P3 ;  /* 0x0000001304f17c11 */ /* 0x000fe200098f0c05 */
[----:B------:R-:W-:Y:S01]  /*1f60*/  UMOV UR19, UR24 ;  /* 0x0000001800137c82 */ /* 0x000fe20008000000 */
        /* <DEDUP_REMOVED lines=21> */
.L_x_243:
[----:B------:R-:W-:Y:S01]  /*20c0*/  @UP1 UIADD3 UR5, UR44, UR45, URZ ;  /* 0x0000002d2c051290 */ /* 0x000fe2000fffe03f */
[----:B------:R-:W-:-:S03]  /*20d0*/  @UP1 ULDC.64 UR12, c[0x0][0x458] ;  /* 0x00011600000c1ab9 */ /* 0x000fc60000000a00 */
[----:B------:R-:W-:Y:S02]  /*20e0*/  @UP1 UIMAD.WIDE.U32 UR14, UR5, UR12, URZ ;  /* 0x0000000c050e12a5 */ /* 0x000fe4000f8e003f */
[----:B------:R-:W-:-:S04]  /*20f0*/  @UP1 UIMAD UR5, UR5, UR13, URZ ;  /* 0x0000000d050512a4 */ /* 0x000fc8000f8e023f */
[----:B------:R-:W-:-:S03]  /*2100*/  @UP1 UIADD3 UR16, UR15, UR5, URZ ;  /* 0x000000050f101290 */ /* 0x000fc6000fffe03f */
[----:B------:R-:W-:Y:S01]  /*2110*/  @UP1 UMOV UR5, UR14 ;  /* 0x0000000e00051c82 */ /* 0x000fe20008000000 */
[----:B------:R-:W-:Y:S08]  /*2120*/  @P1 BRA `(.L_x_244) ;  /* 0x0000000000301947 */ /* 0x000ff00003800000 */
        /* <DEDUP_REMOVED lines=10> */
[----:B------:R-:W-:-:S03]  /*21d0*/  UIADD3 UR16, UR15, UR5, URZ ;  /* 0x000000050f107290 */ /* 0x000fc6000fffe03f */
[----:B------:R-:W-:-:S09]  /*21e0*/  UMOV UR5, UR14 ;  /* 0x0000000e00057c82 */ /* 0x000fd20008000000 */
.L_x_244:
        /* <DEDUP_REMOVED lines=32> */
.L_x_246:
[----:B------:R-:W-:Y:S05]  /*23f0*/  BSYNC B0 ;  /* 0x0000000000007941 */ /* 0x000fea0003800000 */
.L_x_245:
[----:B------:R-:W-:Y:S04]  /*2400*/  BSSY B0, `(.L_x_247) ;  /* 0x000000f000007945 */ /* 0x000fe80003800000 */
[----:B------:R-:W-:Y:S05]  /*2410*/  @P0 BRA `(.L_x_248) ;  /* 0x0000000000340947 */ /* 0x000fea0003800000 */
[----:B------:R-:W-:Y:S01]  /*2420*/  IADD3 R0, P2, R252, 0x40, RZ ;  /* 0x00000040fc007810 */ /* 0x000fe20007f5e0ff */
[----:B------:R-:W-:Y:S01]  /*2430*/  ULDC.64 UR10, c[0x0][0x3f0] ;  /* 0x0000fc00000a7ab9 */ /* 0x000fe20000000a00 */
[----:B------:R-:W-:Y:S02]  /*2440*/  MOV R7, R2 ;  /* 0x0000000200077202 */ /* 0x000fe40000000f00 */
[----:B-1----:R-:W-:Y:S01]  /*2450*/  IADD3.X R4, RZ, R16, RZ, P2, !PT ;  /* 0x00000010ff047210 */ /* 0x002fe200017fe4ff */
        /* <DEDUP_REMOVED lines=9> */
.L_x_248:
[----:B------:R-:W-:Y:S05]  /*24f0*/  BSYNC B0 ;  /* 0x0000000000007941 */ /* 0x000fea0003800000 */
.L_x_247:
[----:B-12---:R-:W-:Y:S01]  /*2500*/  IMAD.U32 R4, RZ, RZ, UR12 ;  /* 0x0000000cff047e24 */ /* 0x006fe2000f8e00ff */
[----:B------:R-:W-:Y:S01]  /*2510*/  UIMAD UR8, UR43, UR12, URZ ;  /* 0x0000000c2b0872a4 */ /* 0x000fe2000f8e023f */
[----:B------:R-:W-:Y:S01]  /*2520*/  BSSY B0, `(.L_x_249) ;  /* 0x000001a000007945 */ /* 0x000fe20003800000 */
[----:B------:R-:W-:Y:S01]  /*2530*/  USHF.R.S32.HI UR10, URZ, 0x1f, UR59 ;  /* 0x0000001f3f0a7899 */ /* 0x000fe2000801143b */
[----:B------:R-:W-:Y:S01]  /*2540*/  IMAD.WIDE.U32 R4, R4, UR42, R12 ;  /* 0x0000002a04047c25 */ /* 0x000fe2000f8e000c */
[----:B------:R-:W-:-:S03]  /*2550*/  UIMAD UR42, UR42, UR13, UR8 ;  /* 0x0000000d2a2a72a4 */ /* 0x000fc6000f8e0208 */
[----:B------:R-:W-:Y:S01]  /*2560*/  ULDC.64 UR8, c[0x0][0x470] ;  /* 0x00011c0000087ab9 */ /* 0x000fe20000000a00 */
[----:B------:R-:W-:Y:S01]  /*2570*/  IADD3 R6, P2, R4, UR5, RZ ;  /* 0x0000000504067c10 */ /* 0x000fe2000ff5e0ff */
[----:B------:R-:W-:Y:S01]  /*2580*/  UIMAD UR5, UR10, UR8, URZ ;  /* 0x000000080a0572a4 */ /* 0x000fe2000f8e023f */
[----:B------:R-:W-:-:S03]  /*2590*/  IMAD.U32 R0, RZ, RZ, UR42 ;  /* 0x0000002aff007e24 */ /* 0x000fc6000f8e00ff */
[----:B------:R-:W-:Y:S02]  /*25a0*/  UIMAD UR9, UR59, UR9, UR5 ;  /* 0x000000093b0972a4 */ /* 0x000fe4000f8e0205 */
[----:B------:R-:W-:Y:S02]  /*25b0*/  IADD3.X R7, R5, UR16, R0, P2, !PT ;  /* 0x0000001005077c10 */ /* 0x000fe400097fe400 */
        /* <DEDUP_REMOVED lines=16> */
.L_x_250:
[----:B------:R-:W-:Y:S05]  /*26c0*/  BSYNC B0 ;  /* 0x0000000000007941 */ /* 0x000fea0003800000 */
.L_x_249:
        /* <DEDUP_REMOVED lines=15> */
.L_x_242:
[----:B------:R-:W2:Y:S01]  /*27c0*/  LDL R25, [R1+0x10] ;  /* 0x0000100001197983 */ /* 0x000ea20000100800 */
[----:B------:R-:W-:Y:S01]  /*27d0*/  UIMAD UR11, UR43, UR20, URZ ;  /* 0x000000142b0b72a4 */ /* 0x000fe2000f8e023f */
[----:B------:R-:W-:Y:S01]  /*27e0*/  IMAD.U32 R6, RZ, RZ, UR20 ;  /* 0x00000014ff067e24 */ /* 0x000fe2000f8e00ff */
[----:B------:R-:W-:Y:S01]  /*27f0*/  UIMAD UR9, UR43, UR22, URZ ;  /* 0x000000162b0972a4 */ /* 0x000fe2000f8e023f */
[----:B------:R-:W-:Y:S01]  /*2800*/  IMAD.U32 R4, RZ, RZ, UR22 ;  /* 0x00000016ff047e24 */ /* 0x000fe2000f8e00ff */
[----:B------:R-:W-:Y:S01]  /*2810*/  UIMAD UR8, UR41, -0x80, UR10 ;  /* 0xffffff80290878a4 */ /* 0x000fe2000f8e020a */
[----:B------:R-:W-:Y:S01]  /*2820*/  VIADD R2, R252, 0x40 ;  /* 0x00000040fc027836 */ /* 0x000fe20000000000 */
[----:B------:R-:W-:Y:S01]  /*2830*/  UIMAD UR11, UR42, UR21, UR11 ;  /* 0x000000152a0b72a4 */ /* 0x000fe2000f8e020b */
[--C-:B------:R-:W-:Y:S01]  /*2840*/  IMAD.WIDE.U32 R6, R6, UR42, R12.reuse ;  /* 0x0000002a06067c25 */ /* 0x100fe2000f8e000c */
[----:B------:R-:W-:Y:S02]  /*2850*/  UIMAD UR9, UR42, UR23, UR9 ;  /* 0x000000172a0972a4 */ /* 0x000fe4000f8e0209 */
[----:B------:R-:W-:Y:S01]  /*2860*/  ISETP.GE.AND P2, PT, R2, UR8, PT ;  /* 0x0000000802007c0c */ /* 0x000fe2000bf46270 */
[----:B------:R-:W-:Y:S01]  /*2870*/  IMAD.WIDE.U32 R4, R4, UR42, R12 ;  /* 0x0000002a04047c25 */ /* 0x000fe2000f8e000c */
[----:B------:R-:W-:Y:S01]  /*2880*/  IADD3 R6, P1, R6, UR38, RZ ;  /* 0x0000002606067c10 */ /* 0x000fe2000ff3e0ff */
[----:B------:R-:W-:Y:S01]  /*2890*/  ULDC.64 UR12, c[0x0][0x268] ;  /* 0x00009a00000c7ab9 */ /* 0x000fe20000000a00 */
[----:B------:R-:W-:Y:S01]  /*28a0*/  ULDC UR14, c[0x0][0x270] ;  /* 0x00009c00000e7ab9 */ /* 0x000fe20000000800 */
[----:B------:R-:W-:Y:S01]  /*28b0*/  IMAD.U32 R2, RZ, RZ, UR11 ;  /* 0x0000000bff027e24 */ /* 0x000fe2000f8e00ff */
[----:B------:R-:W-:Y:S01]  /*28c0*/  IADD3 R4, P0, R4, UR39, RZ ;  /* 0x0000002704047c10 */ /* 0x000fe2000ff1e0ff */
[----:B------:R-:W-:Y:S01]  /*28d0*/  IMAD.U32 R9, RZ, RZ, UR9 ;  /* 0x00000009ff097e24 */ /* 0x000fe2000f8e00ff */
[----:B------:R-:W-:Y:S01]  /*28e0*/  ISETP.GE.AND P3, PT, R252, UR8, PT ;  /* 0x00000008fc007c0c */ /* 0x000fe2000bf66270 */
[----:B------:R-:W-:Y:S01]  /*28f0*/  ULDC.64 UR8, c[0x0][0x260] ;  /* 0x0000980000087ab9 */ /* 0x000fe20000000a00 */
[----:B------:R-:W-:Y:S01]  /*2900*/  IADD3.X R7, R7, UR47, R2, P1, !PT ;  /* 0x0000002f07077c10 */ /* 0x000fe20008ffe402 */
[C---:B------:R-:W-:Y:S01]  /*2910*/  IMAD R8, R10.reuse, UR12, RZ ;  /* 0x0000000c0a087c24 */ /* 0x040fe2000f8e02ff */
[----:B------:R-:W-:Y:S01]  /*2920*/  IADD3.X R5, R5, UR46, R9, P0, !PT ;  /* 0x0000002e05057c10 */ /* 0x000fe200087fe409 */
[----:B------:R-:W-:-:S02]  /*2930*/  IMAD R2, R10, UR8, RZ ;  /* 0x000000080a027c24 */ /* 0x000fc4000f8e02ff */
[----:B------:R-:W-:Y:S02]  /*2940*/  IMAD.MOV.U32 R249, RZ, RZ, 0x7f800000 ;  /* 0x7f800000fff97424 */ /* 0x000fe400078e00ff */
[----:B------:R-:W-:Y:S02]  /*2950*/  IMAD.MOV.U32 R250, RZ, RZ, 0x7f800000 ;  /* 0x7f800000fffa7424 */ /* 0x000fe400078e00ff */
[----:B------:R-:W-:Y:S02]  /*2960*/  IMAD.MOV.U32 R247, RZ, RZ, 0x7f800000 ;  /* 0x7f800000fff77424 */ /* 0x000fe400078e00ff */
[----:B------:R-:W-:Y:S01]  /*2970*/  IMAD.MOV.U32 R248, RZ, RZ, 0x7f800000 ;  /* 0x7f800000fff87424 */ /* 0x000fe200078e00ff */
[----:B------:R-:W1:Y:S01]  /*2980*/  @!P3 LDC.64 R20, c[0x0][0x220] ;  /* 0x00008800ff14bb82 */ /* 0x000e620000000a00 */
[----:B------:R-:W-:Y:S01]  /*2990*/  IMAD R8, R0, UR13, R8 ;  /* 0x0000000d00087c24 */ /* 0x000fe2000f8e0208 */
[----:B------:R-:W-:Y:S01]  /*29a0*/  LEA R208, R230, UR4, 0x1 ;  /* 0x00000004e6d07c11 */ /* 0x000fe2000f8e08ff */
[----:B------:R-:W-:-:S04]  /*29b0*/  IMAD.WIDE.U32 R6, R0, UR12, R6 ;  /* 0x0000000c00067c25 */ /* 0x000fc8000f8e0006 */
[----:B------:R-:W-:Y:S01]  /*29c0*/  IMAD R251, RZ, RZ, -UR26 ;  /* 0x8000001afffb7e24 */ /* 0x000fe2000f8e02ff */
[----:B------:R-:W3:Y:S01]  /*29d0*/  @!P3 LDC.64 R18, c[0x0][0x218] ;  /* 0x00008600ff12bb82 */ /* 0x000ee20000000a00 */
[C---:B------:R-:W-:Y:S01]  /*29e0*/  IMAD R9, R0.reuse, UR9, R2 ;  /* 0x0000000900097c24 */ /* 0x040fe2000f8e0202 */
[----:B------:R-:W-:Y:S01]  /*29f0*/  CS2R R126, SRZ ;  /* 0x00000000007e7805 */ /* 0x000fe2000001ff00 */
[----:B------:R-:W-:Y:S01]  /*2a00*/  IMAD.WIDE.U32 R4, R0, UR8, R4 ;  /* 0x0000000800047c25 */ /* 0x000fe2000f8e0004 */
[----:B------:R-:W-:Y:S02]  /*2a10*/  @!P2 IADD3 R0, P0, R252, 0x40, RZ ;  /* 0x00000040fc00a810 */ /* 0x000fe40007f1e0ff */
[----:B------:R-:W-:Y:S02]  /*2a20*/  CS2R R124, SRZ ;  /* 0x00000000007c7805 */ /* 0x000fe4000001ff00 */
[----:B------:R-:W-:Y:S02]  /*2a30*/  CS2R R130, SRZ ;  /* 0x0000000000827805 */ /* 0x000fe4000001ff00 */
[----:B------:R-:W-:-:S02]  /*2a40*/  CS2R R128, SRZ ;  /* 0x0000000000807805 */ /* 0x000fc4000001ff00 */
[----:B------:R-:W-:Y:S01]  /*2a50*/  CS2R R122, SRZ ;  /* 0x00000000007a7805 */ /* 0x000fe2000001ff00 */
[----:B------:R-:W-:Y:S01]  /*2a60*/  @!P2 IMAD.X R13, RZ, RZ, R16, P0 ;  /* 0x000000ffff0da224 */ /* 0x000fe200000e0610 */
[----:B------:R-:W-:Y:S02]  /*2a70*/  PLOP3.LUT P0, PT, PT, PT, UP4, 0x80, 0x0 ;  /* 0x000000000000781c */ /* 0x000fe40003f0f048 */
[----:B------:R-:W-:Y:S02]  /*2a80*/  CS2R R120, SRZ ;  /* 0x0000000000787805 */ /* 0x000fe4000001ff00 */
[----:B------:R-:W-:Y:S01]  /*2a90*/  @!P2 IADD3 R12, P1, R252, 0x40, RZ ;  /* 0x00000040fc0ca810 */ /* 0x000fe20007f3e0ff */
[----:B------:R-:W-:Y:S01]  /*2aa0*/  IMAD.IADD R5, R5, 0x1, R9 ;  /* 0x0000000105057824 */ /* 0x000fe200078e0209 */
[----:B------:R-:W-:Y:S01]  /*2ab0*/  CS2R R118, SRZ ;  /* 0x0000000000767805 */ /* 0x000fe2000001ff00 */
[----:B------:R-:W-:Y:S01]  /*2ac0*/  IMAD.IADD R7, R7, 0x1, R8 ;  /* 0x0000000107077824 */ /* 0x000fe200078e0208 */
[----:B------:R-:W-:Y:S01]  /*2ad0*/  CS2R R116, SRZ ;  /* 0x0000000000747805 */ /* 0x000fe2000001ff00 */
[----:B------:R-:W-:Y:S01]  /*2ae0*/  @!P2 IMAD.X R2, RZ, RZ, R16, P1 ;  /* 0x000000ffff02a224 */ /* 0x000fe200008e0610 */
[----:B------:R-:W-:Y:S01]  /*2af0*/  CS2R R110, SRZ ;  /* 0x00000000006e7805 */ /* 0x000fe2000001ff00 */
[----:B------:R-:W-:Y:S01]  /*2b00*/  @!P2 IMAD.MOV.U32 R10, RZ, RZ, R4 ;  /* 0x000000ffff0aa224 */ /* 0x000fe200078e0004 */
[----:B------:R-:W-:Y:S01]  /*2b10*/  CS2R R108, SRZ ;  /* 0x00000000006c7805 */ /* 0x000fe2000001ff00 */
[----:B------:R-:W-:Y:S01]  /*2b20*/  @!P2 IMAD.MOV.U32 R11, RZ, RZ, R5 ;  /* 0x000000ffff0ba224 */ /* 0x000fe200078e0005 */
[----:B------:R-:W-:Y:S01]  /*2b30*/  CS2R R114, SRZ ;  /* 0x0000000000727805 */ /* 0x000fe2000001ff00 */
[----:B------:R-:W-:Y:S01]  /*2b40*/  @!P2 IMAD R15, R13, UR22, RZ ;  /* 0x000000160d0fac24 */ /* 0x000fe2000f8e02ff */
[----:B------:R-:W-:Y:S01]  /*2b50*/  CS2R R112, SRZ ;  /* 0x0000000000707805 */ /* 0x000fe2000001ff00 */
[----:B------:R-:W-:Y:S01]  /*2b60*/  @!P2 IMAD R2, R2, UR20, RZ ;  /* 0x000000140202ac24 */ /* 0x000fe2000f8e02ff */
[----:B------:R-:W-:Y:S01]  /*2b70*/  CS2R R106, SRZ ;  /* 0x00000000006a7805 */ /* 0x000fe2000001ff00 */
[----:B------:R-:W-:Y:S01]  /*2b80*/  @!P2 IMAD.MOV.U32 R8, RZ, RZ, R6 ;  /* 0x000000ffff08a224 */ /* 0x000fe200078e0006 */
[----:B------:R-:W-:Y:S01]  /*2b90*/  CS2R R104, SRZ ;  /* 0x0000000000687805 */ /* 0x000fe2000001ff00 */
[----:B------:R-:W-:Y:S01]  /*2ba0*/  @!P2 IMAD.MOV.U32 R9, RZ, RZ, R7 ;  /* 0x000000ffff09a224 */ /* 0x000fe200078e0007 */
[----:B------:R-:W-:Y:S01]  /*2bb0*/  CS2R R102, SRZ ;  /* 0x0000000000667805 */ /* 0x000fe2000001ff00 */
[C---:B------:R-:W-:Y:S01]  /*2bc0*/  @!P2 IMAD R23, R0.reuse, UR23, R15 ;  /* 0x000000170017ac24 */ /* 0x040fe2000f8e020f */
[----:B------:R-:W-:Y:S01]  /*2bd0*/  CS2R R100, SRZ ;  /* 0x0000000000647805 */ /* 0x000fe2000001ff00 */
[----:B------:R-:W-:Y:S01]  /*2be0*/  @!P2 IMAD.WIDE.U32 R10, R0, UR22, R10 ;  /* 0x00000016000aac25 */ /* 0x000fe2000f8e000a */
[----:B------:R-:W-:-:S02]  /*2bf0*/  CS2R R94, SRZ ;  /* 0x00000000005e7805 */ /* 0x000fc4000001ff00 */
[----:B------:R-:W-:Y:S02]  /*2c00*/  CS2R R92, SRZ ;  /* 0x00000000005c7805 */ /* 0x000fe4000001ff00 */
[----:B------:R-:W-:Y:S01]  /*2c10*/  CS2R R98, SRZ ;  /* 0x0000000000627805 */ /* 0x000fe2000001ff00 */
[C---:B------:R-:W-:Y:S01]  /*2c20*/  @!P3 IMAD R14, R16.reuse, UR20, RZ ;  /* 0x00000014100ebc24 */ /* 0x040fe2000f8e02ff */
[----:B------:R-:W-:Y:S01]  /*2c30*/  CS2R R96, SRZ ;  /* 0x0000000000607805 */ /* 0x000fe2000001ff00 */
[----:B------:R-:W-:Y:S01]  /*2c40*/  @!P3 IMAD R0, R16, UR22, RZ ;  /* 0x000000161000bc24 */ /* 0x000fe2000f8e02ff */
[----:B------:R-:W-:Y:S01]  /*2c50*/  CS2R R90, SRZ ;  /* 0x00000000005a7805 */ /* 0x000fe2000001ff00 */
[----:B------:R-:W4:Y:S01]  /*2c60*/  @!P2 LDC.64 R16, c[0x0][0x220] ;  /* 0x00008800ff10ab82 */ /* 0x000f220000000a00 */
[C---:B------:R-:W-:Y:S01]  /*2c70*/  @!P2 IMAD R22, R12.reuse, UR21, R2 ;  /* 0x000000150c16ac24 */ /* 0x040fe2000f8e0202 */
[----:B------:R-:W-:Y:S01]  /*2c80*/  CS2R R88, SRZ ;  /* 0x0000000000587805 */ /* 0x000fe2000001ff00 */
[----:B------:R-:W-:Y:S01]  /*2c90*/  @!P2 IMAD.WIDE.U32 R12, R12, UR20, R8 ;  /* 0x000000140c0cac25 */ /* 0x000fe2000f8e0008 */
[----:B------:R-:W-:-:S02]  /*2ca0*/  CS2R R86, SRZ ;  /* 0x0000000000567805 */ /* 0x000fc4000001ff00 */
[----:B------:R-:W-:Y:S02]  /*2cb0*/  CS2R R84, SRZ ;  /* 0x0000000000547805 */ /* 0x000fe4000001ff00 */
[----:B------:R-:W-:Y:S01]  /*2cc0*/  CS2R R78, SRZ ;  /* 0x00000000004e7805 */ /* 0x000fe2000001ff00 */
[C---:B------:R-:W-:Y:S01]  /*2cd0*/  @!P3 IMAD R2, R252.reuse, UR21, R14 ;  /* 0x00000015fc02bc24 */ /* 0x040fe2000f8e020e */
[----:B------:R-:W-:Y:S01]  /*2ce0*/  CS2R R76, SRZ ;  /* 0x00000000004c7805 */ /* 0x000fe2000001ff00 */
[----:B------:R-:W-:Y:S01]  /*2cf0*/  @!P3 IMAD.WIDE.U32 R8, R252, UR20, R6 ;  /* 0x00000014fc08bc25 */ /* 0x000fe2000f8e0006 */
[----:B------:R-:W-:Y:S01]  /*2d00*/  ULEA.HI UR8, UR5, UR5, URZ, 0x1 ;  /* 0x0000000505087291 */ /* 0x000fe2000f8f083f */
[----:B------:R-:W3:Y:S01]  /*2d10*/  @!P2 LDC.64 R14, c[0x0][0x218] ;  /* 0x00008600ff0eab82 */ /* 0x000ee20000000a00 */
[----:B------:R-:W-:Y:S01]  /*2d20*/  CS2R R82, SRZ ;  /* 0x0000000000527805 */ /* 0x000fe2000001ff00 */
[----:B------:R-:W-:Y:S01]  /*2d30*/  @!P3 IMAD.IADD R2, R9, 0x1, R2 ;  /* 0x000000010902b824 */ /* 0x000fe200078e0202 */
[----:B-1----:R-:W-:-:S02]  /*2d40*/  @!P3 LEA R6, P1, R8, R20, 0x1 ;  /* 0x000000140806b211 */ /* 0x002fc400078208ff */
[----:B------:R-:W-:Y:S02]  /*2d50*/  CS2R R80, SRZ ;  /* 0x0000000000507805 */ /* 0x000fe4000001ff00 */
[----:B------:R-:W-:Y:S02]  /*2d60*/  CS2R R74, SRZ ;  /* 0x00000000004a7805 */ /* 0x000fe4000001ff00 */
[----:B------:R-:W-:Y:S02]  /*2d70*/  CS2R R72, SRZ ;  /* 0x0000000000487805 */ /* 0x000fe4000001ff00 */
[----:B------:R-:W-:Y:S01]  /*2d80*/  @!P3 LEA.HI.X R7, R8, R21, R2, 0x1, P1 ;  /* 0x000000150807b211 */ /* 0x000fe200008f0c02 */
[C---:B------:R-:W-:Y:S01]  /*2d90*/  @!P3 IMAD R2, R252.reuse, UR23, R0 ;  /* 0x00000017fc02bc24 */ /* 0x040fe2000f8e0200 */
[----:B------:R-:W-:Y:S01]  /*2da0*/  ULOP3.LUT UR9, UR8, 0xfffffffe, URZ, 0xc0, !UPT ;  /* 0xfffffffe08097892 */ /* 0x000fe2000f8ec03f */
[----:B------:R-:W-:Y:S01]  /*2db0*/  @!P3 IMAD.WIDE.U32 R4, R252, UR22, R4 ;  /* 0x00000016fc04bc25 */ /* 0x000fe2000f8e0004 */
[----:B------:R-:W-:-:S02]  /*2dc0*/  UIMAD UR8, UR5, -0x40, UR40 ;  /* 0xffffffc0050878a4 */ /* 0x000fc4000f8e0228 */
[----:B------:R-:W-:Y:S01]  /*2dd0*/  UIADD3 UR9, UR5, -UR9, URZ ;  /* 0x8000000905097290 */ /* 0x000fe2000fffe03f */
[----:B------:R-:W-:Y:S01]  /*2de0*/  @!P3 IMAD.IADD R5, R5, 0x1, R2 ;  /* 0x000000010505b824 */ /* 0x000fe200078e0202 */
[----:B----4-:R-:W-:Y:S02]  /*2df0*/  @!P2 LEA R8, P4, R12, R16, 0x1 ;  /* 0x000000100c08a211 */ /* 0x010fe400078808ff */
[----:B------:R-:W-:Y:S01]  /*2e00*/  CS2R R70, SRZ ;  /* 0x0000000000467805 */ /* 0x000fe2000001ff00 */
[----:B------:R-:W-:Y:S01]  /*2e10*/  UISETP.NE.AND UP0, UPT, UR9, 0x1, UPT ;  /* 0x000000010900788c */ /* 0x000fe2000bf05270 */
[----:B------:R-:W-:Y:S05]  /*2e20*/  @P0 BAR.SYNC.DEFER_BLOCKING 0x0 ;  /* 0x0000000000000b1d */ /* 0x000fea0000010000 */
[----:B------:R-:W-:-:S02]  /*2e30*/  PLOP3.LUT P0, PT, PT, PT, UP0, 0x80, 0x0 ;  /* 0x000000000000781c */ /* 0x000fc40003f0f008 */
        /* <DEDUP_REMOVED lines=17> */
[----:B------:R-:W-:Y:S02]  /*2f50*/  UIMAD UR37, UR35, 0x28, URZ ;  /* 0x00000028232578a4 */ /* 0x000fe4000f8e023f */
[----:B------:R-:W-:Y:S01]  /*2f60*/  UIMAD UR36, UR35, 0x30, URZ ;  /* 0x00000030232478a4 */ /* 0x000fe2000f8e023f */
[----:B------:R-:W-:Y:S01]  /*2f70*/  ULDC.U8 UR15, c[0x0][0x388] ;  /* 0x0000e200000f7ab9 */ /* 0x000fe20000000000 */
[----:B--2---:R-:W-:-:S05]  /*2f80*/  LEA R0, R25, UR4, 0x1 ;  /* 0x0000000419007c11 */ /* 0x004fca000f8e08ff */
        /* <DEDUP_REMOVED lines=8> */
[----:B------:R-:W-:Y:S04]  /*3010*/  @!P3 LDGSTS.E.BYPASS.LTC128B.128 [R0+0xf000], desc[UR6][R6.64] ;  /* 0x0f0000000600bfae */ /* 0x000fe8000b901d46 */
[----:B------:R-:W-:Y:S04]  /*3020*/  @!P3 LDGSTS.E.BYPASS.LTC128B.128 [R0+0x11000], desc[UR6][R6.64+0x40] ;  /* 0x110000400600bfae */ /* 0x000fe8000b901d46 */
[----:B------:R1:W-:Y:S01]  /*3030*/  @!P3 LDGSTS.E.BYPASS.LTC128B.128 [R0+0x13000], desc[UR6][R6.64+0x80] ;  /* 0x130000800600bfae */ /* 0x0003e2000b901d46 */
[----:B------:R-:W-:-:S03]  /*3040*/  VIADD R2, R25, 0x1800 ;  /* 0x0000180019027836 */ /* 0x000fc60000000000 */
[----:B------:R-:W-:Y:S04]  /*3050*/  @P2 STS.128 [R0+0x10000], RZ ;  /* 0x010000ff00002388 */ /* 0x000fe80000000c00 */
[----:B------:R-:W-:Y:S04]  /*3060*/  @P2 STS.128 [R0+0x12000], RZ ;  /* 0x012000ff00002388 */ /* 0x000fe80000000c00 */
[----:B------:R-:W-:Y:S01]  /*3070*/  @P2 STS.128 [R0+0x14000], RZ ;  /* 0x014000ff00002388 */ /* 0x000fe20000000c00 */
[----:B-1----:R-:W-:Y:S01]  /*3080*/  @!P2 IMAD.IADD R7, R13, 0x1, R22 ;  /* 0x000000010d07a824 */ /* 0x002fe200078e0216 */
[----:B---3--:R-:W-:-:S04]  /*3090*/  @!P3 LEA R6, P1, R4, R18, 0x1 ;  /* 0x000000120406b211 */ /* 0x008fc800078208ff */
[----:B------:R-:W-:Y:S02]  /*30a0*/  @!P2 LEA.HI.X R9, R12, R17, R7, 0x1, P4 ;  /* 0x000000110c09a211 */ /* 0x000fe400020f0c07 */
[----:B------:R-:W-:Y:S02]  /*30b0*/  @!P3 LEA.HI.X R7, R4, R19, R5, 0x1, P1 ;  /* 0x000000130407b211 */ /* 0x000fe400008f0c05 */
[----:B------:R-:W-:Y:S01]  /*30c0*/  ISETP.GE.AND P1, PT, R252, UR8, PT ;  /* 0x00000008fc007c0c */ /* 0x000fe2000bf26270 */
[----:B------:R-:W-:Y:S01]  /*30d0*/  @!PT LDS RZ, [RZ] ;  /* 0x00000000fffff984 */ /* 0x000fe20000000800 */
[----:B------:R-:W-:Y:S01]  /*30e0*/  @!PT LDS RZ, [RZ] ;  /* 0x00000000fffff984 */ /* 0x000fe20000000800 */
[----:B------:R-:W-:Y:S01]  /*30f0*/  @!PT LDS RZ, [RZ] ;  /* 0x00000000fffff984 */ /* 0x000fe20000000800 */
[----:B------:R-:W-:Y:S01]  /*3100*/  @!P2 LDGSTS.E.BYPASS.LTC128B.128 [R0+0x10000], desc[UR6][R8.64] ;  /* 0x100000000800afae */ /* 0x000fe2000b901d46 */
[----:B------:R-:W-:-:S03]  /*3110*/  SEL R12, R2, R25, !P0 ;  /* 0x00000019020c7207 */ /* 0x000fc60004000000 */
[----:B------:R-:W-:Y:S01]  /*3120*/  @!P2 LDGSTS.E.BYPASS.LTC128B.128 [R0+0x12000], desc[UR6][R8.64+0x40] ;  /* 0x120000400800afae */ /* 0x000fe2000b901d46 */
[----:B------:R-:W-:-:S03]  /*3130*/  LEA R239, R12, UR4, 0x1 ;  /* 0x000000040cef7c11 */ /* 0x000fc6000f8e08ff */
        /* <DEDUP_REMOVED lines=8> */
[----:B------:R-:W-:-:S03]  /*31c0*/  @!P2 LEA R4, P4, R10, R14, 0x1 ;  /* 0x0000000e0a04a211 */ /* 0x000fc600078808ff */
        /* <DEDUP_REMOVED lines=35> */
[----:B------:R2:W-:Y:S04]  /*3400*/  @!P3 LDGSTS.E.BYPASS.LTC128B.128 [R0+0xd000], desc[UR6][R6.64+0x80] ;  /* 0x0d0000800600bfae */ /* 0x0005e8000b901d46 */
[----:B------:R-:W-:Y:S04]  /*3410*/  @P2 STS.128 [R0+0xa000], RZ ;  /* 0x00a000ff00002388 */ /* 0x000fe80000000c00 */
[----:B------:R-:W-:Y:S04]  /*3420*/  @P2 STS.128 [R0+0xc000], RZ ;  /* 0x00c000ff00002388 */ /* 0x000fe80000000c00 */
[----:B------:R3:W-:Y:S04]  /*3430*/  @P2 STS.128 [R0+0xe000], RZ ;  /* 0x00e000ff00002388 */ /* 0x0007e80000000c00 */
[----:B------:R-:W-:Y:S01]  /*3440*/  @!PT LDS RZ, [RZ] ;  /* 0x00000000fffff984 */ /* 0x000fe20000000800 */
[----:B------:R-:W-:Y:S01]  /*3450*/  @!PT LDS RZ, [RZ] ;  /* 0x00000000fffff984 */ /* 0x000fe20000000800 */
[----:B------:R-:W-:Y:S01]  /*3460*/  @!PT LDS RZ, [RZ] ;  /* 0x00000000fffff984 */ /* 0x000fe20000000800 */
[----:B------:R-:W-:Y:S01]  /*3470*/  @!P2 LDGSTS.E.BYPASS.LTC128B.128 [R0+0xa000], desc[UR6][R4.64] ;  /* 0x0a0000000400afae */ /* 0x000fe2000b901d46 */
[----:B------:R-:W-:-:S03]  /*3480*/  VIADD R2, R246, 0x28 ;  /* 0x00000028f6027836 */ /* 0x000fc60000000000 */
[----:B------:R-:W-:Y:S04]  /*3490*/  @!P2 LDGSTS.E.BYPASS.LTC128B.128 [R0+0xc000], desc[UR6][R4.64+0x40] ;  /* 0x0c0000400400afae */ /* 0x000fe8000b901d46 */
[----:B------:R4:W-:Y:S04]  /*34a0*/  @!P2 LDGSTS.E.BYPASS.LTC128B.128 [R0+0xe000], desc[UR6][R4.64+0x80] ;  /* 0x0e0000800400afae */ /* 0x0009e8000b901d46 */
[----:B------:R-:W0:Y:S01]  /*34b0*/  LDGDEPBAR ;  /* 0x00000000000079af */ /* 0x000e220000000000 */
[----:B-1----:R-:W-:Y:S01]  /*34c0*/  VIADD R9, R246, 0x8 ;  /* 0x00000008f6097836 */ /* 0x002fe20000000000 */
[----:B------:R-:W-:Y:S01]  /*34d0*/  ISETP.GE.AND P1, PT, R2, UR8, PT ;  /* 0x0000000802007c0c */ /* 0x000fe2000bf26270 */
[C---:B------:R-:W-:Y:S01]  /*34e0*/  VIADD R8, R246.reuse, 0x20 ;  /* 0x00000020f6087836 */ /* 0x040fe20000000000 */
[----:B------:R-:W-:-:S02]  /*34f0*/  ISETP.GE.AND P4, PT, R246, UR8, PT ;  /* 0x00000008f6007c0c */ /* 0x000fc4000bf86270 */
[----:B------:R-:W-:Y:S02]  /*3500*/  ISETP.GE.AND P3, PT, R9, UR8, PT ;  /* 0x0000000809007c0c */ /* 0x000fe4000bf66270 */
[----:B------:R-:W-:Y:S01]  /*3510*/  ISETP.GE.AND P2, PT, R8, UR8, PT ;  /* 0x0000000808007c0c */ /* 0x000fe2000bf46270 */
[----:B--2---:R-:W-:-:S06]  /*3520*/  IMAD.MOV.U32 R6, RZ, RZ, 0x4 ;  /* 0x00000004ff067424 */ /* 0x004fcc00078e00ff */
[----:B------:R-:W-:Y:S01]  /*3530*/  @!P1 IMAD.WIDE R6, R2, R6, UR16 ;  /* 0x0000001002069e25 */ /* 0x000fe2000f8e0206 */
[----:B------:R-:W1:Y:S04]  /*3540*/  LDC.64 R10, c[0x0][0x3b8] ;  /* 0x0000ee00ff0a7b82 */ /* 0x000e680000000a00 */
[----:B------:R-:W5:Y:S01]  /*3550*/  @!P1 LDG.E R248, desc[UR6][R6.64] ;  /* 0x0000000606f89981 */ /* 0x000f62000c1e1900 */
[----:B----4-:R-:W-:Y:S01]  /*3560*/  IMAD.MOV.U32 R4, RZ, RZ, 0x4 ;  /* 0x00000004ff047424 */ /* 0x010fe200078e00ff */
[----:B------:R-:W-:-:S04]  /*3570*/  DEPBAR.LE SB0, 0x1 ;  /* 0x000080400000791a */ /* 0x000fc80000000000 */
[----:B------:R-:W-:-:S05]  /*3580*/  IMAD.WIDE R4, R246, R4, UR16 ;  /* 0x00000010f6047e25 */ /* 0x000fca000f8e0204 */
[----:B------:R-:W5:Y:S04]  /*3590*/  @!P4 LDG.E R249, desc[UR6][R4.64] ;  /* 0x0000000604f9c981 */ /* 0x000f68000c1e1900 */
[----:B------:R-:W5:Y:S04]  /*35a0*/  @!P3 LDG.E R250, desc[UR6][R4.64+0x20] ;  /* 0x0000200604fab981 */ /* 0x000f68000c1e1900 */
[----:B------:R2:W5:Y:S01]  /*35b0*/  @!P2 LDG.E R247, desc[UR6][R4.64+0x80] ;  /* 0x0000800604f7a981 */ /* 0x000562000c1e1900 */
[----:B------:R-:W-:Y:S06]  /*35c0*/  BAR.SYNC.DEFER_BLOCKING 0x0 ;  /* 0x0000000000007b1d */ /* 0x000fec0000010000 */
[----:B-1----:R-:W4:Y:S04]  /*35d0*/  LDG.E.64 R4, desc[UR6][R10.64+0x8] ;  /* 0x000008060a047981 */ /* 0x002f28000c1e1b00 */
[----:B------:R-:W2:Y:S01]  /*35e0*/  LDG.E.64 R6, desc[UR6][R10.64] ;  /* 0x000000060a067981 */ /* 0x000ea2000c1e1b00 */
[----:B------:R-:W1:Y:S01]  /*35f0*/  S2R R13, SR_TID.X ;  /* 0x00000000000d7919 */ /* 0x000e620000002100 */
[----:B------:R-:W1:Y:S01]  /*3600*/  S2R R16, SR_TID.X ;  /* 0x0000000000107919 */ /* 0x000e620000002100 */
[----:B------:R-:W-:Y:S01]  /*3610*/  UIMAD UR8, UR49, UR14, UR59 ;  /* 0x0000000e310872a4 */ /* 0x000fe2000f8e023b */
[----:B---3--:R-:W-:Y:S01]  /*3620*/  SHF.R.S32.HI R0, RZ, 0x1f, R24 ;  /* 0x0000001fff007819 */ /* 0x008fe20000011418 */
[----:B------:R-:W3:Y:S02]  /*3630*/  LDSM.16.M88.4 R172, [R208+0xf000] ;  /* 0x00f00000d0ac783b */ /* 0x000ee40000000200 */
[----:B------:R-:W-:-:S02]  /*3640*/  USHF.L.U32 UR8, UR8, 0x5, URZ ;  /* 0x0000000508087899 */ /* 0x000fc4000800063f */
[----:B------:R-:W-:Y:S01]  /*3650*/  USHF.L.U32 UR21, UR35, 0x4, URZ ;  /* 0x0000000423157899 */ /* 0x000fe2000800063f */
[----:B------:R-:W2:Y:S01]  /*3660*/  LDSM.16.M88.4 R176, [R208+0xf400] ;  /* 0x00f40000d0b0783b */ /* 0x000ea20000000200 */
[----:B------:R-:W-:-:S03]  /*3670*/  USHF.R.S32.HI UR9, URZ, 0x1f, UR8 ;  /* 0x0000001f3f097899 */ /* 0x000fc60008011408 */
[----:B------:R-:W2:Y:S04]  /*3680*/  LDSM.16.M88.4 R188, [R208+0x11000] ;  /* 0x01100000d0bc783b */ /* 0x000ea80000000200 */
[----:B------:R-:W2:Y:S04]  /*3690*/  LDSM.16.M88.4 R192, [R208+0x11400] ;  /* 0x01140000d0c0783b */ /* 0x000ea80000000200 */
[----:B------:R-:W2:Y:S01]  /*36a0*/  LDSM.16.M88.4 R204, [R208+0x13000] ;  /* 0x01300000d0cc783b */ /* 0x000ea20000000200 */
[----:B------:R-:W-:Y:S01]  /*36b0*/  USHF.L.U32 UR20, UR35, 0x3, URZ ;  /* 0x0000000323147899 */ /* 0x000fe2000800063f */
[----:B------:R-:W-:Y:S01]  /*36c0*/  VIADD R2, R228, 0x1800 ;  /* 0x00001800e4027836 */ /* 0x000fe20000000000 */
[----:B------:R-:W-:Y:S01]  /*36d0*/  UIADD3 UR43, UR40, 0x80, UR42 ;  /* 0x00000080282b7890 */ /* 0x000fe2000fffe02a */
[----:B------:R-:W2:Y:S01]  /*36e0*/  LDSM.16.M88.4 R208, [R208+0x13400] ;  /* 0x01340000d0d0783b */ /* 0x000ea20000000200 */
[----:B-1----:R-:W-:-:S03]  /*36f0*/  SHF.R.S32.HI R13, RZ, 0x1f, R13 ;  /* 0x0000001fff0d7819 */ /* 0x002fc6000001140d */
[----:B------:R-:W1:Y:S01]  /*3700*/  LDSM.16.M88.4 R180, [R222] ;  /* 0x00000000deb4783b */ /* 0x000e620000000200 */
[----:B------:R-:W-:Y:S01]  /*3710*/  UIMAD UR39, UR35, 0x18, URZ ;  /* 0x00000018232778a4 */ /* 0x000fe2000f8e023f */
[----:B------:R-:W-:Y:S02]  /*3720*/  LEA.HI R13, R13, R16, RZ, 0x6 ;  /* 0x000000100d0d7211 */ /* 0x000fe400078f30ff */
[----:B------:R-:W1:Y:S01]  /*3730*/  LDSM.16.M88.4 R184, [R222+0x400] ;  /* 0x00040000deb8783b */ /* 0x000e620000000200 */
[----:B------:R-:W-:Y:S01]  /*3740*/  USHF.L.U32 UR38, UR35, 0x5, URZ ;  /* 0x0000000523267899 */ /* 0x000fe2000800063f */
[----:B------:R-:W-:Y:S02]  /*3750*/  SHF.R.S32.HI R13, RZ, 0x6, R13 ;  /* 0x00000006ff0d7819 */ /* 0x000fe4000001140d */
[----:B------:R-:W1:Y:S04]  /*3760*/  LDSM.16.M88.4 R196, [R222+0x2000] ;  /* 0x00200000dec4783b */ /* 0x000e680000000200 */
[----:B------:R-:W1:Y:S04]  /*3770*/  LDSM.16.M88.4 R200, [R222+0x2400] ;  /* 0x00240000dec8783b */ /* 0x000e680000000200 */
[----:B------:R-:W1:Y:S04]  /*3780*/  LDSM.16.M88.4 R212, [R222+0x4000] ;  /* 0x00400000ded4783b */ /* 0x000e680000000200 */
[----:B------:R-:W1:Y:S01]  /*3790*/  LDSM.16.M88.4 R216, [R222+0x4400] ;  /* 0x00440000ded8783b */ /* 0x000e620000000200 */
[----:B------:R-:W-:-:S02]  /*37a0*/  UIADD3 UR11, UR21, 0x20, URZ ;  /* 0x00000020150b7890 */ /* 0x000fc4000fffe03f */
[----:B------:R-:W-:Y:S02]  /*37b0*/  UIADD3 UR26, UR21, 0x40, URZ ;  /* 0x00000040151a7890 */ /* 0x000fe4000fffe03f */
[----:B------:R-:W-:Y:S02]  /*37c0*/  UIADD3 UR11, UR20, UR11, URZ ;  /* 0x0000000b140b7290 */ /* 0x000fe4000fffe03f */
[----:B------:R-:W-:Y:S02]  /*37d0*/  UIADD3 UR25, UR20, UR26, URZ ;  /* 0x0000001a14197290 */ /* 0x000fe4000fffe03f */
[----:B------:R-:W-:Y:S02]  /*37e0*/  UIADD3 UR29, UR21, 0x20, URZ ;  /* 0x00000020151d7890 */ /* 0x000fe4000fffe03f */
[----:B------:R-:W-:Y:S02]  /*37f0*/  UIADD3 UR11, UR20, UR11, URZ ;  /* 0x0000000b140b7290 */ /* 0x000fe4000fffe03f */
[----:B------:R-:W-:Y:S01]  /*3800*/  UIADD3 UR24, UR20, UR25, URZ ;  /* 0x0000001914187290 */ /* 0x000fe2000fffe03f */
[----:B------:R-:W-:Y:S01]  /*3810*/  SEL R2, R2, R228, !P0 ;  /* 0x000000e402027207 */ /* 0x000fe20004000000 */
[----:B------:R-:W-:-:S02]  /*3820*/  UIADD3 UR28, UR20, UR29, URZ ;  /* 0x0000001d141c7290 */ /* 0x000fc4000fffe03f */
[----:B------:R-:W-:Y:S02]  /*3830*/  UIADD3 UR11, UR20, UR11, URZ ;  /* 0x0000000b140b7290 */ /* 0x000fe4000fffe03f */
[----:B------:R-:W-:Y:S01]  /*3840*/  UIADD3 UR23, UR20, UR24, URZ ;  /* 0x0000001814177290 */ /* 0x000fe2000fffe03f */
[----:B------:R-:W-:Y:S01]  /*3850*/  LEA R220, R2, UR4, 0x1 ;  /* 0x0000000402dc7c11 */ /* 0x000fe2000f8e08ff */
[----:B------:R-:W-:Y:S02]  /*3860*/  UIADD3 UR27, UR20, UR28, URZ ;  /* 0x0000001c141b7290 */ /* 0x000fe4000fffe03f */
[----:B------:R-:W-:Y:S02]  /*3870*/  UIADD3 UR31, UR20, UR11, URZ ;  /* 0x0000000b141f7290 */ /* 0x000fe4000fffe03f */
[----:B------:R-:W-:Y:S02]  /*3880*/  UIADD3 UR22, UR20, UR23, URZ ;  /* 0x0000001714167290 */ /* 0x000fe4000fffe03f */
[----:B------:R-:W-:-:S02]  /*3890*/  UIMAD UR35, UR35, 0x38, URZ ;  /* 0x00000038232378a4 */ /* 0x000fc4000f8e023f */
[----:B------:R-:W-:Y:S02]  /*38a0*/  UIADD3 UR43, UR43, -UR10, URZ ;  /* 0x8000000a2b2b7290 */ /* 0x000fe4000fffe03f */
[----:B------:R-:W-:Y:S02]  /*38b0*/  UIADD3 UR34, UR20, UR27, URZ ;  /* 0x0000001b14227290 */ /* 0x000fe4000fffe03f */
[----:B------:R-:W-:Y:S02]  /*38c0*/  UIADD3 UR33, UR20, UR31, URZ ;  /* 0x0000001f14217290 */ /* 0x000fe4000fffe03f */
[----:B------:R-:W-:Y:S01]  /*38d0*/  UIADD3 UR32, UR20, UR22, URZ ;  /* 0x0000001614207290 */ /* 0x000fe2000fffe03f */
[----:B------:R-:W-:Y:S01]  /*38e0*/  ULDC UR14, c[0x0][0x2ec] ;  /* 0x0000bb00000e7ab9 */ /* 0x000fe20000000800 */
[----:B----4-:R-:W-:Y:S01]  /*38f0*/  IADD3 R24, P2, P1, R4, UR8, R24 ;  /* 0x0000000804187c10 */ /* 0x010fe2000f95e018 */
[----:B--2---:R-:W-:-:S03]  /*3900*/  IMAD.SHL.U32 R4, R13, 0x20, RZ ;  /* 0x000000200d047824 */ /* 0x004fc600078e00ff */
[----:B------:R-:W-:-:S05]  /*3910*/  IADD3.X R0, R5, UR9, R0, P2, P1 ;  /* 0x0000000905007c10 */ /* 0x000fca00097e2400 */
[----:B------:R-:W-:Y:S04]  /*3920*/  STL [R1+0x14], R0 ;  /* 0x0000140001007387 */ /* 0x000fe80000100800 */
[----:B------:R2:W-:Y:S01]  /*3930*/  STL [R1+0x28], R4 ;  /* 0x0000280401007387 */ /* 0x0005e20000100800 */
[----:B------:R-:W-:Y:S02]  /*3940*/  R2UR UR8, R7 ;  /* 0x00000000070872ca */ /* 0x000fe400000e0000 */
[----:B------:R-:W-:Y:S01]  /*3950*/  R2UR UR9, R6 ;  /* 0x00000000060972ca */ /* 0x000fe200000e0000 */
[----:B--2---:R-:W-:-:S05]  /*3960*/  IMAD.WIDE.U32 R4, R24, -0x2daee0ad, RZ ;  /* 0xd2511f5318047825 */ /* 0x004fca00078e00ff */
[----:B------:R2:W-:Y:S01]  /*3970*/  STL.64 [R1], R4 ;  /* 0x0000000401007387 */ /* 0x0005e20000100a00 */
[----:B------:R-:W-:-:S05]  /*3980*/  VIADD R0, R229, 0x1800 ;  /* 0x00001800e5007836 */ /* 0x000fca0000000000 */
[----:B------:R-:W-:-:S04]  /*3990*/  SEL R0, R0, R229, !P0 ;  /* 0x000000e500007207 */ /* 0x000fc80004000000 */
[----:B-1-3--:R-:W-:-:S07]  /*39a0*/  LEA R221, R0, UR4, 0x1 ;  /* 0x0000000400dd7c11 */ /* 0x00afce000f8e08ff */
.L_x_254:
[----:B------:R-:W0:Y:S01]  /*39b0*/  LDGDEPBAR ;  /* 0x00000000000079af */ /* 0x000e220000000000 */
[----:B------:R-:W-:Y:S01]  /*39c0*/  LEA R0, R230, UR4, 0x1 ;  /* 0x00000004e6007c11 */ /* 0x000fe2000f8e08ff */
[----:B------:R-:W-:Y:S01]  /*39d0*/  IMAD.IADD R2, R227, 0x1, R221 ;  /* 0x00000001e3027824 */ /* 0x000fe200078e02dd */
[----:B------:R-:W-:Y:S05]  /*39e0*/  USHF.L.U32 UR11, UR5, 0x6, URZ ;  /* 0x00000006050b7899 */ /* 0x000fea000800063f */
[----:B------:R-:W3:Y:S01]  /*39f0*/  LDL.64 R232, [R1] ;  /* 0x0000000001e87983 */ /* 0x000ee20000100a00 */
[----:B------:R-:W-:Y:S01]  /*3a00*/  UIADD3 UR12, UR42, 0x80, URZ ;  /* 0x000000802a0c7890 */ /* 0x000fe2000fffe03f */
[----:B-----5:R-:W-:Y:S01]  /*3a10*/  FSETP.NEU.FTZ.AND P1, PT, R249, -INF , PT ;  /* 0xff800000f900780b */ /* 0x020fe20003f3d000 */
[----:B------:R-:W-:Y:S01]  /*3a20*/  UISETP.GE.AND UP0, UPT, UR11, UR43, UPT ;  /* 0x0000002b0b00728c */ /* 0x000fe2000bf06270 */
[----:B------:R-:W-:Y:S01]  /*3a30*/  FSETP.NEU.FTZ.AND P3, PT, R250, -INF , PT ;  /* 0xff800000fa00780b */ /* 0x000fe20003f7d000 */
[----:B------:R-:W-:Y:S01]  /*3a40*/  UIADD3 UR13, UR9, 0x3c6ef372, URZ ;  /* 0x3c6ef372090d7890 */ /* 0x000fe2000fffe03f */
[----:B------:R-:W4:Y:S01]  /*3a50*/  LDL R234, [R1+0x1c] ;  /* 0x00001c0001ea7983 */ /* 0x000f220000100800 */
[----:B------:R-:W-:Y:S02]  /*3a60*/  UISETP.LT.AND UP0, UPT, UR12, UR10, UP0 ;  /* 0x0000000a0c00728c */ /* 0x000fe40008701270 */
[----:B------:R-:W-:Y:S01]  /*3a70*/  UIADD3 UR12, UR9, -0x61c88647, URZ ;  /* 0x9e3779b9090c7890 */ /* 0x000fe2000fffe03f */
[----:B------:R-:W3:Y:S01]  /*3a80*/  LDL R231, [R1+0x14] ;  /* 0x0000140001e77983 */ /* 0x000ee20000100800 */
[----:B------:R-:W-:Y:S02]  /*3a90*/  UISETP.GT.AND UP3, UPT, UR5, UR30, UPT ;  /* 0x0000001e0500728c */ /* 0x000fe4000bf64270 */
        /* <DEDUP_REMOVED lines=19> */
[----:B------:R-:W1:Y:S05]  /*3bd0*/  LDSM.16.M88.4 R160, [R221+0x1800] ;  /* 0x00180000dda0783b */ /* 0x000e6a0000000200 */
        /* <DEDUP_REMOVED lines=29> */
[----:B------:R-:W-:Y:S01]  /*3db0*/  IMAD.U32 R155, RZ, RZ, UR11 ;  /* 0x0000000bff9b7e24 */ /* 0x000fe2000f8e00ff */
[----:B------:R-:W-:Y:S04]  /*3dc0*/  UIADD3 UR11, UR8, 0x76cf5d0a, URZ ;  /* 0x76cf5d0a080b7890 */ /* 0x000fe8000fffe03f */
[C---:B------:R-:W-:Y:S06]  /*3dd0*/  HMMA.16816.F32 R8, R168.reuse, R140, R8 ;  /* 0x0000008ca808723c */ /* 0x040fec0000001808 */
[-C--:B------:R-:W-:Y:S06]  /*3de0*/  HMMA.16816.F32 R12, R168, R142.reuse, R12 ;  /* 0x0000008ea80c723c */ /* 0x080fec000000180c */
[C---:B------:R-:W-:Y:S01]  /*3df0*/  HMMA.16816.F32 R16, R132.reuse, R142, R16 ;  /* 0x0000008e8410723c */ /* 0x040fe20000001810 */
[----:B------:R2:W3:Y:S05]  /*3e00*/  LDSM.16.M88.4 R140, [R0+0xd400] ;  /* 0x00d40000008c783b */ /* 0x0004ea0000000200 */
[-C--:B-1----:R-:W-:Y:S06]  /*3e10*/  HMMA.16816.F32 R20, R132, R144.reuse, R20 ;  /* 0x000000908414723c */ /* 0x082fec0000001814 */
[C---:B------:R-:W-:Y:S06]  /*3e20*/  HMMA.16816.F32 R24, R168.reuse, R144, R24 ;  /* 0x00000090a818723c */ /* 0x040fec0000001818 */
[-C--:B------:R-:W-:Y:S01]  /*3e30*/  HMMA.16816.F32 R28, R168, R146.reuse, R28 ;  /* 0x00000092a81c723c */ /* 0x080fe2000000181c */
[----:B------:R-:W4:Y:S05]  /*3e40*/  LDL R168, [R1+0x28] ;  /* 0x0000280001a87983 */ /* 0x000f2a0000100800 */
[----:B------:R-:W-:Y:S01]  /*3e50*/  HMMA.16816.F32 R32, R132, R146, R32 ;  /* 0x000000928420723c */ /* 0x000fe20000001820 */
[----:B--2---:R-:W-:Y:S01]  /*3e60*/  IMAD.U32 R0, RZ, RZ, UR41 ;  /* 0x00000029ff007e24 */ /* 0x004fe2000f8e00ff */
[----:B------:R-:W-:Y:S04]  /*3e70*/  LDSM.16.M88.4 R144, [R222+-0x2000] ;  /* 0xffe00000de90783b */ /* 0x000fe80000000200 */
[-C--:B------:R-:W-:Y:S01]  /*3e80*/  HMMA.16816.F32 R4, R136, R148.reuse, R4 ;  /* 0x000000948804723c */ /* 0x080fe20000001804 */
[----:B------:R-:W-:Y:S05]  /*3e90*/  IMAD.U32 R132, RZ, RZ, UR5 ;  /* 0x00000005ff847e24 */ /* 0x000fea000f8e00ff */
[C---:B------:R-:W-:Y:S06]  /*3ea0*/  HMMA.16816.F32 R8, R156.reuse, R148, R8 ;  /* 0x000000949c08723c */ /* 0x040fec0000001808 */
[-C--:B------:R-:W-:Y:S06]  /*3eb0*/  HMMA.16816.F32 R12, R156, R150.reuse, R12 ;  /* 0x000000969c0c723c */ /* 0x080fec000000180c */
[C---:B------:R-:W-:Y:S05]  /*3ec0*/  HMMA.16816.F32 R16, R136.reuse, R150, R16 ;  /* 0x000000968810723c */ /* 0x040fea0000001810 */
[----:B---3--:R-:W-:Y:S01]  /*3ed0*/  LOP3.LUT R152, R231, UR9, RZ, 0x3c, !PT ;  /* 0x00000009e7987c12 */ /* 0x008fe2000f8e3cff */
[-C--:B------:R-:W-:Y:S06]  /*3ee0*/  HMMA.16816.F32 R20, R136, R140.reuse, R20 ;  /* 0x0000008c8814723c */ /* 0x080fec0000001814 */
[C---:B------:R-:W-:Y:S06]  /*3ef0*/  HMMA.16816.F32 R24, R156.reuse, R140, R24 ;  /* 0x0000008c9c18723c */ /* 0x040fec0000001818 */
[-C--:B------:R-:W-:Y:S06]  /*3f00*/  HMMA.16816.F32 R28, R156, R142.reuse, R28 ;  /* 0x0000008e9c1c723c */ /* 0x080fec000000181c */
[----:B------:R-:W-:Y:S01]  /*3f10*/  HMMA.16816.F32 R32, R136, R142, R32 ;  /* 0x0000008e8820723c */ /* 0x000fe20000001820 */
[----:B------:R-:W-:Y:S06]  /*3f20*/  LDSM.16.M88.4 R136, [R222+-0x1c00] ;  /* 0xffe40000de88783b */ /* 0x000fec0000000200 */
[----:B------:R-:W-:Y:S05]  /*3f30*/  FMUL.FTZ R142, R249, 1.4426950216293334961 ;  /* 0x3fb8aa3bf98e7820 */ /* 0x000fea0000410000 */
[----:B------:R-:W-:Y:S02]  /*3f40*/  FSEL R142, R142, RZ, P1 ;  /* 0x000000ff8e8e7208 */ /* 0x000fe40000800000 */
[----:B------:R-:W-:Y:S01]  /*3f50*/  FSETP.NEU.FTZ.AND P1, PT, R247, -INF , PT ;  /* 0xff800000f700780b */ /* 0x000fe20003f3d000 */
[----:B----4-:R-:W-:Y:S02]  /*3f60*/  IMAD R134, R0, 0x4, R165 ;  /* 0x0000000400867824 */ /* 0x010fe400078e02a5 */
[----:B------:R-:W-:Y:S03]  /*3f70*/  IMAD R0, R132, 0x4, R234 ;  /* 0x0000000484007824 */ /* 0x000fe600078e02ea */
[----:B------:R-:W-:Y:S01]  /*3f80*/  LOP3.LUT R134, R233, UR8, R134, 0x96, !PT ;  /* 0x00000008e9867c12 */ /* 0x000fe2000f8e9686 */
[----:B------:R-:W-:Y:S04]  /*3f90*/  IMAD.WIDE.U32 R132, R0, -0x326172a9, RZ ;  /* 0xcd9e8d5700847825 */ /* 0x000fe800078e00ff */
[----:B------:R-:W-:Y:S01]  /*3fa0*/  IMAD.WIDE.U32 R166, R134, -0x326172a9, RZ ;  /* 0xcd9e8d5786a67825 */ /* 0x000fe200078e00ff */
[-C--:B------:R-:W-:Y:S03]  /*3fb0*/  LOP3.LUT R153, R133, R152.reuse, RZ, 0x3c, !PT ;  /* 0x0000009885997212 */ /* 0x080fe600078e3cff */
[----:B------:R-:W-:Y:S01]  /*3fc0*/  VIADD R148, R0, 0x2 ;  /* 0x0000000200947836 */ /* 0x000fe20000000000 */
[----:B------:R-:W-:Y:S01]  /*3fd0*/  LOP3.LUT R165, R166, UR13, RZ, 0x3c, !PT ;  /* 0x0000000da6a57c12 */ /* 0x000fe2000f8e3cff */
[----:B------:R-:W-:Y:S01]  /*3fe0*/  IMAD.MOV.U32 R166, RZ, RZ, 0x28 ;  /* 0x00000028ffa67424 */ /* 0x000fe200078e00ff */
[----:B------:R-:W-:Y:S01]  /*3ff0*/  LOP3.LUT R162, R167, UR12, R132, 0x96, !PT ;  /* 0x0000000ca7a27c12 */ /* 0x000fe2000f8e9684 */
[----:B------:R-:W-:Y:S01]  /*4000*/  IMAD.WIDE.U32 R148, R148, -0x326172a9, RZ ;  /* 0xcd9e8d5794947825 */ /* 0x000fe200078e00ff */
[----:B------:R-:W1:Y:S01]  /*4010*/  LDSM.16.M88.4 R132, [R2+0x2000] ;  /* 0x002000000284783b */ /* 0x000e620000000200 */
[----:B------:R-:W-:Y:S02]  /*4020*/  UIADD3 UR13, UR9, 0x1715609d, URZ ;  /* 0x1715609d090d7890 */ /* 0x000fe4000fffe03f */
[----:B------:R-:W-:Y:S01]  /*4030*/  IMAD.WIDE.U32 R162, R162, -0x2daee0ad, RZ ;  /* 0xd2511f53a2a27825 */ /* 0x000fe200078e00ff */
[----:B------:R-:W-:Y:S02]  /*4040*/  LOP3.LUT R154, R149, R152, RZ, 0x3c, !PT ;  /* 0x00000098959a7212 */ /* 0x000fe400078e3cff */
[----:B------:R-:W-:Y:S01]  /*4050*/  LOP3.LUT R160, R167, UR12, R148, 0x96, !PT ;  /* 0x0000000ca7a07c12 */ /* 0x000fe2000f8e9694 */
[----:B------:R-:W-:Y:S01]  /*4060*/  IMAD.U32 R0, RZ, RZ, UR40 ;  /* 0x00000028ff007e24 */ /* 0x000fe2000f8e00ff */
[----:B------:R2:W3:Y:S01]  /*4070*/  LDSM.16.M88.4 R148, [R2+0x2800] ;  /* 0x002800000294783b */ /* 0x0004e20000000200 */
[----:B------:R-:W-:Y:S01]  /*4080*/  UIADD3 UR12, UR8, -0x4498517b, URZ ;  /* 0xbb67ae85080c7890 */ /* 0x000fe2000fffe03f */
[----:B------:R-:W-:Y:S02]  /*4090*/  IMAD.MOV.U32 R167, RZ, RZ, 0x20 ;  /* 0x00000020ffa77424 */ /* 0x000fe400078e00ff */
[----:B------:R-:W-:Y:S01]  /*40a0*/  @!P0 IADD3 R0, -R0, 0x1, R246 ;  /* 0x0000000100008810 */ /* 0x000fe20007ffe1f6 */
[----:B------:R-:W-:Y:S03]  /*40b0*/  IMAD.WIDE.U32 R160, R160, -0x2daee0ad, RZ ;  /* 0xd2511f53a0a07825 */ /* 0x000fe600078e00ff */
[----:B------:R-:W-:Y:S01]  /*40c0*/  @!P0 IADD3 R155, R155, UR10, R0 ;  /* 0x0000000a9b9b8c10 */ /* 0x000fe2000fffe000 */
[----:B------:R-:W-:Y:S01]  /*40d0*/  IMAD.WIDE.U32 R152, R153, -0x2daee0ad, RZ ;  /* 0xd2511f5399987825 */ /* 0x000fe200078e00ff */
[----:B------:R-:W-:Y:S01]  /*40e0*/  LOP3.LUT R0, R232, UR12, RZ, 0x3c, !PT ;  /* 0x0000000ce8007c12 */ /* 0x000fe2000f8e3cff */
[----:B------:R-:W-:Y:S01]  /*40f0*/  UIADD3 UR12, UR8, 0x32370b8f, URZ ;  /* 0x32370b8f080c7890 */ /* 0x000fe2000fffe03f */
[----:B------:R-:W-:Y:S01]  /*4100*/  @!P0 VIADDMNMX R143, R155, R166, UR10, PT ;  /* 0x0000000a9b8f8e46 */ /* 0x000fe2000b8001a6 */
[----:B------:R-:W-:Y:S01]  /*4110*/  IMAD.WIDE.U32 R140, R154, -0x2daee0ad, RZ ;  /* 0xd2511f539a8c7825 */ /* 0x000fe200078e00ff */
[----:B------:R-:W-:Y:S02]  /*4120*/  LOP3.LUT R152, R163, UR11, R152, 0x96, !PT ;  /* 0x0000000ba3987c12 */ /* 0x000fe4000f8e9698 */
[C---:B------:R-:W-:Y:S02]  /*4130*/  LOP3.LUT R153, R0.reuse, R153, RZ, 0x3c, !PT ;  /* 0x0000009900997212 */ /* 0x040fe400078e3cff */
[----:B------:R-:W-:Y:S01]  /*4140*/  LOP3.LUT R154, R161, UR11, R140, 0x96, !PT ;  /* 0x0000000ba19a7c12 */ /* 0x000fe2000f8e968c */
[----:B------:R-:W-:Y:S01]  /*4150*/  UIADD3 UR11, UR9, -0x255992d5, URZ ;  /* 0xdaa66d2b090b7890 */ /* 0x000fe2000fffe03f */
[----:B------:R-:W-:Y:S01]  /*4160*/  LOP3.LUT R163, R0, R141, RZ, 0x3c, !PT ;  /* 0x0000008d00a37212 */ /* 0x000fe200078e3cff */
[----:B------:R-:W-:Y:S04]  /*4170*/  IMAD.WIDE.U32 R140, R153, -0x326172a9, RZ ;  /* 0xcd9e8d57998c7825 */ /* 0x000fe800078e00ff */
[----:B--2---:R-:W-:Y:S01]  /*4180*/  @!P0 IMAD.SHL.U32 R2, R164, 0x2, RZ ;  /* 0x00000002a4028824 */ /* 0x004fe200078e00ff */
[----:B------:R-:W-:Y:S01]  /*4190*/  LOP3.LUT R161, R165, R141, RZ, 0x3c, !PT ;  /* 0x0000008da5a17212 */ /* 0x000fe200078e3cff */
[----:B------:R-:W-:Y:S04]  /*41a0*/  IMAD.WIDE.U32 R156, R152, -0x326172a9, RZ ;  /* 0xcd9e8d57989c7825 */ /* 0x000fe800078e00ff */
[----:B------:R-:W-:Y:S01]  /*41b0*/  FMUL.FTZ R141, R250, 1.4426950216293334961 ;  /* 0x3fb8aa3bfa8d7820 */ /* 0x000fe20000410000 */
[----:B------:R-:W-:Y:S01]  /*41c0*/  @!P0 LOP3.LUT R2, R168, 0x6, R2, 0xf8, !PT ;  /* 0x00000006a8028812 */ /* 0x000fe200078ef802 */
[----:B------:R-:W-:Y:S01]  /*41d0*/  IMAD.U32 R0, RZ, RZ, UR41 ;  /* 0x00000029ff007e24 */ /* 0x000fe2000f8e00ff */
[-C--:B-1----:R-:W-:Y:S01]  /*41e0*/  HMMA.16816.F32 R4, R132, R144.reuse, R4 ;  /* 0x000000908404723c */ /* 0x082fe20000001804 */
[----:B------:R-:W-:Y:S04]  /*41f0*/  IMAD.MOV.U32 R168, RZ, RZ, 0x8 ;  /* 0x00000008ffa87424 */ /* 0x000fe800078e00ff */
[----:B------:R-:W-:Y:S01]  /*4200*/  FSEL R141, R141, RZ, P3 ;  /* 0x000000ff8d8d7208 */ /* 0x000fe20001800000 */
[----:B------:R-:W-:Y:S01]  /*4210*/  IMAD.WIDE.U32 R152, R163, -0x326172a9, RZ ;  /* 0xcd9e8d57a3987825 */ /* 0x000fe200078e00ff */
[----:B------:R-:W-:Y:S01]  /*4220*/  LOP3.LUT R163, R157, UR11, R140, 0x96, !PT ;  /* 0x0000000b9da37c12 */ /* 0x000fe2000f8e968c */
[C---:B---3--:R-:W-:Y:S04]  /*4230*/  HMMA.16816.F32 R8, R148.reuse, R144, R8 ;  /* 0x000000909408723c */ /* 0x048fe80000001808 */
[----:B------:R-:W-:Y:S01]  /*4240*/  LOP3.LUT R157, R165, R153, RZ, 0x3c, !PT ;  /* 0x00000099a59d7212 */ /* 0x000fe200078e3cff */
[----:B------:R-:W-:Y:S01]  /*4250*/  IMAD.WIDE.U32 R158, R154, -0x326172a9, RZ ;  /* 0xcd9e8d579a9e7825 */ /* 0x000fe200078e00ff */
[----:B------:R-:W-:Y:S01]  /*4260*/  @!P0 VIMNMX R154, R155, UR10, PT ;  /* 0x0000000a9b9a8c48 */ /* 0x000fe2000bfe0100 */
[-C--:B------:R-:W-:Y:S03]  /*4270*/  HMMA.16816.F32 R12, R148, R146.reuse, R12 ;  /* 0x00000092940c723c */ /* 0x080fe6000000180c */
[----:B------:R-:W-:Y:S01]  /*4280*/  FSETP.NEU.FTZ.AND P3, PT, R248, -INF , PT ;  /* 0xff800000f800780b */ /* 0x000fe20003f7d000 */
[----:B------:R-:W-:Y:S01]  /*4290*/  @!P0 IMAD R0, R0, 0x80, R2 ;  /* 0x0000008000008824 */ /* 0x000fe200078e0202 */
[----:B------:R-:W-:Y:S01]  /*42a0*/  LOP3.LUT R159, R159, UR11, R152, 0x96, !PT ;  /* 0x0000000b9f9f7c12 */ /* 0x000fe2000f8e9698 */
[----:B------:R-:W-:Y:S01]  /*42b0*/  FMUL.FTZ R140, R247, 1.4426950216293334961 ;  /* 0x3fb8aa3bf78c7820 */ /* 0x000fe20000410000 */
[C---:B------:R-:W-:Y:S01]  /*42c0*/  @!P0 VIADDMNMX R153, R155.reuse, R168, UR10, PT ;  /* 0x0000000a9b998e46 */ /* 0x040fe2000b8001a8 */
[C---:B------:R-:W-:Y:S01]  /*42d0*/  HMMA.16816.F32 R16, R132.reuse, R146, R16 ;  /* 0x000000928410723c */ /* 0x040fe20000001810 */
[----:B------:R-:W-:Y:S03]  /*42e0*/  UIADD3 UR11, UR8, -0x126145ec, URZ ;  /* 0xed9eba14080b7890 */ /* 0x000fe6000fffe03f */
[----:B------:R-:W-:Y:S01]  /*42f0*/  @!P0 VIADDMNMX R152, R155, R167, UR10, PT ;  /* 0x0000000a9b988e46 */ /* 0x000fe2000b8001a7 */
[----:B------:R-:W-:Y:S01]  /*4300*/  @!P0 VIADD R2, R0, 0x1 ;  /* 0x0000000100028836 */ /* 0x000fe20000000000 */
[----:B------:R-:W-:Y:S01]  /*4310*/  FSEL R140, R140, RZ, P1 ;  /* 0x000000ff8c8c7208 */ /* 0x000fe20000800000 */
[-C--:B------:R-:W-:Y:S03]  /*4320*/  HMMA.16816.F32 R20, R132, R136.reuse, R20 ;  /* 0x000000888414723c */ /* 0x080fe60000001814 */
[C---:B------:R-:W-:Y:S01]  /*4330*/  @!P0 ISETP.GE.AND P1, PT, R0.reuse, R154, PT ;  /* 0x0000009a0000820c */ /* 0x040fe20003f26270 */
[----:B------:R-:W-:Y:S01]  /*4340*/  @!P0 VIADD R144, R0, 0x8 ;  /* 0x0000000800908836 */ /* 0x000fe20000000000 */
[C---:B------:R-:W-:Y:S01]  /*4350*/  @!P0 ISETP.GE.AND P4, PT, R2.reuse, R152, PT ;  /* 0x000000980200820c */ /* 0x040fe20003f86270 */
[C---:B------:R-:W-:Y:S04]  /*4360*/  HMMA.16816.F32 R24, R148.reuse, R136, R24 ;  /* 0x000000889418723c */ /* 0x040fe80000001818 */
[----:B------:R-:W-:Y:S01]  /*4370*/  @!P0 ISETP.GE.AND P5, PT, R2, R154, PT ;  /* 0x0000009a0200820c */ /* 0x000fe20003fa6270 */
[----:B------:R-:W-:Y:S01]  /*4380*/  @!P0 VIADD R145, R0, 0x9 ;  /* 0x0000000900918836 */ /* 0x000fe20000000000 */
[----:B------:R-:W-:Y:S01]  /*4390*/  @!P0 FSEL R4, R4, -INF , !P1 ;  /* 0xff80000004048808 */ /* 0x000fe20004800000 */
[-C--:B------:R-:W-:Y:S03]  /*43a0*/  HMMA.16816.F32 R28, R148, R138.reuse, R28 ;  /* 0x0000008a941c723c */ /* 0x080fe6000000181c */
[----:B------:R-:W-:Y:S01]  /*43b0*/  @!P0 ISETP.GE.AND P6, PT, R2, R153, PT ;  /* 0x000000990200820c */ /* 0x000fe20003fc6270 */
[----:B------:R-:W-:Y:S01]  /*43c0*/  FFMA.FTZ R4, R4, UR14, -R142 ;  /* 0x0000000e04047c23 */ /* 0x000fe2000801088e */
[----:B------:R-:W-:Y:S01]  /*43d0*/  @!P0 FSEL R9, R9, -INF , !P4 ;  /* 0xff80000009098808 */ /* 0x000fe20006000000 */
[----:B------:R-:W-:Y:S02]  /*43e0*/  HMMA.16816.F32 R32, R132, R138, R32 ;  /* 0x0000008a8420723c */ /* 0x000fe40000001820 */
[----:B------:R1:W2:Y:S02]  /*43f0*/  MUFU.EX2 R165, R4 ;  /* 0x0000000400a57308 */ /* 0x0002a40000000800 */
[----:B------:R-:W-:Y:S01]  /*4400*/  @!P0 ISETP.GE.AND P2, PT, R2, R143, PT ;  /* 0x0000008f0200820c */ /* 0x000fe20003f46270 */
[----:B------:R-:W-:Y:S01]  /*4410*/  FMUL.FTZ R2, R248, 1.4426950216293334961 ;  /* 0x3fb8aa3bf8027820 */ /* 0x000fe20000410000 */
[----:B------:R-:W-:Y:S01]  /*4420*/  @!P0 FSEL R7, R7, -INF , !P6 ;  /* 0xff80000007078808 */ /* 0x000fe20007000000 */
[----:B------:R-:W-:Y:S01]  /*4430*/  FFMA.FTZ R9, R9, UR14, -R140 ;  /* 0x0000000e09097c23 */ /* 0x000fe2000801088c */
[----:B------:R-:W-:Y:S02]  /*4440*/  @!P0 FSEL R5, R5, -INF , !P5 ;  /* 0xff80000005058808 */ /* 0x000fe40006800000 */
[-C--:B------:R-:W-:Y:S01]  /*4450*/  @!P0 ISETP.GE.AND P1, PT, R0, R152.reuse, PT ;  /* 0x000000980000820c */ /* 0x080fe20003f26270 */
[--C-:B------:R-:W-:Y:S01]  /*4460*/  FFMA.FTZ R7, R7, UR14, -R141.reuse ;  /* 0x0000000e07077c23 */ /* 0x100fe2000801088d */
[----:B------:R-:W-:Y:S01]  /*4470*/  FSEL R2, R2, RZ, P3 ;  /* 0x000000ff02027208 */ /* 0x000fe20001800000 */
[----:B------:R-:W-:Y:S01]  /*4480*/  FFMA.FTZ R5, R5, UR14, -R142 ;  /* 0x0000000e05057c23 */ /* 0x000fe2000801088e */
[----:B------:R-:W-:Y:S01]  /*4490*/  @!P0 ISETP.GE.AND P3, PT, R0, R153, PT ;  /* 0x000000990000820c */ /* 0x000fe20003f66270 */
[----:B------:R-:W-:Y:S01]  /*44a0*/  MUFU.EX2 R168, R7 ;  /* 0x0000000700a87308 */ /* 0x000fe20000000800 */
[----:B------:R-:W-:Y:S01]  /*44b0*/  @!P0 FSEL R8, R8, -INF , !P1 ;  /* 0xff80000008088808 */ /* 0x000fe20004800000 */
[----:B------:R-:W-:Y:S01]  /*44c0*/  @!P0 VIADD R136, R0, 0x11 ;  /* 0x0000001100888836 */ /* 0x000fe20000000000 */
[----:B------:R-:W-:Y:S01]  /*44d0*/  @!P0 ISETP.GE.AND P6, PT, R144, R143, PT ;  /* 0x0000008f9000820c */ /* 0x000fe20003fc6270 */
[----:B-1----:R-:W-:Y:S01]  /*44e0*/  @!P0 VIADD R4, R0, 0x18 ;  /* 0x0000001800048836 */ /* 0x002fe20000000000 */
[----:B------:R-:W-:Y:S01]  /*44f0*/  @!P0 FSEL R6, R6, -INF , !P3 ;  /* 0xff80000006068808 */ /* 0x000fe20005800000 */
[----:B------:R-:W-:Y:S01]  /*4500*/  FFMA.FTZ R8, R8, UR14, -R140 ;  /* 0x0000000e08087c23 */ /* 0x000fe2000801088c */
[----:B------:R-:W-:Y:S03]  /*4510*/  @!P0 ISETP.GE.AND P3, PT, R144, R152, PT ;  /* 0x000000989000820c */ /* 0x000fe60003f66270 */
[----:B------:R-:W1:Y:S01]  /*4520*/  MUFU.EX2 R169, R5 ;  /* 0x0000000500a97308 */ /* 0x000e620000000800 */
[----:B------:R-:W-:Y:S01]  /*4530*/  @!P0 FSEL R14, R14, -INF , !P6 ;  /* 0xff8000000e0e8808 */ /* 0x000fe20007000000 */
[--C-:B------:R-:W-:Y:S01]  /*4540*/  FFMA.FTZ R6, R6, UR14, -R141.reuse ;  /* 0x0000000e06067c23 */ /* 0x100fe2000801088d */
[-C--:B------:R-:W-:Y:S02]  /*4550*/  @!P0 ISETP.GE.AND P1, PT, R144, R154.reuse, PT ;  /* 0x0000009a9000820c */ /* 0x080fe40003f26270 */
[----:B------:R-:W-:Y:S01]  /*4560*/  @!P0 FSEL R12, R12, -INF , !P3 ;  /* 0xff8000000c0c8808 */ /* 0x000fe20005800000 */
[----:B------:R-:W-:Y:S01]  /*4570*/  FFMA.FTZ R14, R14, UR14, -R2 ;  /* 0x0000000e0e0e7c23 */ /* 0x000fe20008010802 */
[----:B------:R-:W-:Y:S03]  /*4580*/  @!P0 ISETP.GE.AND P4, PT, R144, R153, PT ;  /* 0x000000999000820c */ /* 0x000fe60003f86270 */
[----:B------:R3:W4:Y:S01]  /*4590*/  MUFU.EX2 R170, R6 ;  /* 0x0000000600aa7308 */ /* 0x0007220000000800 */
[----:B------:R-:W-:Y:S01]  /*45a0*/  @!P0 FSEL R16, R16, -INF , !P1 ;  /* 0xff80000010108808 */ /* 0x000fe20004800000 */
[----:B------:R-:W-:Y:S01]  /*45b0*/  FFMA.FTZ R12, R12, UR14, -R140 ;  /* 0x0000000e0c0c7c23 */ /* 0x000fe2000801088c */
[----:B------:R-:W-:Y:S01]  /*45c0*/  @!P0 FSEL R11, R11, -INF , !P2 ;  /* 0xff8000000b0b8808 */ /* 0x000fe20005000000 */
[----:B------:R-:W-:Y:S01]  /*45d0*/  @!P0 VIADD R144, R0, 0x10 ;  /* 0x0000001000908836 */ /* 0x000fe20000000000 */
[----:B------:R-:W-:Y:S01]  /*45e0*/  @!P0 FSEL R18, R18, -INF , !P4 ;  /* 0xff80000012128808 */ /* 0x000fe20006000000 */
[----:B------:R-:W-:Y:S01]  /*45f0*/  FFMA.FTZ R16, R16, UR14, -R142 ;  /* 0x0000000e10107c23 */ /* 0x000fe2000801088e */
[-C--:B------:R-:W-:Y:S01]  /*4600*/  @!P0 ISETP.GE.AND P2, PT, R145, R143.reuse, PT ;  /* 0x0000008f9100820c */ /* 0x080fe20003f46270 */
[--C-:B------:R-:W-:Y:S01]  /*4610*/  FFMA.FTZ R11, R11, UR14, -R2.reuse ;  /* 0x0000000e0b0b7c23 */ /* 0x100fe20008010802 */
[-C--:B------:R-:W-:Y:S01]  /*4620*/  @!P0 ISETP.GE.AND P6, PT, R144, R154.reuse, PT ;  /* 0x0000009a9000820c */ /* 0x080fe20003fc6270 */
[--C-:B------:R-:W-:Y:S01]  /*4630*/  FFMA.FTZ R18, R18, UR14, -R141.reuse ;  /* 0x0000000e12127c23 */ /* 0x100fe2000801088d */
[C---:B------:R-:W-:Y:S01]  /*4640*/  @!P0 ISETP.GE.AND P5, PT, R0.reuse, R143, PT ;  /* 0x0000008f0000820c */ /* 0x040fe20003fa6270 */
[----:B------:R2:W4:Y:S01]  /*4650*/  MUFU.EX2 R232, R8 ;  /* 0x0000000800e87308 */ /* 0x0005220000000800 */
[----:B------:R-:W-:Y:S01]  /*4660*/  @!P0 FSEL R15, R15, -INF , !P2 ;  /* 0xff8000000f0f8808 */ /* 0x000fe20005000000 */
[----:B------:R-:W-:Y:S01]  /*4670*/  @!P0 VIADD R0, R0, 0x19 ;  /* 0x0000001900008836 */ /* 0x000fe20000000000 */
[----:B------:R-:W-:Y:S02]  /*4680*/  @!P0 ISETP.GE.AND P3, PT, R145, R154, PT ;  /* 0x0000009a9100820c */ /* 0x000fe40003f66270 */
[----:B------:R-:W-:Y:S01]  /*4690*/  @!P0 FSEL R10, R10, -INF , !P5 ;  /* 0xff8000000a0a8808 */ /* 0x000fe20006800000 */
[--C-:B------:R-:W-:Y:S01]  /*46a0*/  FFMA.FTZ R15, R15, UR14, -R2.reuse ;  /* 0x0000000e0f0f7c23 */ /* 0x100fe20008010802 */
[----:B------:R-:W-:Y:S01]  /*46b0*/  @!P0 FSEL R17, R17, -INF , !P3 ;  /* 0xff80000011118808 */ /* 0x000fe20005800000 */
[----:B---3--:R-:W-:Y:S01]  /*46c0*/  IMAD.WIDE.U32 R6, R161, -0x2daee0ad, RZ ;  /* 0xd2511f53a1067825 */ /* 0x008fe200078e00ff */
[C---:B------:R-:W-:Y:S01]  /*46d0*/  @!P0 ISETP.GE.AND P2, PT, R144.reuse, R153, PT ;  /* 0x000000999000820c */ /* 0x040fe20003f46270 */
[----:B------:R-:W3:Y:S01]  /*46e0*/  MUFU.EX2 R231, R9 ;  /* 0x0000000900e77308 */ /* 0x000ee20000000800 */
[-C--:B------:R-:W-:Y:S01]  /*46f0*/  @!P0 ISETP.GE.AND P1, PT, R144, R152.reuse, PT ;  /* 0x000000989000820c */ /* 0x080fe20003f26270 */
[----:B------:R-:W-:Y:S01]  /*4700*/  FFMA.FTZ R10, R10, UR14, -R2 ;  /* 0x0000000e0a0a7c23 */ /* 0x000fe20008010802 */
[----:B------:R-:W-:Y:S01]  /*4710*/  @!P0 ISETP.GE.AND P5, PT, R145, R152, PT ;  /* 0x000000989100820c */ /* 0x000fe20003fa6270 */
[----:B------:R-:W-:Y:S01]  /*4720*/  FFMA.FTZ R17, R17, UR14, -R142 ;  /* 0x0000000e11117c23 */ /* 0x000fe2000801088e */
[-C--:B------:R-:W-:Y:S02]  /*4730*/  @!P0 ISETP.GE.AND P3, PT, R144, R143.reuse, PT ;  /* 0x0000008f9000820c */ /* 0x080fe40003f66270 */
[----:B------:R-:W-:Y:S03]  /*4740*/  @!P0 FSEL R22, R22, -INF , !P2 ;  /* 0xff80000016168808 */ /* 0x000fe60005000000 */
[----:B------:R1:W-:Y:S01]  /*4750*/  MUFU.EX2 R234, R10 ;  /* 0x0000000a00ea7308 */ /* 0x0003e20000000800 */
[----:B------:R-:W-:Y:S02]  /*4760*/  @!P0 ISETP.GE.AND P4, PT, R136, R154, PT ;  /* 0x0000009a8800820c */ /* 0x000fe40003f86270 */
[----:B------:R-:W-:Y:S01]  /*4770*/  @!P0 ISETP.GE.AND P2, PT, R4, R152, PT ;  /* 0x000000980400820c */ /* 0x000fe20003f46270 */
[--C-:B------:R-:W-:Y:S01]  /*4780*/  FFMA.FTZ R22, R22, UR14, -R141.reuse ;  /* 0x0000000e16167c23 */ /* 0x100fe2000801088d */
[----:B------:R-:W-:Y:S02]  /*4790*/  @!P0 FSEL R24, R24, -INF , !P1 ;  /* 0xff80000018188808 */ /* 0x000fe40004800000 */
[----:B------:R-:W-:Y:S03]  /*47a0*/  @!P0 FSEL R13, R13, -INF , !P5 ;  /* 0xff8000000d0d8808 */ /* 0x000fe60006800000 */
[----:B------:R4:W3:Y:S01]  /*47b0*/  MUFU.EX2 R233, R11 ;  /* 0x0000000b00e97308 */ /* 0x0008e20000000800 */
[----:B------:R-:W-:Y:S01]  /*47c0*/  @!P0 ISETP.GE.AND P1, PT, R4, R143, PT ;  /* 0x0000008f0400820c */ /* 0x000fe20003f26270 */
[--C-:B------:R-:W-:Y:S01]  /*47d0*/  FFMA.FTZ R24, R24, UR14, -R140.reuse ;  /* 0x0000000e18187c23 */ /* 0x100fe2000801088c */
[----:B------:R-:W-:Y:S01]  /*47e0*/  @!P0 ISETP.GE.AND P5, PT, R145, R153, PT ;  /* 0x000000999100820c */ /* 0x000fe20003fa6270 */
[----:B------:R-:W-:Y:S01]  /*47f0*/  IMAD.WIDE.U32 R144, R163, -0x2daee0ad, RZ ;  /* 0xd2511f53a3907825 */ /* 0x000fe200078e00ff */
[----:B------:R-:W-:Y:S02]  /*4800*/  @!P0 FSEL R21, R21, -INF , !P4 ;  /* 0xff80000015158808 */ /* 0x000fe40006000000 */
[----:B------:R-:W-:Y:S01]  /*4810*/  @!P0 FSEL R26, R26, -INF , !P3 ;  /* 0xff8000001a1a8808 */ /* 0x000fe20005800000 */
[----:B------:R-:W-:Y:S01]  /*4820*/  FFMA.FTZ R13, R13, UR14, -R140 ;  /* 0x0000000e0d0d7c23 */ /* 0x000fe2000801088c */
[----:B------:R-:W-:Y:S01]  /*4830*/  @!P0 ISETP.GE.AND P4, PT, R136, R143, PT ;  /* 0x0000008f8800820c */ /* 0x000fe20003f86270 */
[----:B------:R-:W-:Y:S01]  /*4840*/  FFMA.FTZ R21, R21, UR14, -R142 ;  /* 0x0000000e15157c23 */ /* 0x000fe2000801088e */
[----:B------:R-:W-:Y:S01]  /*4850*/  @!P0 FSEL R28, R28, -INF , !P2 ;  /* 0xff8000001c1c8808 */ /* 0x000fe20005000000 */
[----:B------:R-:W-:Y:S01]  /*4860*/  FFMA.FTZ R26, R26, UR14, -R2 ;  /* 0x0000000e1a1a7c23 */ /* 0x000fe20008010802 */
[C---:B------:R-:W-:Y:S01]  /*4870*/  @!P0 ISETP.GE.AND P3, PT, R4.reuse, R154, PT ;  /* 0x0000009a0400820c */ /* 0x040fe20003f66270 */
[----:B------:R-:W-:Y:S01]  /*4880*/  MUFU.EX2 R166, R12 ;  /* 0x0000000c00a67308 */ /* 0x000fe20000000800 */
[-C--:B------:R-:W-:Y:S01]  /*4890*/  @!P0 ISETP.GE.AND P2, PT, R4, R153.reuse, PT ;  /* 0x000000990400820c */ /* 0x080fe20003f46270 */
[----:B------:R-:W-:Y:S01]  /*48a0*/  FFMA.FTZ R28, R28, UR14, -R140 ;  /* 0x0000000e1c1c7c23 */ /* 0x000fe2000801088c */
[----:B------:R-:W-:Y:S01]  /*48b0*/  @!P0 FSEL R19, R19, -INF , !P5 ;  /* 0xff80000013138808 */ /* 0x000fe20006800000 */
[----:B------:R-:W-:Y:S01]  /*48c0*/  IMAD.WIDE.U32 R4, R157, -0x2daee0ad, RZ ;  /* 0xd2511f539d047825 */ /* 0x000fe200078e00ff */
[----:B------:R-:W-:Y:S02]  /*48d0*/  @!P0 FSEL R20, R20, -INF , !P6 ;  /* 0xff80000014148808 */ /* 0x000fe40007000000 */
[CC--:B------:R-:W-:Y:S01]  /*48e0*/  @!P0 ISETP.GE.AND P6, PT, R136.reuse, R152.reuse, PT ;  /* 0x000000988800820c */ /* 0x0c0fe20003fc6270 */
[--C-:B------:R-:W-:Y:S01]  /*48f0*/  FFMA.FTZ R19, R19, UR14, -R141.reuse ;  /* 0x0000000e13137c23 */ /* 0x100fe2000801088d */
[----:B------:R-:W-:Y:S01]  /*4900*/  @!P0 ISETP.GE.AND P5, PT, R136, R153, PT ;  /* 0x000000998800820c */ /* 0x000fe20003fa6270 */
[----:B------:R-:W-:Y:S01]  /*4910*/  IMAD.WIDE.U32 R136, R159, -0x2daee0ad, RZ ;  /* 0xd2511f539f887825 */ /* 0x000fe200078e00ff */
[----:B------:R-:W-:Y:S01]  /*4920*/  @!P0 FSEL R25, R25, -INF , !P6 ;  /* 0xff80000019198808 */ /* 0x000fe20007000000 */
[----:B------:R3:W-:Y:S01]  /*4930*/  MUFU.EX2 R164, R13 ;  /* 0x0000000d00a47308 */ /* 0x0007e20000000800 */
[----:B------:R-:W-:Y:S01]  /*4940*/  LOP3.LUT R7, R7, UR12, R162, 0x96, !PT ;  /* 0x0000000c07077c12 */ /* 0x000fe2000f8e96a2 */
[----:B------:R-:W-:Y:S01]  /*4950*/  FFMA.FTZ R20, R20, UR14, -R142 ;  /* 0x0000000e14147c23 */ /* 0x000fe2000801088e */
[C---:B------:R-:W-:Y:S01]  /*4960*/  @!P0 ISETP.GE.AND P6, PT, R0.reuse, R143, PT ;  /* 0x0000008f0000820c */ /* 0x040fe20003fc6270 */
[----:B------:R-:W-:Y:S01]  /*4970*/  FFMA.FTZ R25, R25, UR14, -R140 ;  /* 0x0000000e19197c23 */ /* 0x000fe2000801088c */
[----:B------:R-:W-:Y:S01]  /*4980*/  LOP3.LUT R5, R5, UR12, R160, 0x96, !PT ;  /* 0x0000000c05057c12 */ /* 0x000fe2000f8e96a0 */
[----:B------:R-:W-:Y:S01]  /*4990*/  UIADD3 UR12, UR8, -0x56f99767, URZ ;  /* 0xa9066899080c7890 */ /* 0x000fe2000fffe03f */
[----:B------:R-:W-:Y:S01]  /*49a0*/  LOP3.LUT R146, R145, UR11, R6, 0x96, !PT ;  /* 0x0000000b91927c12 */ /* 0x000fe2000f8e9606 */
[----:B------:R-:W-:Y:S01]  /*49b0*/  IMAD.WIDE.U32 R6, R7, -0x326172a9, RZ ;  /* 0xcd9e8d5707067825 */ /* 0x000fe200078e00ff */
[----:B------:R-:W-:Y:S01]  /*49c0*/  LOP3.LUT R148, R137, UR11, R4, 0x96, !PT ;  /* 0x0000000b89947c12 */ /* 0x000fe2000f8e9604 */
[----:B------:R-:W-:Y:S01]  /*49d0*/  UIADD3 UR11, UR9, 0x78dde6e4, URZ ;  /* 0x78dde6e4090b7890 */ /* 0x000fe2000fffe03f */
[----:B------:R-:W-:Y:S01]  /*49e0*/  @!P0 FSEL R23, R23, -INF , !P5 ;  /* 0xff80000017178808 */ /* 0x000fe20006800000 */
[----:B------:R-:W-:Y:S01]  /*49f0*/  IMAD.WIDE.U32 R4, R5, -0x326172a9, RZ ;  /* 0xcd9e8d5705047825 */ /* 0x000fe200078e00ff */
[----:B------:R-:W-:Y:S01]  /*4a00*/  @!P0 ISETP.GE.AND P5, PT, R0, R152, PT ;  /* 0x000000980000820c */ /* 0x000fe20003fa6270 */
[----:B------:R3:W-:Y:S01]  /*4a10*/  MUFU.EX2 R171, R14 ;  /* 0x0000000e00ab7308 */ /* 0x0007e20000000800 */
[----:B------:R-:W-:Y:S01]  /*4a20*/  @!P0 FSEL R27, R27, -INF , !P4 ;  /* 0xff8000001b1b8808 */ /* 0x000fe20006000000 */
[----:B------:R-:W-:Y:S01]  /*4a30*/  IMAD.WIDE.U32 R146, R146, -0x326172a9, RZ ;  /* 0xcd9e8d5792927825 */ /* 0x000fe200078e00ff */
[----:B--2---:R-:W-:Y:S02]  /*4a40*/  LOP3.LUT R8, R7, UR11, R156, 0x96, !PT ;  /* 0x0000000b07087c12 */ /* 0x004fe4000f8e969c */
[----:B-1----:R-:W-:Y:S01]  /*4a50*/  LOP3.LUT R10, R5, UR11, R158, 0x96, !PT ;  /* 0x0000000b050a7c12 */ /* 0x002fe2000f8e969e */
[----:B------:R-:W-:Y:S01]  /*4a60*/  IMAD.WIDE.U32 R148, R148, -0x326172a9, RZ ;  /* 0xcd9e8d5794947825 */ /* 0x000fe200078e00ff */
[----:B------:R-:W-:Y:S03]  /*4a70*/  LOP3.LUT R5, R147, UR13, R6, 0x96, !PT ;  /* 0x0000000d93057c12 */ /* 0x000fe6000f8e9606 */
[----:B------:R-:W-:Y:S01]  /*4a80*/  MUFU.EX2 R167, R15 ;  /* 0x0000000f00a77308 */ /* 0x000fe20000000800 */
[----:B------:R-:W-:Y:S01]  /*4a90*/  @!P0 FSEL R29, R29, -INF , !P5 ;  /* 0xff8000001d1d8808 */ /* 0x000fe20006800000 */
[----:B----4-:R-:W-:Y:S01]  /*4aa0*/  IMAD.WIDE.U32 R10, R10, -0x2daee0ad, RZ ;  /* 0xd2511f530a0a7825 */ /* 0x010fe200078e00ff */
[----:B------:R-:W-:Y:S01]  /*4ab0*/  LOP3.LUT R6, R149, UR13, R4, 0x96, !PT ;  /* 0x0000000d95067c12 */ /* 0x000fe2000f8e9604 */
[----:B------:R-:W-:Y:S01]  /*4ac0*/  UIADD3 UR11, UR8, 0x646e171e, URZ ;  /* 0x646e171e080b7890 */ /* 0x000fe2000fffe03f */
[----:B------:R-:W-:Y:S01]  /*4ad0*/  @!P0 ISETP.GE.AND P4, PT, R0, R154, PT ;  /* 0x0000009a0000820c */ /* 0x000fe20003f86270 */
[----:B------:R-:W-:Y:S01]  /*4ae0*/  IMAD.WIDE.U32 R8, R8, -0x2daee0ad, RZ ;  /* 0xd2511f5308087825 */ /* 0x000fe200078e00ff */
[----:B------:R-:W-:Y:S03]  /*4af0*/  LOP3.LUT R136, R11, UR12, R136, 0x96, !PT ;  /* 0x0000000c0b887c12 */ /* 0x000fe6000f8e9688 */
[----:B------:R-:W-:Y:S01]  /*4b00*/  MUFU.EX2 R163, R16 ;  /* 0x0000001000a37308 */ /* 0x000fe20000000800 */
[----:B------:R-:W-:Y:S01]  /*4b10*/  @!P0 ISETP.GE.AND P5, PT, R0, R153, PT ;  /* 0x000000990000820c */ /* 0x000fe20003fa6270 */
[----:B------:R-:W-:Y:S01]  /*4b20*/  IMAD.WIDE.U32 R4, R5, -0x2daee0ad, RZ ;  /* 0xd2511f5305047825 */ /* 0x000fe200078e00ff */
[----:B------:R-:W-:Y:S02]  /*4b30*/  LOP3.LUT R144, R9, UR12, R144, 0x96, !PT ;  /* 0x0000000c09907c12 */ /* 0x000fe4000f8e9690 */
[----:B------:R-:W-:Y:S01]  /*4b40*/  @!P0 FSEL R31, R31, -INF , !P6 ;  /* 0xff8000001f1f8808 */ /* 0x000fe20007000000 */
[----:B------:R-:W-:Y:S01]  /*4b50*/  IMAD.WIDE.U32 R6, R6, -0x2daee0ad, RZ ;  /* 0xd2511f5306067825 */ /* 0x000fe200078e00ff */
[----:B------:R-:W-:Y:S03]  /*4b60*/  LOP3.LUT R9, R5, UR11, R8, 0x96, !PT ;  /* 0x0000000b05097c12 */ /* 0x000fe6000f8e9608 */
[----:B------:R-:W-:Y:S01]  /*4b70*/  MUFU.EX2 R162, R18 ;  /* 0x0000001200a27308 */ /* 0x000fe20000000800 */
[----:B------:R-:W-:Y:S01]  /*4b80*/  SHF.R.U32.HI R135, RZ, 0x10, R4 ;  /* 0x00000010ff877819 */ /* 0x000fe20000011604 */
[----:B------:R-:W-:Y:S01]  /*4b90*/  FFMA.FTZ R23, R23, UR14, -R141 ;  /* 0x0000000e17177c23 */ /* 0x000fe2000801088d */
[----:B------:R-:W-:Y:S01]  /*4ba0*/  LOP3.LUT R8, R7, UR11, R10, 0x96, !PT ;  /* 0x0000000b07087c12 */ /* 0x000fe2000f8e960a */
[----:B------:R-:W-:Y:S01]  /*4bb0*/  UIADD3 UR11, UR9, -0x4ab325aa, URZ ;  /* 0xb54cda56090b7890 */ /* 0x000fe2000fffe03f */
[C---:B------:R-:W-:Y:S01]  /*4bc0*/  LOP3.LUT R134, R4.reuse, 0xffff, RZ, 0xc0, !PT ;  /* 0x0000ffff04867812 */ /* 0x040fe200078ec0ff */
[----:B------:R-:W-:Y:S01]  /*4bd0*/  FFMA.FTZ R27, R27, UR14, -R2 ;  /* 0x0000000e1b1b7c23 */ /* 0x000fe20008010802 */
[----:B------:R-:W-:Y:S03]  /*4be0*/  LOP3.LUT R11, R4, 0xff, RZ, 0xc0, !PT ;  /* 0x000000ff040b7812 */ /* 0x000fe600078ec0ff */
[----:B------:R-:W-:Y:S01]  /*4bf0*/  MUFU.EX2 R160, R17 ;  /* 0x0000001100a07308 */ /* 0x000fe20000000800 */
[----:B------:R-:W-:Y:S01]  /*4c00*/  SHF.R.U32.HI R10, RZ, 0x18, R4 ;  /* 0x00000018ff0a7819 */ /* 0x000fe20000011604 */
[----:B------:R-:W-:Y:S01]  /*4c10*/  IMAD.WIDE.U32 R4, R144, -0x326172a9, RZ ;  /* 0xcd9e8d5790047825 */ /* 0x000fe200078e00ff */
[--C-:B------:R-:W-:Y:S02]  /*4c20*/  SHF.R.U32.HI R133, RZ, 0x18, R6.reuse ;  /* 0x00000018ff857819 */ /* 0x100fe40000011606 */
[----:B------:R-:W-:Y:S01]  /*4c30*/  SHF.R.U32.HI R137, RZ, 0x10, R6 ;  /* 0x00000010ff897819 */ /* 0x000fe20000011606 */
[----:B------:R-:W-:Y:S01]  /*4c40*/  FFMA.FTZ R140, R29, UR14, -R140 ;  /* 0x0000000e1d8c7c23 */ /* 0x000fe2000801088c */
[C---:B------:R-:W-:Y:S03]  /*4c50*/  LOP3.LUT R138, R6.reuse, 0xffff, RZ, 0xc0, !PT ;  /* 0x0000ffff068a7812 */ /* 0x040fe600078ec0ff */
[----:B------:R-:W-:Y:S01]  /*4c60*/  MUFU.EX2 R161, R19 ;  /* 0x0000001300a17308 */ /* 0x000fe20000000800 */
[----:B------:R-:W-:Y:S02]  /*4c70*/  LOP3.LUT R0, R6, 0xff, RZ, 0xc0, !PT ;  /* 0x000000ff06007812 */ /* 0x000fe400078ec0ff */
[----:B------:R-:W-:Y:S02]  /*4c80*/  LOP3.LUT R6, R5, UR11, R146, 0x96, !PT ;  /* 0x0000000b05067c12 */ /* 0x000fe4000f8e9692 */
[----:B------:R-:W-:Y:S02]  /*4c90*/  ISETP.LE.U32.AND P6, PT, R10, UR15, PT ;  /* 0x0000000f0a007c0c */ /* 0x000fe4000bfc3070 */
[C---:B------:R-:W-:Y:S03]  /*4ca0*/  LOP3.LUT R7, R6.reuse, 0xffff, RZ, 0xc0, !PT ;  /* 0x0000ffff06077812 */ /* 0x040fe600078ec0ff */
[----:B------:R-:W-:Y:S01]  /*4cb0*/  MUFU.EX2 R154, R20 ;  /* 0x00000014009a7308 */ /* 0x000fe20000000800 */
[----:B------:R-:W-:Y:S02]  /*4cc0*/  LOP3.LUT R10, R6, 0xff, RZ, 0xc0, !PT ;  /* 0x000000ff060a7812 */ /* 0x000fe400078ec0ff */
[----:B------:R-:W-:Y:S02]  /*4cd0*/  SHF.R.U32.HI R7, RZ, 0x8, R7 ;  /* 0x00000008ff077819 */ /* 0x000fe40000011607 */
[----:B------:R-:W-:Y:S02]  /*4ce0*/  @!P0 FSEL R33, R33, -INF , !P4 ;  /* 0xff80000021218808 */ /* 0x000fe40006000000 */
[----:B------:R-:W-:Y:S03]  /*4cf0*/  ISETP.LE.U32.AND P4, PT, R10, UR15, PT ;  /* 0x0000000f0a007c0c */ /* 0x000fe6000bf83070 */
[----:B------:R-:W-:Y:S01]  /*4d00*/  MUFU.EX2 R156, R22 ;  /* 0x00000016009c7308 */ /* 0x000fe20000000800 */
[----:B------:R-:W-:Y:S02]  /*4d10*/  LOP3.LUT R7, R7, 0xffff, RZ, 0xc0, !PT ;  /* 0x0000ffff07077812 */ /* 0x000fe400078ec0ff */
[--C-:B------:R-:W-:Y:S02]  /*4d20*/  SHF.R.U32.HI R132, RZ, 0x10, R4.reuse ;  /* 0x00000010ff847819 */ /* 0x100fe40000011604 */
[C---:B---3--:R-:W-:Y:S02]  /*4d30*/  LOP3.LUT R13, R4.reuse, 0xff, RZ, 0xc0, !PT ;  /* 0x000000ff040d7812 */ /* 0x048fe400078ec0ff */
[----:B------:R-:W-:Y:S03]  /*4d40*/  LOP3.LUT R12, R4, 0xffff, RZ, 0xc0, !PT ;  /* 0x0000ffff040c7812 */ /* 0x000fe600078ec0ff */
[----:B------:R-:W-:Y:S01]  /*4d50*/  MUFU.EX2 R152, R23 ;  /* 0x0000001700987308 */ /* 0x000fe20000000800 */
[----:B------:R-:W-:Y:S01]  /*4d60*/  SHF.R.U32.HI R14, RZ, 0x18, R4 ;  /* 0x00000018ff0e7819 */ /* 0x000fe20000011604 */
[----:B------:R-:W-:Y:S01]  /*4d70*/  IMAD.WIDE.U32 R4, R136, -0x326172a9, RZ ;  /* 0xcd9e8d5788047825 */ /* 0x000fe200078e00ff */
[----:B------:R-:W-:Y:S02]  /*4d80*/  SHF.R.U32.HI R10, RZ, 0x10, R6 ;  /* 0x00000010ff0a7819 */ /* 0x000fe40000011606 */
[----:B------:R-:W-:Y:S01]  /*4d90*/  @!P0 FSEL R34, R34, -INF , !P2 ;  /* 0xff80000022228808 */ /* 0x000fe20005000000 */
[----:B------:R-:W-:Y:S01]  /*4da0*/  @!P4 FADD.FTZ R165, -R165, -RZ ;  /* 0x800000ffa5a5c221 */ /* 0x000fe20000010100 */
[----:B------:R-:W-:Y:S03]  /*4db0*/  ISETP.LE.U32.AND P2, PT, R7, UR15, PT ;  /* 0x0000000f07007c0c */ /* 0x000fe6000bf43070 */
[----:B------:R-:W-:Y:S01]  /*4dc0*/  MUFU.EX2 R158, R24 ;  /* 0x00000018009e7308 */ /* 0x000fe20000000800 */
[----:B------:R-:W-:Y:S01]  /*4dd0*/  @!P0 FSEL R32, R32, -INF , !P3 ;  /* 0xff80000020208808 */ /* 0x000fe20005800000 */
[--C-:B------:R-:W-:Y:S01]  /*4de0*/  FFMA.FTZ R34, R34, UR14, -R141.reuse ;  /* 0x0000000e22227c23 */ /* 0x100fe2000801088d */
[----:B------:R-:W-:Y:S02]  /*4df0*/  LOP3.LUT R7, R10, 0xff, RZ, 0xc0, !PT ;  /* 0x000000ff0a077812 */ /* 0x000fe400078ec0ff */
[----:B------:R-:W-:Y:S01]  /*4e00*/  ISETP.LE.U32.AND P3, PT, R0, UR15, PT ;  /* 0x0000000f00007c0c */ /* 0x000fe2000bf63070 */
[----:B------:R-:W-:Y:S01]  /*4e10*/  FFMA.FTZ R32, R32, UR14, -R142 ;  /* 0x0000000e20207c23 */ /* 0x000fe2000801088e */
[----:B------:R-:W-:Y:S01]  /*4e20*/  SHF.R.U32.HI R6, RZ, 0x18, R6 ;  /* 0x00000018ff067819 */ /* 0x000fe20000011606 */
[----:B------:R-:W-:Y:S01]  /*4e30*/  FFMA.FTZ R142, R33, UR14, -R142 ;  /* 0x0000000e218e7c23 */ /* 0x000fe2000801088e */
[----:B------:R-:W-:Y:S01]  /*4e40*/  LOP3.LUT R0, R5, UR11, R148, 0x96, !PT ;  /* 0x0000000b05007c12 */ /* 0x000fe2000f8e9694 */
[----:B------:R-:W-:Y:S01]  /*4e50*/  MUFU.EX2 R150, R32 ;  /* 0x0000002000967308 */ /* 0x000fe20000000800 */
[----:B------:R-:W-:Y:S01]  /*4e60*/  @!P0 FSEL R35, R35, -INF , !P5 ;  /* 0xff80000023238808 */ /* 0x000fe20006800000 */
[----:B------:R-:W-:Y:S01]  /*4e70*/  @!P2 FADD.FTZ R169, -R169, -RZ ;  /* 0x800000ffa9a9a221 */ /* 0x000fe20000010100 */
[----:B------:R-:W-:Y:S02]  /*4e80*/  @!P0 FSEL R30, R30, -INF , !P1 ;  /* 0xff8000001e1e8808 */ /* 0x000fe40004800000 */
[----:B------:R-:W-:Y:S01]  /*4e90*/  ISETP.LE.U32.AND P5, PT, R7, UR15, PT ;  /* 0x0000000f07007c0c */ /* 0x000fe2000bfa3070 */
[----:B------:R-:W-:Y:S01]  /*4ea0*/  FFMA.FTZ R141, R35, UR14, -R141 ;  /* 0x0000000e238d7c23 */ /* 0x000fe2000801088d */
[----:B------:R-:W-:Y:S03]  /*4eb0*/  ISETP.LE.U32.AND P0, PT, R6, UR15, PT ;  /* 0x0000000f06007c0c */ /* 0x000fe6000bf03070 */
[----:B------:R-:W-:Y:S01]  /*4ec0*/  MUFU.EX2 R147, R142 ;  /* 0x0000008e00937308 */ /* 0x000fe20000000800 */
[----:B------:R-:W-:Y:S01]  /*4ed0*/  LOP3.LUT R6, R0, 0xffff, RZ, 0xc0, !PT ;  /* 0x0000ffff00067812 */ /* 0x000fe200078ec0ff */
[--C-:B------:R-:W-:Y:S01]  /*4ee0*/  FFMA.FTZ R30, R30, UR14, -R2.reuse ;  /* 0x0000000e1e1e7c23 */ /* 0x100fe20008010802 */
[----:B------:R-:W-:Y:S01]  /*4ef0*/  LOP3.LUT R7, R0, 0xff, RZ, 0xc0, !PT ;  /* 0x000000ff00077812 */ /* 0x000fe200078ec0ff */
[----:B------:R-:W-:Y:S01]  /*4f00*/  FFMA.FTZ R2, R31, UR14, -R2 ;  /* 0x0000000e1f027c23 */ /* 0x000fe20008010802 */
[----:B------:R-:W-:Y:S02]  /*4f10*/  SHF.R.U32.HI R6, RZ, 0x8, R6 ;  /* 0x00000008ff067819 */ /* 0x000fe40000011606 */
[----:B------:R-:W-:Y:S03]  /*4f20*/  ISETP.LE.U32.AND P4, PT, R7, UR15, PT ;  /* 0x0000000f07007c0c */ /* 0x000fe6000bf83070 */
[----:B------:R-:W-:Y:S01]  /*4f30*/  MUFU.EX2 R151, R34 ;  /* 0x0000002200977308 */ /* 0x000fe20000000800 */
[--C-:B------:R-:W-:Y:S01]  /*4f40*/  SHF.R.U32.HI R7, RZ, 0x18, R0.reuse ;  /* 0x00000018ff077819 */ /* 0x100fe20000011600 */
[----:B------:R-:W-:Y:S01]  /*4f50*/  @!P5 FADD.FTZ R170, -R170, -RZ ;  /* 0x800000ffaaaad221 */ /* 0x000fe20000010100 */
[----:B------:R-:W-:Y:S01]  /*4f60*/  LOP3.LUT R6, R6, 0xffff, RZ, 0xc0, !PT ;  /* 0x0000ffff06067812 */ /* 0x000fe200078ec0ff */
[----:B------:R-:W-:Y:S01]  /*4f70*/  @!P0 FADD.FTZ R168, -R168, -RZ ;  /* 0x800000ffa8a88221 */ /* 0x000fe20000010100 */
[----:B------:R-:W-:Y:S02]  /*4f80*/  SHF.R.U32.HI R0, RZ, 0x10, R0 ;  /* 0x00000010ff007819 */ /* 0x000fe40000011600 */
[----:B------:R-:W-:Y:S03]  /*4f90*/  ISETP.LE.U32.AND P5, PT, R6, UR15, PT ;  /* 0x0000000f06007c0c */ /* 0x000fe6000bfa3070 */
[----:B------:R-:W1:Y:S01]  /*4fa0*/  MUFU.EX2 R149, R141 ;  /* 0x0000008d00957308 */ /* 0x000e620000000800 */
[----:B------:R-:W-:Y:S02]  /*4fb0*/  LOP3.LUT R6, R0, 0xff, RZ, 0xc0, !PT ;  /* 0x000000ff00067812 */ /* 0x000fe400078ec0ff */
[----:B------:R-:W-:Y:S01]  /*4fc0*/  ISETP.LE.U32.AND P2, PT, R7, UR15, PT ;  /* 0x0000000f07007c0c */ /* 0x000fe2000bf43070 */
[----:B------:R-:W-:Y:S01]  /*4fd0*/  @!P4 FADD.FTZ R232, -R232, -RZ ;  /* 0x800000ffe8e8c221 */ /* 0x000fe20000010100 */
[C---:B------:R-:W-:Y:S02]  /*4fe0*/  LOP3.LUT R0, R4.reuse, 0xffff, RZ, 0xc0, !PT ;  /* 0x0000ffff04007812 */ /* 0x040fe400078ec0ff */
[----:B------:R-:W-:Y:S03]  /*4ff0*/  LOP3.LUT R5, R4, 0xff, RZ, 0xc0, !PT ;  /* 0x000000ff04057812 */ /* 0x000fe600078ec0ff */
[----:B------:R-:W2:Y:S01]  /*5000*/  MUFU.EX2 R153, R21 ;  /* 0x0000001500997308 */ /* 0x000ea20000000800 */
[----:B------:R-:W-:Y:S02]  /*5010*/  ISETP.LE.U32.AND P0, PT, R6, UR15, PT ;  /* 0x0000000f06007c0c */ /* 0x000fe4000bf03070 */
[----:B------:R-:W-:Y:S01]  /*5020*/  SHF.R.U32.HI R0, RZ, 0x8, R0 ;  /* 0x00000008ff007819 */ /* 0x000fe20000011600 */
[----:B------:R-:W-:Y:S01]  /*5030*/  @!P5 FADD.FTZ R231, -R231, -RZ ;  /* 0x800000ffe7e7d221 */ /* 0x000fe20000010100 */
[----:B------:R-:W-:Y:S02]  /*5040*/  ISETP.LE.U32.AND P4, PT, R5, UR15, PT ;  /* 0x0000000f05007c0c */ /* 0x000fe4000bf83070 */
[----:B------:R-:W-:Y:S01]  /*5050*/  LOP3.LUT R5, R0, 0xffff, RZ, 0xc0, !PT ;  /* 0x0000ffff00057812 */ /* 0x000fe200078ec0ff */
[----:B------:R-:W-:Y:S01]  /*5060*/  @!P2 FADD.FTZ R233, -R233, -RZ ;  /* 0x800000ffe9e9a221 */ /* 0x000fe20000010100 */
[--C-:B------:R-:W-:Y:S01]  /*5070*/  SHF.R.U32.HI R0, RZ, 0x10, R4.reuse ;  /* 0x00000010ff007819 */ /* 0x100fe20000011604 */
[----:B-1----:R-:W-:Y:S01]  /*5080*/  @!P6 FADD.FTZ R149, -R149, -RZ ;  /* 0x800000ff9595e221 */ /* 0x002fe20000010100 */
[----:B------:R-:W-:Y:S01]  /*5090*/  SHF.R.U32.HI R4, RZ, 0x18, R4 ;  /* 0x00000018ff047819 */ /* 0x000fe20000011604 */
[----:B------:R-:W-:Y:S01]  /*50a0*/  MUFU.EX2 R144, R2 ;  /* 0x0000000200907308 */ /* 0x000fe20000000800 */
[----:B------:R-:W-:Y:S01]  /*50b0*/  LOP3.LUT R0, R0, 0xff, RZ, 0xc0, !PT ;  /* 0x000000ff00007812 */ /* 0x000fe200078ec0ff */
[----:B------:R-:W-:Y:S01]  /*50c0*/  @!P0 FADD.FTZ R234, -R234, -RZ ;  /* 0x800000ffeaea8221 */ /* 0x000fe20000010100 */
[----:B------:R-:W-:Y:S01]  /*50d0*/  ISETP.LE.U32.AND P2, PT, R4, UR15, PT ;  /* 0x0000000f04007c0c */ /* 0x000fe2000bf43070 */
[----:B------:R-:W-:Y:S01]  /*50e0*/  IMAD.U32 R141, RZ, RZ, UR18 ;  /* 0x00000012ff8d7e24 */ /* 0x000fe2000f8e00ff */
[----:B------:R-:W-:Y:S01]  /*50f0*/  ISETP.LE.U32.AND P0, PT, R0, UR15, PT ;  /* 0x0000000f00007c0c */ /* 0x000fe2000bf03070 */
[----:B------:R-:W-:Y:S01]  /*5100*/  @!P4 FADD.FTZ R166, -R166, -RZ ;  /* 0x800000ffa6a6c221 */ /* 0x000fe20000010100 */
[----:B------:R-:W-:Y:S03]  /*5110*/  ISETP.LE.U32.AND P5, PT, R5, UR15, PT ;  /* 0x0000000f05007c0c */ /* 0x000fe6000bfa3070 */
[----:B------:R-:W-:Y:S01]  /*5120*/  MUFU.EX2 R155, R25 ;  /* 0x00000019009b7308 */ /* 0x000fe20000000800 */
[----:B------:R-:W-:Y:S02]  /*5130*/  ISETP.LE.U32.AND P4, PT, R13, UR15, PT ;  /* 0x0000000f0d007c0c */ /* 0x000fe4000bf83070 */
[----:B------:R-:W-:Y:S02]  /*5140*/  LOP3.LUT R4, R132, 0xff, RZ, 0xc0, !PT ;  /* 0x000000ff84047812 */ /* 0x000fe400078ec0ff */
[----:B------:R-:W-:Y:S02]  /*5150*/  SHF.R.U32.HI R0, RZ, 0x8, R12 ;  /* 0x00000008ff007819 */ /* 0x000fe4000001160c */
[--C-:B------:R-:W-:Y:S01]  /*5160*/  SHF.R.U32.HI R5, RZ, 0x10, R9.reuse ;  /* 0x00000010ff057819 */ /* 0x100fe20000011609 */
[----:B------:R-:W-:Y:S01]  /*5170*/  @!P2 FADD.FTZ R167, -R167, -RZ ;  /* 0x800000ffa7a7a221 */ /* 0x000fe20000010100 */
[----:B------:R-:W-:Y:S01]  /*5180*/  ISETP.LE.U32.AND P2, PT, R4, UR15, PT ;  /* 0x0000000f04007c0c */ /* 0x000fe2000bf43070 */
[----:B------:R-:W-:Y:S01]  /*5190*/  @!P0 FADD.FTZ R171, -R171, -RZ ;  /* 0x800000ffabab8221 */ /* 0x000fe20000010100 */
[----:B------:R-:W-:Y:S01]  /*51a0*/  LOP3.LUT R0, R0, 0xffff, RZ, 0xc0, !PT ;  /* 0x0000ffff00007812 */ /* 0x000fe200078ec0ff */
[----:B------:R-:W-:Y:S01]  /*51b0*/  @!P5 FADD.FTZ R164, -R164, -RZ ;  /* 0x800000ffa4a4d221 */ /* 0x000fe20000010100 */
[----:B------:R-:W-:Y:S01]  /*51c0*/  ISETP.LE.U32.AND P5, PT, R14, UR15, PT ;  /* 0x0000000f0e007c0c */ /* 0x000fe2000bfa3070 */
[----:B------:R-:W-:Y:S01]  /*51d0*/  @!P4 FADD.FTZ R163, -R163, -RZ ;  /* 0x800000ffa3a3c221 */ /* 0x000fe20000010100 */
[----:B------:R-:W-:Y:S01]  /*51e0*/  ISETP.LE.U32.AND P0, PT, R0, UR15, PT ;  /* 0x0000000f00007c0c */ /* 0x000fe2000bf03070 */
[----:B------:R-:W-:Y:S01]  /*51f0*/  MUFU.EX2 R159, R26 ;  /* 0x0000001a009f7308 */ /* 0x000fe20000000800 */
[C---:B------:R-:W-:Y:S02]  /*5200*/  LOP3.LUT R4, R9.reuse, 0xff, RZ, 0xc0, !PT ;  /* 0x000000ff09047812 */ /* 0x040fe400078ec0ff */
        /* <DEDUP_REMOVED lines=13> */
[----:B------:R-:W-:Y:S01]  /*52e0*/  @!P4 FADD.FTZ R154, -R154, -RZ ;  /* 0x800000ff9a9ac221 */ /* 0x000fe20000010100 */
[----:B------:R-:W-:Y:S02]  /*52f0*/  LOP3.LUT R0, R8, 0xff, RZ, 0xc0, !PT ;  /* 0x000000ff08007812 */ /* 0x000fe400078ec0ff */
[----:B------:R-:W-:Y:S02]  /*5300*/  ISETP.LE.U32.AND P5, PT, R9, UR15, PT ;  /* 0x0000000f09007c0c */ /* 0x000fe4000bfa3070 */
[----:B------:R-:W-:Y:S01]  /*5310*/  ISETP.LE.U32.AND P4, PT, R0, UR15, PT ;  /* 0x0000000f00007c0c */ /* 0x000fe2000bf83070 */
[----:B------:R-:W-:Y:S01]  /*5320*/  @!P2 FADD.FTZ R156, -R156, -RZ ;  /* 0x800000ff9c9ca221 */ /* 0x000fe20000010100 */
[----:B------:R-:W-:Y:S01]  /*5330*/  LOP3.LUT R0, R135, 0xff, RZ, 0xc0, !PT ;  /* 0x000000ff87007812 */ /* 0x000fe200078ec0ff */
[----:B------:R-:W3:Y:S01]  /*5340*/  MUFU.EX2 R145, R30 ;  /* 0x0000001e00917308 */ /* 0x000ee20000000800 */
[----:B------:R-:W-:Y:S02]  /*5350*/  SHF.R.U32.HI R4, RZ, 0x8, R134 ;  /* 0x00000008ff047819 */ /* 0x000fe40000011686 */
[----:B------:R-:W-:Y:S01]  /*5360*/  ISETP.LE.U32.AND P2, PT, R0, UR15, PT ;  /* 0x0000000f00007c0c */ /* 0x000fe2000bf43070 */
[----:B--2---:R-:W-:Y:S01]  /*5370*/  @!P0 FADD.FTZ R153, -R153, -RZ ;  /* 0x800000ff99998221 */ /* 0x004fe20000010100 */
[----:B------:R-:W-:Y:S02]  /*5380*/  ISETP.LE.U32.AND P1, PT, R11, UR15, PT ;  /* 0x0000000f0b007c0c */ /* 0x000fe4000bf23070 */
[----:B------:R-:W-:Y:S01]  /*5390*/  LOP3.LUT R0, R4, 0xffff, RZ, 0xc0, !PT ;  /* 0x0000ffff04007812 */ /* 0x000fe200078ec0ff */
[----:B------:R-:W-:Y:S01]  /*53a0*/  @!P5 FADD.FTZ R152, -R152, -RZ ;  /* 0x800000ff9898d221 */ /* 0x000fe20000010100 */
[--C-:B------:R-:W-:Y:S01]  /*53b0*/  SHF.R.U32.HI R4, RZ, 0x18, R8.reuse ;  /* 0x00000018ff047819 */ /* 0x100fe20000011608 */
[----:B------:R-:W-:Y:S01]  /*53c0*/  @!P4 FADD.FTZ R158, -R158, -RZ ;  /* 0x800000ff9e9ec221 */ /* 0x000fe20000010100 */
[----:B------:R-:W-:Y:S01]  /*53d0*/  ISETP.LE.U32.AND P5, PT, R0, UR15, PT ;  /* 0x0000000f00007c0c */ /* 0x000fe2000bfa3070 */
[----:B------:R2:W4:Y:S01]  /*53e0*/  MUFU.EX2 R146, R140 ;  /* 0x0000008c00927308 */ /* 0x0005220000000800 */
[----:B------:R-:W-:Y:S01]  /*53f0*/  ISETP.LE.U32.AND P4, PT, R4, UR15, PT ;  /* 0x0000000f04007c0c */ /* 0x000fe2000bf83070 */
[----:B-1----:R-:W-:Y:S01]  /*5400*/  @!P3 FADD.FTZ R148, -R148, -RZ ;  /* 0x800000ff9494b221 */ /* 0x002fe20000010100 */
        /* <DEDUP_REMOVED lines=9> */
[----:B------:R-:W-:Y:S01]  /*54a0*/  @!P4 FADD.FTZ R157, -R157, -RZ ;  /* 0x800000ff9d9dc221 */ /* 0x000fe20000010100 */
[----:B------:R-:W-:Y:S02]  /*54b0*/  ISETP.LE.U32.AND P5, PT, R0, UR15, PT ;  /* 0x0000000f00007c0c */ /* 0x000fe4000bfa3070 */
[----:B------:R-:W-:Y:S01]  /*54c0*/  LOP3.LUT R4, R4, 0xffff, RZ, 0xc0, !PT ;  /* 0x0000ffff04047812 */ /* 0x000fe200078ec0ff */
[----:B--2---:R-:W-:Y:S01]  /*54d0*/  IMAD.U32 R140, RZ, RZ, UR19 ;  /* 0x00000013ff8c7e24 */ /* 0x004fe2000f8e00ff */
[----:B------:R-:W-:Y:S01]  /*54e0*/  SHF.R.U32.HI R0, RZ, 0x8, R8 ;  /* 0x00000008ff007819 */ /* 0x000fe20000011608 */
[----:B---3--:R-:W-:Y:S01]  /*54f0*/  @!P1 FADD.FTZ R145, -R145, -RZ ;  /* 0x800000ff91919221 */ /* 0x008fe20000010100 */
        /* <DEDUP_REMOVED lines=10> */
[----:B------:R-:W-:Y:S01]  /*55a0*/  F2FP.RELU.F16.F32.PACK_AB R2, R152, R156 ;  /* 0x0000009c9802723e */ /* 0x000fe200000008ff */
[----:B----4-:R-:W-:Y:S01]  /*55b0*/  @!P2 FADD.FTZ R146, -R146, -RZ ;  /* 0x800000ff9292a221 */ /* 0x010fe20000010100 */
[----:B------:R-:W-:Y:S02]  /*55c0*/  ISETP.LE.U32.AND P0, PT, R133, UR15, PT ;  /* 0x0000000f85007c0c */ /* 0x000fe4000bf03070 */
[----:B------:R-:W-:Y:S02]  /*55d0*/  FSETP.GE.FTZ.AND P1, PT, R153, RZ, PT ;  /* 0x000000ff9900720b */ /* 0x000fe40003f36000 */
[----:B------:R-:W-:Y:S01]  /*55e0*/  FSETP.GE.FTZ.AND P5, PT, R169, RZ, PT ;  /* 0x000000ffa900720b */ /* 0x000fe20003fb6000 */
[----:B------:R-:W-:Y:S01]  /*55f0*/  @!P6 FADD.FTZ R155, -R155, -RZ ;  /* 0x800000ff9b9be221 */ /* 0x000fe20000010100 */
[----:B------:R-:W-:Y:S02]  /*5600*/  FSETP.GE.FTZ.AND P4, PT, R163, RZ, PT ;  /* 0x000000ffa300720b */ /* 0x000fe40003f96000 */
[----:B------:R-:W-:Y:S02]  /*5610*/  FSETP.GE.FTZ.AND P3, PT, R160, RZ, PT ;  /* 0x000000ffa000720b */ /* 0x000fe40003f76000 */
[----:B------:R-:W-:Y:S03]  /*5620*/  FSETP.GE.FTZ.AND P2, PT, R154, RZ, PT ;  /* 0x000000ff9a00720b */ /* 0x000fe60003f56000 */
[----:B------:R-:W-:Y:S01]  /*5630*/  @!P0 FADD.FTZ R144, -R144, -RZ ;  /* 0x800000ff90908221 */ /* 0x000fe20000010100 */
[----:B------:R-:W-:Y:S02]  /*5640*/  LEA R142, P0, R246, R140, 0x2 ;  /* 0x0000008cf68e7211 */ /* 0x000fe400078010ff */
[----:B-1----:R-:W-:Y:S02]  /*5650*/  F2FP.RELU.F16.F32.PACK_AB R4, R160, R163 ;  /* 0x000000a3a004723e */ /* 0x002fe400000008ff */
[----:B------:R-:W-:Y:S02]  /*5660*/  LEA.HI.X.SX32 R143, R246, R141, 0x2, P0 ;  /* 0x0000008df68f7211 */ /* 0x000fe400000f16ff */
[----:B--2---:R-:W-:Y:S01]  /*5670*/  F2FP.RELU.F16.F32.PACK_AB R0, R161, R162 ;  /* 0x000000a2a100723e */ /* 0x004fe200000008ff */
        /* <DEDUP_REMOVED lines=145> */
.L_x_252:
[----:B------:R2:W-:Y:S01]  /*5f90*/  STS [R236+0xf000], R5 ;  /* 0x00f00005ec007388 */ /* 0x0005e20000000800 */
[----:B------:R-:W-:Y:S01]  /*5fa0*/  FADD.FTZ R6, -R4, R19 ;  /* 0x0000001304067221 */ /* 0x000fe20000010100 */
[C---:B------:R-:W-:Y:S01]  /*5fb0*/  FSETP.GE.FTZ.AND P4, PT, R161.reuse, RZ, PT ;  /* 0x000000ffa100720b */ /* 0x040fe20003f96000 */
[----:B------:R-:W-:Y:S01]  /*5fc0*/  FMUL.FTZ R32, R170, R32 ;  /* 0x00000020aa207220 */ /* 0x000fe20000410000 */
[----:B------:R-:W-:Y:S01]  /*5fd0*/  FSETP.GE.FTZ.AND P1, PT, R162, RZ, PT ;  /* 0x000000ffa200720b */ /* 0x000fe20003f36000 */
[----:B------:R-:W-:Y:S01]  /*5fe0*/  FMUL.FTZ R168, R168, R16 ;  /* 0x00000010a8a87220 */ /* 0x000fe20000410000 */
[----:B------:R-:W-:Y:S01]  /*5ff0*/  FSEL R6, R6, R4, P4 ;  /* 0x0000000406067208 */ /* 0x000fe20002000000 */
[----:B------:R-:W-:Y:S01]  /*6000*/  FADD.FTZ R22, -R4, R22 ;  /* 0x0000001604167221 */ /* 0x000fe20000010100 */
[----:B------:R-:W-:Y:S01]  /*6010*/  FSETP.GE.FTZ.AND P3, PT, R156, RZ, PT ;  /* 0x000000ff9c00720b */ /* 0x000fe20003f76000 */
[----:B------:R-:W-:Y:S01]  /*6020*/  FADD.FTZ R16, -R4, R23 ;  /* 0x0000001704107221 */ /* 0x000fe20000010100 */
[----:B------:R-:W-:Y:S01]  /*6030*/  FSETP.GE.FTZ.AND P2, PT, R152, RZ, PT ;  /* 0x000000ff9800720b */ /* 0x000fe20003f56000 */
[----:B------:R-:W-:Y:S01]  /*6040*/  FMUL.FTZ R161, R161, R6 ;  /* 0x00000006a1a17220 */ /* 0x000fe20000410000 */
[----:B------:R-:W-:Y:S01]  /*6050*/  F2FP.F16.F32.PACK_AB R6, R168, R32 ;  /* 0x00000020a806723e */ /* 0x000fe200000000ff */
[----:B------:R-:W-:Y:S01]  /*6060*/  FADD.FTZ R7, -R4, R34 ;  /* 0x0000002204077221 */ /* 0x000fe20000010100 */
[-C--:B------:R-:W-:Y:S01]  /*6070*/  FSEL R16, R16, R4.reuse, P2 ;  /* 0x0000000410107208 */ /* 0x080fe20001000000 */
[----:B-----5:R-:W-:Y:S01]  /*6080*/  FADD.FTZ R13, -R2, R13 ;  /* 0x0000000d020d7221 */ /* 0x020fe20000010100 */
[----:B------:R-:W-:Y:S01]  /*6090*/  FSETP.GE.FTZ.AND P2, PT, R151, RZ, PT ;  /* 0x000000ff9700720b */ /* 0x000fe20003f56000 */
[----:B------:R3:W-:Y:S01]  /*60a0*/  STS [R236+0xf400], R6 ;  /* 0x00f40006ec007388 */ /* 0x0007e20000000800 */
[----:B------:R-:W-:Y:S01]  /*60b0*/  FSETP.GE.FTZ.AND P4, PT, R158, RZ, PT ;  /* 0x000000ff9e00720b */ /* 0x000fe20003f96000 */
[C---:B------:R-:W-:Y:S01]  /*60c0*/  FADD.FTZ R10, -R0.reuse, R10 ;  /* 0x0000000a000a7221 */ /* 0x040fe20000010100 */
[-C--:B------:R-:W-:Y:S01]  /*60d0*/  FSEL R7, R7, R4.reuse, P2 ;  /* 0x0000000407077208 */ /* 0x080fe20001000000 */
[C---:B------:R-:W-:Y:S01]  /*60e0*/  FADD.FTZ R11, -R0.reuse, R11 ;  /* 0x0000000b000b7221 */ /* 0x040fe20000010100 */
[----:B------:R-:W-:Y:S01]  /*60f0*/  FSETP.GE.FTZ.AND P2, PT, R231, RZ, PT ;  /* 0x000000ffe700720b */ /* 0x000fe20003f56000 */
[----:B------:R-:W-:Y:S01]  /*6100*/  FADD.FTZ R15, -R0, R15 ;  /* 0x0000000f000f7221 */ /* 0x000fe20000010100 */
[----:B------:R-:W-:Y:S01]  /*6110*/  FSETP.GE.FTZ.AND P5, PT, R167, RZ, PT ;  /* 0x000000ffa700720b */ /* 0x000fe20003fb6000 */
[----:B--2---:R-:W-:Y:S01]  /*6120*/  FADD.FTZ R5, -R4, R18 ;  /* 0x0000001204057221 */ /* 0x004fe20000010100 */
[----:B------:R-:W-:Y:S01]  /*6130*/  FMUL.FTZ R151, R151, R7 ;  /* 0x0000000797977220 */ /* 0x000fe20000410000 */
[----:B------:R-:W-:Y:S01]  /*6140*/  FADD.FTZ R7, -R2, R8 ;  /* 0x0000000802077221 */ /* 0x000fe20000010100 */
[----:B------:R-:W-:Y:S01]  /*6150*/  STS [R238+0xf000], R17 ;  /* 0x00f00011ee007388 */ /* 0x000fe20000000800 */
[----:B------:R-:W-:Y:S01]  /*6160*/  FADD.FTZ R26, -R0, R26 ;  /* 0x0000001a001a7221 */ /* 0x000fe20000010100 */
[----:B------:R-:W-:Y:S01]  /*6170*/  FSEL R5, R5, R4, P1 ;  /* 0x0000000405057208 */ /* 0x000fe20000800000 */
[----:B------:R-:W-:Y:S01]  /*6180*/  FMUL.FTZ R16, R152, R16 ;  /* 0x0000001098107220 */ /* 0x000fe20000410000 */
[----:B------:R-:W-:Y:S01]  /*6190*/  FSETP.GE.FTZ.AND P1, PT, R149, RZ, PT ;  /* 0x000000ff9500720b */ /* 0x000fe20003f36000 */
[----:B------:R2:W5:Y:S01]  /*61a0*/  LDL R163, [R1+0x10] ;  /* 0x0000100001a37983 */ /* 0x0005620000100800 */
[----:B------:R-:W-:Y:S01]  /*61b0*/  F2FP.F16.F32.PACK_AB R20, R20, R150 ;  /* 0x000000961414723e */ /* 0x000fe200000000ff */
[----:B------:R-:W-:Y:S01]  /*61c0*/  FMUL.FTZ R162, R162, R5 ;  /* 0x00000005a2a27220 */ /* 0x000fe20000410000 */
[----:B------:R-:W-:Y:S01]  /*61d0*/  FSEL R5, R22, R4, P3 ;  /* 0x0000000416057208 */ /* 0x000fe20001800000 */
[----:B------:R-:W-:Y:S01]  /*61e0*/  IMAD.MOV.U32 R160, RZ, RZ, R245 ;  /* 0x000000ffffa07224 */ /* 0x000fe200078e00f5 */
        /* <DEDUP_REMOVED lines=14> */
[----:B------:R-:W-:Y:S01]  /*62d0*/  FSETP.GE.FTZ.AND P3, PT, R155, RZ, PT ;  /* 0x000000ff9b00720b */ /* 0x000fe20003f76000 */
[----:B------:R-:W-:Y:S01]  /*62e0*/  IMAD.MOV.U32 R161, RZ, RZ, R244 ;  /* 0x000000ffffa17224 */ /* 0x000fe200078e00f4 */
        /* <DEDUP_REMOVED lines=11> */
[----:B------:R-:W-:Y:S01]  /*63a0*/  F2FP.F16.F32.PACK_AB R7, R13, R166 ;  /* 0x000000a60d07723e */ /* 0x000fe200000000ff */
[----:B---3--:R-:W-:Y:S01]  /*63b0*/  FMUL.FTZ R5, R231, R6 ;  /* 0x00000006e7057220 */ /* 0x008fe20000410000 */
[----:B------:R-:W-:Y:S01]  /*63c0*/  FADD.FTZ R6, -R2, R25 ;  /* 0x0000001902067221 */ /* 0x000fe20000010100 */
[----:B------:R-:W-:Y:S01]  /*63d0*/  FMUL.FTZ R4, R148, R4 ;  /* 0x0000000494047220 */ /* 0x000fe20000410000 */
[----:B------:R-:W-:Y:S02]  /*63e0*/  FSETP.GE.FTZ.AND P4, PT, R159, RZ, PT ;  /* 0x000000ff9f00720b */ /* 0x000fe40003f96000 */
[----:B------:R-:W-:Y:S02]  /*63f0*/  F2FP.F16.F32.PACK_AB R5, R5, R8 ;  /* 0x000000080505723e */ /* 0x000fe400000000ff */
[----:B------:R-:W-:Y:S01]  /*6400*/  FSEL R6, R6, R2, P3 ;  /* 0x0000000206067208 */ /* 0x000fe20001800000 */
[----:B------:R-:W-:Y:S01]  /*6410*/  @P1 FADD.FTZ R2, -R2, R29 ;  /* 0x0000001d02021221 */ /* 0x000fe20000010100 */
[----:B------:R-:W-:Y:S01]  /*6420*/  FSETP.GE.FTZ.AND P1, PT, R233, RZ, PT ;  /* 0x000000ffe900720b */ /* 0x000fe20003f36000 */
[----:B------:R3:W-:Y:S01]  /*6430*/  STS [R236+0x10000], R5 ;  /* 0x01000005ec007388 */ /* 0x0007e20000000800 */
[----:B------:R-:W-:Y:S01]  /*6440*/  FSETP.GE.FTZ.AND P3, PT, R157, RZ, PT ;  /* 0x000000ff9d00720b */ /* 0x000fe20003f76000 */
[----:B------:R-:W-:Y:S01]  /*6450*/  FMUL.FTZ R8, R146, R2 ;  /* 0x0000000292087220 */ /* 0x000fe20000410000 */
[-C--:B------:R-:W-:Y:S01]  /*6460*/  FSEL R2, R10, R0.reuse, P2 ;  /* 0x000000000a027208 */ /* 0x080fe20001000000 */
[----:B------:R-:W-:Y:S01]  /*6470*/  FADD.FTZ R10, -R0, R14 ;  /* 0x0000000e000a7221 */ /* 0x000fe20000010100 */
[----:B------:R-:W-:Y:S01]  /*6480*/  FSEL R11, R11, R0, P1 ;  /* 0x000000000b0b7208 */ /* 0x000fe20000800000 */
[----:B------:R-:W-:Y:S01]  /*6490*/  FMUL.FTZ R6, R155, R6 ;  /* 0x000000069b067220 */ /* 0x000fe20000410000 */
[----:B------:R-:W-:Y:S01]  /*64a0*/  F2FP.F16.F32.PACK_AB R8, R8, R4 ;  /* 0x000000040808723e */ /* 0x000fe200000000ff */
[----:B------:R-:W-:Y:S01]  /*64b0*/  FADD.FTZ R4, -R0, R27 ;  /* 0x0000001b00047221 */ /* 0x000fe20000010100 */
[----:B------:R-:W-:Y:S01]  /*64c0*/  FSETP.GE.FTZ.AND P2, PT, R171, RZ, PT ;  /* 0x000000ffab00720b */ /* 0x000fe20003f56000 */
[----:B------:R-:W-:Y:S01]  /*64d0*/  FMUL.FTZ R14, R234, R2 ;  /* 0x00000002ea0e7220 */ /* 0x000fe20000410000 */
[----:B------:R-:W-:Y:S01]  /*64e0*/  FMUL.FTZ R13, R233, R11 ;  /* 0x0000000be90d7220 */ /* 0x000fe20000410000 */
[----:B------:R-:W-:Y:S01]  /*64f0*/  FADD.FTZ R2, -R0, R30 ;  /* 0x0000001e00027221 */ /* 0x000fe20000010100 */
[-C--:B------:R-:W-:Y:S02]  /*6500*/  FSEL R10, R10, R0.reuse, P2 ;  /* 0x000000000a0a7208 */ /* 0x080fe40001000000 */
        /* <DEDUP_REMOVED lines=9> */
[----:B------:R-:W-:Y:S01]  /*65a0*/  FSEL R10, R26, R0, P4 ;  /* 0x000000001a0a7208 */ /* 0x000fe20002000000 */
[----:B------:R-:W-:Y:S01]  /*65b0*/  FMUL.FTZ R145, R145, R2 ;  /* 0x0000000291917220 */ /* 0x000fe20000410000 */
[----:B------:R-:W-:Y:S01]  /*65c0*/  F2FP.F16.F32.PACK_AB R2, R11, R12 ;  /* 0x0000000c0b02723e */ /* 0x000fe200000000ff */
[----:B------:R-:W-:Y:S01]  /*65d0*/  STS [R236+0x10400], R4 ;  /* 0x01040004ec007388 */ /* 0x000fe20000000800 */
[----:B------:R-:W-:Y:S01]  /*65e0*/  F2FP.F16.F32.PACK_AB R16, R16, R156 ;  /* 0x0000009c1010723e */ /* 0x000fe200000000ff */
[----:B------:R-:W-:Y:S01]  /*65f0*/  FMUL.FTZ R10, R159, R10 ;  /* 0x0000000a9f0a7220 */ /* 0x000fe20000410000 */
[----:B------:R-:W-:Y:S02]  /*6600*/  F2FP.F16.F32.PACK_AB R9, R149, R151 ;  /* 0x000000979509723e */ /* 0x000fe400000000ff */
[----:B------:R-:W-:Y:S01]  /*6610*/  STS [R238+0x10000], R7 ;  /* 0x01000007ee007388 */ /* 0x000fe20000000800 */
[----:B------:R-:W-:Y:S01]  /*6620*/  @P1 FADD.FTZ R0, -R0, R31 ;  /* 0x0000001f00001221 */ /* 0x000fe20000010100 */
[----:B------:R-:W-:Y:S03]  /*6630*/  F2FP.F16.F32.PACK_AB R6, R6, R158 ;  /* 0x0000009e0606723e */ /* 0x000fe600000000ff */
[----:B------:R-:W-:Y:S01]  /*6640*/  STS [R238+0x10400], R2 ;  /* 0x01040002ee007388 */ /* 0x000fe20000000800 */
[----:B------:R-:W-:Y:S01]  /*6650*/  FMUL.FTZ R144, R144, R0 ;  /* 0x0000000090907220 */ /* 0x000fe20000410000 */
[----:B------:R-:W-:Y:S03]  /*6660*/  F2FP.F16.F32.PACK_AB R0, R157, R10 ;  /* 0x0000000a9d00723e */ /* 0x000fe600000000ff */
[----:B------:R-:W-:Y:S01]  /*6670*/  STS [R237+0xf000], R21 ;  /* 0x00f00015ed007388 */ /* 0x000fe20000000800 */
[----:B---3--:R-:W-:Y:S04]  /*6680*/  F2FP.F16.F32.PACK_AB R5, R144, R145 ;  /* 0x000000919005723e */ /* 0x008fe800000000ff */
        /* <DEDUP_REMOVED lines=8> */
[----:B---3--:R-:W-:Y:S05]  /*6710*/  LEA R0, R228, UR4, 0x1 ;  /* 0x00000004e4007c11 */ /* 0x008fea000f8e08ff */
[----:B------:R-:W-:Y:S05]  /*6720*/  LDSM.16.MT88.4 R4, [R3+0x13000] ;  /* 0x013000000304783b */ /* 0x000fea0000004200 */
[----:B------:R-:W3:Y:S05]  /*6730*/  LDSM.16.MT88.4 R8, [R0+0x6000] ;  /* 0x006000000008783b */ /* 0x000eea0000004200 */
[----:B------:R-:W4:Y:S05]  /*6740*/  LDSM.16.MT88.4 R12, [R3+0x15000] ;  /* 0x01500000030c783b */ /* 0x000f2a0000004200 */
[----:B------:R-:W1:Y:S05]  /*6750*/  LDSM.16.MT88.4 R16, [R0+0x7000] ;  /* 0x007000000010783b */ /* 0x000e6a0000004200 */
[----:B------:R-:W2:Y:S05]  /*6760*/  LDSM.16.MT88.4 R20, [R0+0x8000] ;  /* 0x008000000014783b */ /* 0x000eaa0000004200 */
[----:B------:R-:W-:Y:S05]  /*6770*/  LDSM.16.MT88.4 R24, [R3+0x13800] ;  /* 0x013800000318783b */ /* 0x000fea0000004200 */
[----:B------:R-:W2:Y:S05]  /*6780*/  LDSM.16.MT88.4 R28, [R0+0x6400] ;  /* 0x00640000001c783b */ /* 0x000eaa0000004200 */
[----:B------:R-:W2:Y:S05]  /*6790*/  LDSM.16.MT88.4 R32, [R3+0x15800] ;  /* 0x015800000320783b */ /* 0x000eaa0000004200 */
[----:B------:R-:W2:Y:S01]  /*67a0*/  LDSM.16.MT88.4 R132, [R0+0x7400] ;  /* 0x007400000084783b */ /* 0x000ea20000004200 */
[-C--:B---3--:R-:W-:Y:S04]  /*67b0*/  HMMA.16816.F32 R36, R4, R8.reuse, R36 ;  /* 0x000000080424723c */ /* 0x088fe80000001824 */
[----:B------:R-:W3:Y:S02]  /*67c0*/  LDSM.16.MT88.4 R136, [R0+0x8400] ;  /* 0x008400000088783b */ /* 0x000ee40000004200 */
[C---:B----4-:R-:W-:Y:S06]  /*67d0*/  HMMA.16816.F32 R40, R12.reuse, R8, R40 ;  /* 0x000000080c28723c */ /* 0x050fec0000001828 */
        /* <DEDUP_REMOVED lines=13> */
[----:B------:R-:W1:Y:S05]  /*68b0*/  LDSM.16.MT88.4 R4, [R3+0x14000] ;  /* 0x014000000304783b */ /* 0x000e6a0000004200 */
[-C--:B------:R-:W-:Y:S01]  /*68c0*/  HMMA.16816.F32 R36, R24, R28.reuse, R36 ;  /* 0x0000001c1824723c */ /* 0x080fe20000001824 */
[----:B------:R-:W2:Y:S05]  /*68d0*/  LDSM.16.MT88.4 R20, [R0+0x8800] ;  /* 0x008800000014783b */ /* 0x000eaa0000004200 */
        /* <DEDUP_REMOVED lines=12> */
[----:B------:R-:W3:Y:S05]  /*69a0*/  LDSM.16.MT88.4 R32, [R0+0x6c00] ;  /* 0x006c00000020783b */ /* 0x000eea0000004200 */
        /* <DEDUP_REMOVED lines=31> */
[----:B------:R-:W1:Y:S01]  /*6ba0*/  LDC R4, c[0x0][0x420] ;  /* 0x00010800ff047b82 */ /* 0x000e620000000800 */
[----:B-----5:R-:W-:Y:S01]  /*6bb0*/  LEA R2, R163, UR4, 0x1 ;  /* 0x00000004a3027c11 */ /* 0x020fe2000f8e08ff */
        /* <DEDUP_REMOVED lines=12> */
.L_x_253:
[----:B------:R-:W-:Y:S01]  /*6c80*/  LDSM.16.M88.4 R24, [R223] ;  /* 0x00000000df18783b */ /* 0x000fe20000000200 */
[C---:B------:R-:W-:Y:S01]  /*6c90*/  LEA R245, P1, R251.reuse, R160, 0x2 ;  /* 0x000000a0fbf57211 */ /* 0x040fe200078210ff */
[----:B-1----:R-:W-:Y:S01]  /*6ca0*/  IMAD.MOV.U32 R2, RZ, RZ, 0x4 ;  /* 0x00000004ff027424 */ /* 0x002fe200078e00ff */
[----:B------:R-:W-:Y:S01]  /*6cb0*/  ULOP3.LUT UR11, UR5, 0x1, URZ, 0xc0, !UPT ;  /* 0x00000001050b7892 */ /* 0x000fe2000f8ec03f */
[----:B------:R-:W1:Y:S01]  /*6cc0*/  LDSM.16.MT88.4 R8, [R0+0x9000] ;  /* 0x009000000008783b */ /* 0x000e620000004200 */
[----:B------:R-:W-:Y:S01]  /*6cd0*/  LEA.HI.X.SX32 R244, R251, R161, 0x2, P1 ;  /* 0x000000a1fbf47211 */ /* 0x000fe200008f16ff */
[----:B------:R-:W-:Y:S02]  /*6ce0*/  UISETP.GT.AND UP2, UPT, UR5, UR30, UPT ;  /* 0x0000001e0500728c */ /* 0x000fe4000bf44270 */
[----:B------:R-:W2:Y:S01]  /*6cf0*/  LDSM.16.MT88.4 R16, [R0+0xb000] ;  /* 0x00b000000010783b */ /* 0x000ea20000004200 */
[----:B------:R-:W-:Y:S02]  /*6d00*/  UISETP.NE.U32.AND UP0, UPT, UR11, 0x1, UPT ;  /* 0x000000010b00788c */ /* 0x000fe4000bf05070 */
[----:B------:R-:W-:Y:S01]  /*6d10*/  @UP3 UIADD3 UR12, UP1, UR16, -0x100, URZ ;  /* 0xffffff00100c3890 */ /* 0x000fe2000ff3e03f */
[----:B------:R-:W3:Y:S01]  /*6d20*/  LDSM.16.MT88.4 R28, [R0+0xd000] ;  /* 0x00d00000001c783b */ /* 0x000ee20000004200 */
[----:B------:R-:W-:Y:S02]  /*6d30*/  UIADD3 UR5, UR5, -0x1, URZ ;  /* 0xffffffff05057890 */ /* 0x000fe4000fffe03f */
[----:B------:R-:W-:Y:S01]  /*6d40*/  @UP3 UIADD3.X UR11, UR17, -0x1, URZ, UP1, !UPT ;  /* 0xffffffff110b3890 */ /* 0x000fe20008ffe43f */
[----:B------:R-:W-:Y:S04]  /*6d50*/  LDSM.16.M88.4 R32, [R224] ;  /* 0x00000000e020783b */ /* 0x000fe80000000200 */
[----:B------:R-:W4:Y:S04]  /*6d60*/  LDSM.16.MT88.4 R132, [R0+0x9400] ;  /* 0x009400000084783b */ /* 0x000f280000004200 */
[----:B------:R-:W4:Y:S04]  /*6d70*/  LDSM.16.MT88.4 R136, [R0+0xb400] ;  /* 0x00b400000088783b */ /* 0x000f280000004200 */
[----:B------:R-:W4:Y:S04]  /*6d80*/  LDSM.16.MT88.4 R140, [R0+0xd400] ;  /* 0x00d40000008c783b */ /* 0x000f280000004200 */
[----:B------:R-:W-:Y:S04]  /*6d90*/  LDSM.16.M88.4 R144, [R226] ;  /* 0x00000000e290783b */ /* 0x000fe80000000200 */
[----:B------:R-:W4:Y:S04]  /*6da0*/  LDSM.16.MT88.4 R148, [R0+0x9800] ;  /* 0x009800000094783b */ /* 0x000f280000004200 */
[----:B------:R-:W4:Y:S01]  /*6db0*/  LDSM.16.MT88.4 R152, [R0+0xb800] ;  /* 0x00b800000098783b */ /* 0x000f220000004200 */
[C---:B-1----:R-:W-:Y:S03]  /*6dc0*/  HMMA.16816.F32 R4, R24.reuse, R8, RZ ;  /* 0x000000081804723c */ /* 0x042fe600000018ff */
[----:B------:R-:W-:Y:S03]  /*6dd0*/  LDSM.16.MT88.4 R156, [R0+0x9c00] ;  /* 0x009c0000009c783b */ /* 0x000fe60000004200 */
[C---:B------:R-:W-:Y:S06]  /*6de0*/  HMMA.16816.F32 R8, R24.reuse, R10, RZ ;  /* 0x0000000a1808723c */ /* 0x040fec00000018ff */
[C---:B--2---:R-:W-:Y:S06]  /*6df0*/  HMMA.16816.F32 R12, R24.reuse, R16, RZ ;  /* 0x00000010180c723c */ /* 0x044fec00000018ff */
[C---:B------:R-:W-:Y:S06]  /*6e00*/  HMMA.16816.F32 R16, R24.reuse, R18, RZ ;  /* 0x000000121810723c */ /* 0x040fec00000018ff */
[C---:B---3--:R-:W-:Y:S06]  /*6e10*/  HMMA.16816.F32 R20, R24.reuse, R28, RZ ;  /* 0x0000001c1814723c */ /* 0x048fec00000018ff */
[----:B------:R-:W-:Y:S01]  /*6e20*/  HMMA.16816.F32 R24, R24, R30, RZ ;  /* 0x0000001e1818723c */ /* 0x000fe200000018ff */
[----:B------:R-:W1:Y:S05]  /*6e30*/  LDSM.16.MT88.4 R28, [R0+0xd800] ;  /* 0x00d80000001c783b */ /* 0x000e6a0000004200 */
[C---:B----4-:R-:W-:Y:S06]  /*6e40*/  HMMA.16816.F32 R4, R32.reuse, R132, R4 ;  /* 0x000000842004723c */ /* 0x050fec0000001804 */
[C---:B------:R-:W-:Y:S01]  /*6e50*/  HMMA.16816.F32 R8, R32.reuse, R134, R8 ;  /* 0x000000862008723c */ /* 0x040fe20000001808 */
[----:B------:R-:W2:Y:S05]  /*6e60*/  LDSM.16.M88.4 R132, [R225] ;  /* 0x00000000e184783b */ /* 0x000eaa0000000200 */
[C---:B------:R-:W-:Y:S06]  /*6e70*/  HMMA.16816.F32 R12, R32.reuse, R136, R12 ;  /* 0x00000088200c723c */ /* 0x040fec000000180c */
[C---:B------:R-:W-:Y:S01]  /*6e80*/  HMMA.16816.F32 R16, R32.reuse, R138, R16 ;  /* 0x0000008a2010723c */ /* 0x040fe20000001810 */
[----:B------:R-:W3:Y:S05]  /*6e90*/  LDSM.16.MT88.4 R136, [R0+0xbc00] ;  /* 0x00bc00000088783b */ /* 0x000eea0000004200 */
[C---:B------:R-:W-:Y:S06]  /*6ea0*/  HMMA.16816.F32 R20, R32.reuse, R140, R20 ;  /* 0x0000008c2014723c */ /* 0x040fec0000001814 */
        /* <DEDUP_REMOVED lines=9> */
[C---:B-1----:R-:W-:Y:S06]  /*6f40*/  HMMA.16816.F32 R20, R144.reuse, R28, R20 ;  /* 0x0000001c9014723c */ /* 0x042fec0000001814 */
[----:B------:R-:W-:Y:S01]  /*6f50*/  HMMA.16816.F32 R24, R144, R30, R24 ;  /* 0x0000001e9018723c */ /* 0x000fe20000001818 */
[----:B------:R-:W1:Y:S04]  /*6f60*/  LDSM.16.MT88.4 R28, [R0+0xe000] ;  /* 0x00e00000001c783b */ /* 0x000e680000004200 */
[----:B------:R-:W-:Y:S01]  /*6f70*/  LDSM.16.M88.4 R144, [R224+0x2000] ;  /* 0x00200000e090783b */ /* 0x000fe20000000200 */
[C---:B--2---:R-:W-:Y:S06]  /*6f80*/  HMMA.16816.F32 R4, R132.reuse, R156, R4 ;  /* 0x0000009c8404723c */ /* 0x044fec0000001804 */
[C---:B------:R-:W-:Y:S01]  /*6f90*/  HMMA.16816.F32 R8, R132.reuse, R158, R8 ;  /* 0x0000009e8408723c */ /* 0x040fe20000001808 */
[----:B------:R-:W2:Y:S05]  /*6fa0*/  LDSM.16.MT88.4 R156, [R0+0xa400] ;  /* 0x00a40000009c783b */ /* 0x000eaa0000004200 */
[C---:B---3--:R-:W-:Y:S06]  /*6fb0*/  HMMA.16816.F32 R12, R132.reuse, R136, R12 ;  /* 0x00000088840c723c */ /* 0x048fec000000180c */
[C---:B------:R-:W-:Y:S01]  /*6fc0*/  HMMA.16816.F32 R16, R132.reuse, R138, R16 ;  /* 0x0000008a8410723c */ /* 0x040fe20000001810 */
[----:B------:R-:W3:Y:S05]  /*6fd0*/  LDSM.16.MT88.4 R136, [R0+0xc400] ;  /* 0x00c400000088783b */ /* 0x000eea0000004200 */
        /* <DEDUP_REMOVED lines=22> */
[----:B------:R4:W3:Y:S04]  /*7140*/  LDSM.16.MT88.4 R32, [R0+0xec00] ;  /* 0x00ec00000020783b */ /* 0x0008e80000004200 */
[----:B------:R-:W-:Y:S01]  /*7150*/  LDSM.16.MT88.4 R144, [R220+0x1c00] ;  /* 0x001c0000dc90783b */ /* 0x000fe20000004200 */
[C---:B------:R-:W-:Y:S06]  /*7160*/  HMMA.16816.F32 R4, R132.reuse, R148, R4 ;  /* 0x000000948404723c */ /* 0x040fec0000001804 */
[C---:B------:R-:W-:Y:S06]  /*7170*/  HMMA.16816.F32 R8, R132.reuse, R150, R8 ;  /* 0x000000968408723c */ /* 0x040fec0000001808 */
[C---:B------:R-:W-:Y:S06]  /*7180*/  HMMA.16816.F32 R12, R132.reuse, R152, R12 ;  /* 0x00000098840c723c */ /* 0x040fec000000180c */
[C---:B------:R-:W-:Y:S01]  /*7190*/  HMMA.16816.F32 R16, R132.reuse, R154, R16 ;  /* 0x0000009a8410723c */ /* 0x040fe20000001810 */
[----:B----4-:R-:W-:Y:S05]  /*71a0*/  IMAD.U32 R0, RZ, RZ, UR20 ;  /* 0x00000014ff007e24 */ /* 0x010fea000f8e00ff */
[C---:B-1----:R-:W-:Y:S06]  /*71b0*/  HMMA.16816.F32 R20, R132.reuse, R28, R20 ;  /* 0x0000001c8414723c */ /* 0x042fec0000001814 */
[----:B------:R-:W-:Y:S05]  /*71c0*/  HMMA.16816.F32 R24, R132, R30, R24 ;  /* 0x0000001e8418723c */ /* 0x000fea0000001818 */
[----:B------:R-:W-:Y:S01]  /*71d0*/  IMAD.MOV.U32 R28, RZ, RZ, R245 ;  /* 0x000000ffff1c7224 */ /* 0x000fe200078e00f5 */
[C---:B--2---:R-:W-:Y:S01]  /*71e0*/  HMMA.16816.F32 R4, R140.reuse, R156, R4 ;  /* 0x0000009c8c04723c */ /* 0x044fe20000001804 */
[----:B------:R-:W-:Y:S04]  /*71f0*/  IMAD.U32 R132, RZ, RZ, UR20 ;  /* 0x00000014ff847e24 */ /* 0x000fe8000f8e00ff */
[----:B------:R-:W-:Y:S01]  /*7200*/  @P0 VIADD R30, R246, 0xffffffc0 ;  /* 0xffffffc0f61e0836 */ /* 0x000fe20000000000 */
[C---:B------:R-:W-:Y:S05]  /*7210*/  HMMA.16816.F32 R8, R140.reuse, R158, R8 ;  /* 0x0000009e8c08723c */ /* 0x040fea0000001808 */
[----:B------:R-:W-:Y:S01]  /*7220*/  @P0 IMAD.WIDE R30, R30, R2, UR16 ;  /* 0x000000101e1e0e25 */ /* 0x000fe2000f8e0202 */
[C---:B---3--:R-:W-:Y:S01]  /*7230*/  HMMA.16816.F32 R12, R140.reuse, R136, R12 ;  /* 0x000000888c0c723c */ /* 0x048fe2000000180c */
[----:B------:R-:W-:Y:S01]  /*7240*/  @UP3 UMOV UR16, UR12 ;  /* 0x0000000c00103c82 */ /* 0x000fe20008000000 */
[----:B------:R-:W-:Y:S02]  /*7250*/  @UP3 UMOV UR17, UR11 ;  /* 0x0000000b00113c82 */ /* 0x000fe40008000000 */
[----:B------:R-:W5:Y:S01]  /*7260*/  @P0 LDG.E R249, desc[UR6][R30.64] ;  /* 0x000000061ef90981 */ /* 0x000f62000c1e1900 */
[----:B------:R-:W-:Y:S01]  /*7270*/  IMAD.MOV.U32 R29, RZ, RZ, R244 ;  /* 0x000000ffff1d7224 */ /* 0x000fe200078e00f4 */
[C---:B------:R-:W-:Y:S01]  /*7280*/  HMMA.16816.F32 R16, R140.reuse, R138, R16 ;  /* 0x0000008a8c10723c */ /* 0x040fe20000001810 */
[----:B------:R-:W-:Y:S01]  /*7290*/  IMAD.U32 R2, RZ, RZ, UR21 ;  /* 0x00000015ff027e24 */ /* 0x000fe2000f8e00ff */
[----:B------:R-:W5:Y:S03]  /*72a0*/  @P0 LDG.E R250, desc[UR6][R30.64+0x20] ;  /* 0x000020061efa0981 */ /* 0x000f66000c1e1900 */
[-C--:B------:R-:W-:Y:S01]  /*72b0*/  LEA R132, P1, R132, R28.reuse, 0x2 ;  /* 0x0000001c84847211 */ /* 0x080fe200078210ff */
[C---:B------:R-:W-:Y:S01]  /*72c0*/  HMMA.16816.F32 R20, R140.reuse, R32, R20 ;  /* 0x000000208c14723c */ /* 0x040fe20000001814 */
[----:B------:R-:W5:Y:S04]  /*72d0*/  @P0 LDG.E R247, desc[UR6][R30.64+0x80] ;  /* 0x000080061ef70981 */ /* 0x000f68000c1e1900 */
[----:B------:R1:W5:Y:S01]  /*72e0*/  @P0 LDG.E R248, desc[UR6][R30.64+0xa0] ;  /* 0x0000a0061ef80981 */ /* 0x000362000c1e1900 */
[----:B------:R-:W-:Y:S01]  /*72f0*/  HMMA.16816.F32 R24, R140, R34, R24 ;  /* 0x000000228c18723c */ /* 0x000fe20000001818 */
[----:B------:R-:W-:Y:S02]  /*7300*/  IMAD.U32 R32, RZ, RZ, UR39 ;  /* 0x00000027ff207e24 */ /* 0x000fe4000f8e00ff */
[----:B------:R2:W-:Y:S02]  /*7310*/  REDG.E.ADD.F32.FTZ.RN.STRONG.GPU desc[UR6][R28.64], R4 ;  /* 0x000000041c0079a6 */ /* 0x0005e4000c10f386 */
[-C--:B------:R-:W-:Y:S01]  /*7320*/  LEA.HI.X.SX32 R133, R0, R29.reuse, 0x2, P1 ;  /* 0x0000001d00857211 */ /* 0x080fe200008f16ff */
[----:B------:R-:W-:Y:S01]  /*7330*/  IMAD.U32 R0, RZ, RZ, UR21 ;  /* 0x00000015ff007e24 */ /* 0x000fe2000f8e00ff */
[-C--:B------:R-:W-:Y:S01]  /*7340*/  LEA R34, P0, R2, R28.reuse, 0x2 ;  /* 0x0000001c02227211 */ /* 0x080fe200078010ff */
[----:B------:R-:W-:Y:S01]  /*7350*/  IMAD.U32 R2, RZ, RZ, UR38 ;  /* 0x00000026ff027e24 */ /* 0x000fe2000f8e00ff */
[----:B------:R-:W-:Y:S02]  /*7360*/  LDSM.16.MT88.4 R136, [R220+0x2400] ;  /* 0x00240000dc88783b */ /* 0x000fe40000004200 */
[-C--:B------:R-:W-:Y:S02]  /*7370*/  LEA R32, P2, R32, R28.reuse, 0x2 ;  /* 0x0000001c20207211 */ /* 0x080fe400078410ff */
[----:B------:R3:W-:Y:S01]  /*7380*/  REDG.E.ADD.F32.FTZ.RN.STRONG.GPU desc[UR6][R132.64], R5 ;  /* 0x00000005840079a6 */ /* 0x0007e2000c10f386 */
[-C--:B------:R-:W-:Y:S01]  /*7390*/  LEA.HI.X.SX32 R35, R0, R29.reuse, 0x2, P0 ;  /* 0x0000001d00237211 */ /* 0x080fe200000f16ff */
[----:B------:R-:W-:Y:S02]  /*73a0*/  IMAD.U32 R0, RZ, RZ, UR37 ;  /* 0x00000025ff007e24 */ /* 0x000fe4000f8e00ff */
[----:B------:R-:W-:Y:S04]  /*73b0*/  LDSM.16.MT88.4 R140, [R220+0x1800] ;  /* 0x00180000dc8c783b */ /* 0x000fe80000004200 */
[----:B------:R4:W-:Y:S01]  /*73c0*/  REDG.E.ADD.F32.FTZ.RN.STRONG.GPU desc[UR6][R34.64], R6 ;  /* 0x00000006220079a6 */ /* 0x0009e2000c10f386 */
[----:B-1----:R-:W-:Y:S05]  /*73d0*/  IMAD.U32 R30, RZ, RZ, UR38 ;  /* 0x00000026ff1e7e24 */ /* 0x002fea000f8e00ff */
[-C--:B------:R-:W-:Y:S01]  /*73e0*/  LEA R30, P1, R30, R28.reuse, 0x2 ;  /* 0x0000001c1e1e7211 */ /* 0x080fe200078210ff */
[----:B--2---:R-:W-:Y:S03]  /*73f0*/  IMAD.U32 R4, RZ, RZ, UR37 ;  /* 0x00000025ff047e24 */ /* 0x004fe6000f8e00ff */
[-C--:B------:R-:W-:Y:S01]  /*7400*/  LEA.HI.X.SX32 R31, R2, R29.reuse, 0x2, P1 ;  /* 0x0000001d021f7211 */ /* 0x080fe200008f16ff */
[----:B------:R-:W-:Y:S01]  /*7410*/  IMAD.U32 R2, RZ, RZ, UR36 ;  /* 0x00000024ff027e24 */ /* 0x000fe2000f8e00ff */
[-C--:B------:R-:W-:Y:S01]  /*7420*/  LEA R4, P0, R4, R28.reuse, 0x2 ;  /* 0x0000001c04047211 */ /* 0x080fe200078010ff */
[----:B---3--:R-:W-:Y:S05]  /*7430*/  IMAD.U32 R5, RZ, RZ, UR39 ;  /* 0x00000027ff057e24 */ /* 0x008fea000f8e00ff */
[-C--:B------:R-:W-:Y:S02]  /*7440*/  LEA.HI.X.SX32 R33, R5, R29.reuse, 0x2, P2 ;  /* 0x0000001d05217211 */ /* 0x080fe400010f16ff */
[-C--:B------:R-:W-:Y:S01]  /*7450*/  LEA.HI.X.SX32 R5, R0, R29.reuse, 0x2, P0 ;  /* 0x0000001d00057211 */ /* 0x080fe200000f16ff */
[----:B------:R-:W-:Y:S02]  /*7460*/  IMAD.U32 R0, RZ, RZ, UR36 ;  /* 0x00000024ff007e24 */ /* 0x000fe4000f8e00ff */
[----:B------:R1:W-:Y:S01]  /*7470*/  REDG.E.ADD.F32.FTZ.RN.STRONG.GPU desc[UR6][R32.64], R7 ;  /* 0x00000007200079a6 */ /* 0x0003e2000c10f386 */
[----:B----4-:R-:W-:Y:S03]  /*7480*/  IMAD.U32 R6, RZ, RZ, UR29 ;  /* 0x0000001dff067e24 */ /* 0x010fe6000f8e00ff */
[----:B------:R2:W-:Y:S04]  /*7490*/  REDG.E.ADD.F32.FTZ.RN.STRONG.GPU desc[UR6][R30.64], R8 ;  /* 0x000000081e0079a6 */ /* 0x0005e8000c10f386 */
[----:B------:R3:W-:Y:S04]  /*74a0*/  REDG.E.ADD.F32.FTZ.RN.STRONG.GPU desc[UR6][R4.64], R9 ;  /* 0x00000009040079a6 */ /* 0x0007e8000c10f386 */
[----:B------:R-:W-:Y:S01]  /*74b0*/  LDSM.16.MT88.4 R32, [R3+0xf800] ;  /* 0x00f800000320783b */ /* 0x000fe20000004200 */
[----:B-1----:R-:W-:Y:S01]  /*74c0*/  IMAD.U32 R7, RZ, RZ, UR29 ;  /* 0x0000001dff077e24 */ /* 0x002fe2000f8e00ff */
[----:B--2---:R-:W-:Y:S02]  /*74d0*/  MOV R8, UR35 ;  /* 0x0000002300087c02 */ /* 0x004fe40008000f00 */
[-C--:B---3--:R-:W-:Y:S01]  /*74e0*/  LEA R4, P1, R0, R28.reuse, 0x2 ;  /* 0x0000001c00047211 */ /* 0x088fe200078210ff */
        /* <DEDUP_REMOVED lines=361> */
.L_x_255:
[----:B------:R-:W-:Y:S01]  /*8b80*/  @UP0 UIADD3 UR5, UR44, UR45, URZ ;  /* 0x0000002d2c050290 */ /* 0x000fe2000fffe03f */
[----:B-1---5:R-:W-:Y:S01]  /*8b90*/  LEA R0, R163, UR4, 0x1 ;  /* 0x00000004a3007c11 */ /* 0x022fe2000f8e08ff */
[----:B------:R-:W-:Y:S02]  /*8ba0*/  @UP0 ULDC.64 UR12, c[0x0][0x458] ;  /* 0x00011600000c0ab9 */ /* 0x000fe40000000a00 */
        /* <DEDUP_REMOVED lines=16> */
.L_x_256:
[----:B------:R-:W2:Y:S01]  /*8cb0*/  LDL.64 R4, [R1+0x20] ;  /* 0x0000200001047983 */ /* 0x000ea20000100a00 */
[----:B------:R-:W-:Y:S01]  /*8cc0*/  USHF.R.S32.HI UR5, URZ, 0x1f, UR42 ;  /* 0x0000001f3f057899 */ /* 0x000fe2000801142a */
[----:B------:R-:W-:Y:S01]  /*8cd0*/  IMAD.U32 R2, RZ, RZ, UR8 ;  /* 0x00000008ff027e24 */ /* 0x000fe2000f8e00ff */
[----:B------:R-:W-:Y:S01]  /*8ce0*/  UIMAD UR10, UR41, -0x80, UR10 ;  /* 0xffffff80290a78a4 */ /* 0x000fe2000f8e020a */
[----:B------:R-:W-:Y:S01]  /*8cf0*/  BAR.SYNC.DEFER_BLOCKING 0x0 ;  /* 0x0000000000007b1d */ /* 0x000fe20000010000 */
[----:B------:R-:W-:Y:S01]  /*8d00*/  UIMAD UR11, UR5, UR8, URZ ;  /* 0x00000008050b72a4 */ /* 0x000fe2000f8e023f */
[C---:B------:R-:W-:Y:S01]  /*8d10*/  IADD3 R8, R252.reuse, 0x40, RZ ;  /* 0x00000040fc087810 */ /* 0x040fe20007ffe0ff */
[----:B------:R-:W-:Y:S01]  /*8d20*/  USHF.R.S32.HI UR20, URZ, 0x1f, UR59 ;  /* 0x0000001f3f147899 */ /* 0x000fe2000801143b */
[----:B------:R-:W-:Y:S01]  /*8d30*/  SHF.R.S32.HI R25, RZ, 0x1f, R252 ;  /* 0x0000001fff197819 */ /* 0x000fe200000114fc */
[----:B------:R-:W-:Y:S01]  /*8d40*/  UIMAD UR11, UR42, UR9, UR11 ;  /* 0x000000092a0b72a4 */ /* 0x000fe2000f8e020b */
[----:B------:R-:W-:Y:S01]  /*8d50*/  ISETP.GE.AND P2, PT, R252, UR10, PT ;  /* 0x0000000afc007c0c */ /* 0x000fe2000bf46270 */
[----:B------:R-:W-:Y:S01]  /*8d60*/  ULDC.64 UR16, c[0x0][0x468] ;  /* 0x00011a0000107ab9 */ /* 0x000fe20000000a00 */
[----:B------:R-:W-:Y:S01]  /*8d70*/  ISETP.GE.AND P1, PT, R8, UR10, PT ;  /* 0x0000000a08007c0c */ /* 0x000fe2000bf26270 */
[----:B------:R-:W-:Y:S01]  /*8d80*/  BSSY B0, `(.L_x_257) ;  /* 0x0000022000007945 */ /* 0x000fe20003800000 */
[----:B------:R1:W3:Y:S04]  /*8d90*/  LDS.128 R36, [R0+0xa000] ;  /* 0x00a0000000247984 */ /* 0x0002e80000000c00 */
[----:B------:R1:W4:Y:S04]  /*8da0*/  LDS.128 R32, [R0+0xc000] ;  /* 0x00c0000000207984 */ /* 0x0003280000000c00 */
[----:B------:R1:W1:Y:S04]  /*8db0*/  LDS.128 R28, [R0+0xe000] ;  /* 0x00e00000001c7984 */ /* 0x0002680000000c00 */
[----:B------:R1:W1:Y:S04]  /*8dc0*/  LDS.128 R48, [R0+0x10000] ;  /* 0x0100000000307984 */ /* 0x0002680000000c00 */
[----:B------:R1:W1:Y:S04]  /*8dd0*/  LDS.128 R44, [R0+0x12000] ;  /* 0x01200000002c7984 */ /* 0x0002680000000c00 */
[----:B------:R1:W1:Y:S01]  /*8de0*/  LDS.128 R40, [R0+0x14000] ;  /* 0x0140000000287984 */ /* 0x0002620000000c00 */
        /* <DEDUP_REMOVED lines=9> */
[----:B------:R-:W-:-:S05]  /*8e80*/  IMAD.WIDE.U32 R8, R2, UR59, R4 ;  /* 0x0000003b02087c25 */ /* 0x000fca000f8e0004 */
[----:B------:R-:W-:Y:S01]  /*8e90*/  IADD3 R24, R9, UR17, RZ ;  /* 0x0000001109187c10 */ /* 0x000fe2000fffe0ff */
[----:B-1-34-:R-:W-:Y:S06]  /*8ea0*/  @P2 BRA `(.L_x_258) ;  /* 0x00000000003c2947 */ /* 0x01afec0003800000 */
        /* <DEDUP_REMOVED lines=15> */
.L_x_258:
[----:B------:R-:W-:Y:S05]  /*8fa0*/  BSYNC B0 ;  /* 0x0000000000007941 */ /* 0x000fea0003800000 */
.L_x_257:
[----:B------:R-:W-:Y:S04]  /*8fb0*/  BSSY B0, `(.L_x_259) ;  /* 0x0000010000007945 */ /* 0x000fe80003800000 */
[----:B------:R-:W-:Y:S05]  /*8fc0*/  @P1 BRA `(.L_x_260) ;  /* 0x0000000000381947 */ /* 0x000fea0003800000 */
[----:B------:R-:W-:Y:S01]  /*8fd0*/  IADD3 R2, P0, R252, 0x40, RZ ;  /* 0x00000040fc027810 */ /* 0x000fe20007f1e0ff */
[----:B------:R-:W-:Y:S01]  /*8fe0*/  ULDC.64 UR10, c[0x0][0x3f0] ;  /* 0x0000fc00000a7ab9 */ /* 0x000fe20000000a00 */
[----:B-1----:R-:W-:-:S03]  /*8ff0*/  MOV R5, R24 ;  /* 0x0000001800057202 */ /* 0x002fc60000000f00 */
[----:B------:R-:W-:-:S04]  /*9000*/  IMAD.X R4, RZ, RZ, R25, P0 ;  /* 0x000000ffff047224 */ /* 0x000fc800000e0619 */
[----:B------:R-:W-:Y:S02]  /*9010*/  IMAD R10, R4, UR8, RZ ;  /* 0x00000008040a7c24 */ /* 0x000fe4000f8e02ff */
[----:B------:R-:W-:-:S04]  /*9020*/  IMAD.MOV.U32 R4, RZ, RZ, R8 ;  /* 0x000000ffff047224 */ /* 0x000fc800078e0008 */
[----:B------:R-:W-:-:S04]  /*9030*/  IMAD.WIDE.U32 R8, R2, UR8, R4 ;  /* 0x0000000802087c25 */ /* 0x000fc8000f8e0004 */
[----:B------:R-:W-:Y:S01]  /*9040*/  IMAD R2, R2, UR9, R10 ;  /* 0x0000000902027c24 */ /* 0x000fe2000f8e020a */
[----:B------:R-:W-:-:S04]  /*9050*/  LEA R4, P0, R8, UR10, 0x1 ;  /* 0x0000000a08047c11 */ /* 0x000fc8000f8008ff */
[----:B------:R-:W-:-:S04]  /*9060*/  IADD3 R2, R2, R9, RZ ;  /* 0x0000000902027210 */ /* 0x000fc80007ffe0ff */
[----:B------:R-:W-:-:S05]  /*9070*/  LEA.HI.X R5, R8, UR11, R2, 0x1, P0 ;  /* 0x0000000b08057c11 */ /* 0x000fca00080f0c02 */
[----:B------:R2:W-:Y:S04]  /*9080*/  STG.E.128 desc[UR6][R4.64], R36 ;  /* 0x0000002404007986 */ /* 0x0005e8000c101d06 */
[----:B------:R2:W-:Y:S04]  /*9090*/  STG.E.128 desc[UR6][R4.64+0x40], R32 ;  /* 0x0000402004007986 */ /* 0x0005e8000c101d06 */
[----:B------:R2:W-:Y:S02]  /*90a0*/  STG.E.128 desc[UR6][R4.64+0x80], R28 ;  /* 0x0000801c04007986 */ /* 0x0005e4000c101d06 */
.L_x_260:
[----:B------:R-:W-:Y:S05]  /*90b0*/  BSYNC B0 ;  /* 0x0000000000007941 */ /* 0x000fea0003800000 */
.L_x_259:
[----:B------:R-:W-:Y:S01]  /*90c0*/  IMAD.U32 R2, RZ, RZ, UR12 ;  /* 0x0000000cff027e24 */ /* 0x000fe2000f8e00ff */
[----:B------:R-:W-:Y:S01]  /*90d0*/  UIMAD UR5, UR5, UR12, URZ ;  /* 0x0000000c050572a4 */ /* 0x000fe2000f8e023f */
[----:B-1----:R-:W1:Y:S01]  /*90e0*/  LDS.128 R20, [R0+0xf000] ;  /* 0x00f0000000147984 */ /* 0x002e620000000c00 */
[----:B------:R-:W-:Y:S01]  /*90f0*/  USHF.R.S32.HI UR10, URZ, 0x1f, UR59 ;  /* 0x0000001f3f0a7899 */ /* 0x000fe2000801143b */
[----:B------:R-:W-:Y:S01]  /*9100*/  IMAD.WIDE.U32 R6, R2, UR42, R6 ;  /* 0x0000002a02067c25 */ /* 0x000fe2000f8e0006 */
[----:B------:R-:W-:Y:S01]  /*9110*/  UIMAD UR42, UR42, UR13, UR5 ;  /* 0x0000000d2a2a72a4 */ /* 0x000fe2000f8e0205 */
[----:B------:R-:W3:Y:S01]  /*9120*/  LDS.128 R16, [R0+0x11000] ;  /* 0x0110000000107984 */ /* 0x000ee20000000c00 */
[----:B------:R-:W-:Y:S01]  /*9130*/  ULDC.64 UR8, c[0x0][0x470] ;  /* 0x00011c0000087ab9 */ /* 0x000fe20000000a00 */
[----:B------:R-:W-:Y:S01]  /*9140*/  BSSY B0, `(.L_x_261) ;  /* 0x0000017000007945 */ /* 0x000fe20003800000 */
[----:B------:R-:W-:Y:S01]  /*9150*/  IADD3 R6, P0, R6, UR14, RZ ;  /* 0x0000000e06067c10 */ /* 0x000fe2000ff1e0ff */
[----:B------:R4:W1:Y:S01]  /*9160*/  LDS.128 R12, [R0+0x13000] ;  /* 0x01300000000c7984 */ /* 0x0008620000000c00 */
[----:B------:R-:W-:-:S04]  /*9170*/  UIMAD UR5, UR10, UR8, URZ ;  /* 0x000000080a0572a4 */ /* 0x000fc8000f8e023f */
[----:B------:R-:W-:Y:S01]  /*9180*/  UIMAD UR9, UR59, UR9, UR5 ;  /* 0x000000093b0972a4 */ /* 0x000fe2000f8e0205 */
[----:B----4-:R-:W-:-:S05]  /*9190*/  IMAD.U32 R0, RZ, RZ, UR42 ;  /* 0x0000002aff007e24 */ /* 0x010fca000f8e00ff */
[----:B------:R-:W-:Y:S02]  /*91a0*/  IADD3.X R7, R7, UR15, R0, P0, !PT ;  /* 0x0000000f07077c10 */ /* 0x000fe400087fe400 */
[----:B------:R-:W-:-:S05]  /*91b0*/  MOV R0, UR8 ;  /* 0x0000000800007c02 */ /* 0x000fca0008000f00 */
[----:B------:R-:W-:-:S05]  /*91c0*/  IMAD.WIDE.U32 R6, R0, UR59, R6 ;  /* 0x0000003b00067c25 */ /* 0x000fca000f8e0006 */
[----:B------:R-:W-:Y:S01]  /*91d0*/  IADD3 R2, R7, UR9, RZ ;  /* 0x0000000907027c10 */ /* 0x000fe2000fffe0ff */
[----:B-1-3--:R-:W-:Y:S06]  /*91e0*/  @P2 BRA `(.L_x_262) ;  /* 0x0000000000302947 */ /* 0x00afec0003800000 */
        /* <DEDUP_REMOVED lines=9> */
[----:B------:R1:W-:Y:S04]  /*9280*/  STG.E.128 desc[UR6][R4.64], R20 ;  /* 0x0000001404007986 */ /* 0x0003e8000c101d06 */
[----:B------:R1:W-:Y:S04]  /*9290*/  STG.E.128 desc[UR6][R4.64+0x40], R16 ;  /* 0x0000401004007986 */ /* 0x0003e8000c101d06 */
[----:B------:R1:W-:Y:S02]  /*92a0*/  STG.E.128 desc[UR6][R4.64+0x80], R12 ;  /* 0x0000800c04007986 */ /* 0x0003e4000c101d06 */
.L_x_262:
[----:B------:R-:W-:Y:S05]  /*92b0*/  BSYNC B0 ;  /* 0x0000000000007941 */ /* 0x000fea0003800000 */
.L_x_261:
[----:B------:R-:W-:Y:S05]  /*92c0*/  @P1 BRA `(.L_x_251) ;  /* 0x0000000000341947 */ /* 0x000fea0003800000 */
[----:B------:R-:W-:Y:S01]  /*92d0*/  IADD3 R0, P0, R252, 0x40, RZ ;  /* 0x00000040fc007810 */ /* 0x000fe20007f1e0ff */
[----:B------:R-:W-:Y:S01]  /*92e0*/  ULDC.64 UR8, c[0x0][0x3f8] ;  /* 0x0000fe0000087ab9 */ /* 0x000fe20000000a00 */
[----:B------:R-:W-:Y:S02]  /*92f0*/  MOV R7, R2 ;  /* 0x0000000200077202 */ /* 0x000fe40000000f00 */
[----:B-12---:R-:W-:Y:S01]  /*9300*/  IADD3.X R4, RZ, R25, RZ, P0, !PT ;  /* 0x00000019ff047210 */ /* 0x006fe200007fe4ff */
        /* <DEDUP_REMOVED lines=9> */
.L_x_251:
[----:B------:R-:W-:Y:S05]  /*93a0*/  BSYNC B1 ;  /* 0x0000000000017941 */ /* 0x000fea0003800000 */
.L_x_237:
[----:B------:R-:W5:Y:S01]  /*93b0*/  LDL R2, [R1+0x2c] ;  /* 0x00002c0001027983 */ /* 0x000f620000100800 */
[----:B------:R-:W-:Y:S02]  /*93c0*/  ULDC UR5, c[0x0][0xc] ;  /* 0x0000030000057ab9 */ /* 0x000fe40000000800 */
[----:B------:R-:W-:Y:S01]  /*93d0*/  UIADD3 UR41, UR5, UR41, URZ ;  /* 0x0000002905297290 */ /* 0x000fe2000fffe03f */
[----:B-----5:R-:W-:-:S13]  /*93e0*/  R2UR UR8, R2 ;  /* 0x00000000020872ca */ /* 0x020fda00000e0000 */
[----:B------:R-:W-:-:S06]  /*93f0*/  UISETP.GE.AND UP0, UPT, UR41, UR8, UPT ;  /* 0x000000082900728c */ /* 0x000fcc000bf06270 */
[----:B------:R-:W-:-:S13]  /*9400*/  PLOP3.LUT P0, PT, PT, PT, UP0, 0x80, 0x0 ;  /* 0x000000000000781c */ /* 0x000fda0003f0f008 */
[----:B------:R-:W-:Y:S05]  /*9410*/  @P0 BRA `(.L_x_263) ;  /* 0x0000000000040947 */ /* 0x000fea0003800000 */
[----:B------:R-:W-:Y:S05]  /*9420*/  BRA `(.L_x_264) ;  /* 0xffffff7400f47947 */ /* 0x000fea000383ffff */
.L_x_263:
[----:B------:R-:W-:Y:S05]  /*9430*/  EXIT ;  /* 0x000000000000794d */ /* 0x000fea0003800000 */
.L_x_265:
        /* <DEDUP_REMOVED lines=12> */
.L_x_677:


//--------------------- .text._ZN5flash44flash_bwd_dq_dk_dv_loop_seqk_parallel_kernelI23Flash_bwd_kernel_traitsILi96ELi64ELi128ELi8ELi2ELi4ELi4ELb1ELb0EN7cutlass6half_tE19Flash_kernel_traitsILi96ELi64ELi128ELi8ES3_EELb0ELb1ELb0ELb0ELb0ELb1ELb1EEEvNS_16Flash_bwd_paramsE --------------------------
	.section	.text._ZN5flash44flash_bwd_dq_dk_dv_loop_seqk_parallel_kernelI23Flash_bwd_kernel_traitsILi96ELi64ELi128ELi8ELi2ELi4ELi4ELb1ELb0EN7cutlass6half_tE19Flash_kernel_traitsILi96ELi64ELi128ELi8ES3_EELb0ELb1ELb0ELb0ELb0ELb1ELb1EEEvNS_16Flash_bwd_paramsE,"ax",@progbits
	.align	128
        .global         _ZN5flash44flash_bwd_dq_dk_dv_loop_seqk_parallel_kernelI23Flash_bwd_kernel_traitsILi96ELi64ELi128ELi8ELi2ELi4ELi4ELb1ELb0EN7cutlass6half_tE19Flash_kernel_traitsILi96ELi64ELi128ELi8ES3_EELb0ELb1ELb0ELb0ELb0ELb1ELb1EEEvNS_16Flash_bwd_paramsE
        .type           _ZN5flash44flash_bwd_dq_dk_dv_loop_seqk_parallel_kernelI23Flash_bwd_kernel_traitsILi96ELi64ELi128ELi8ELi2ELi4ELi4ELb1ELb0EN7cutlass6half_tE19Flash_kernel_traitsILi96ELi64ELi128ELi8ES3_EELb0ELb1ELb0ELb0ELb0ELb1ELb1EEEvNS_16Flash_bwd_paramsE,@function
        .size           _ZN5flash44flash_bwd_dq_dk_dv_loop_seqk_parallel_kernelI23Flash_bwd_kernel_traitsILi96ELi64ELi128ELi8ELi2ELi4ELi4ELb1ELb0EN7cutlass6half_tE19Flash_kernel_traitsILi96ELi64ELi128ELi8ES3_EELb0ELb1ELb0ELb0ELb0ELb1ELb1EEEvNS_16Flash_bwd_paramsE,(.L_x_678 - _ZN5flash44flash_bwd_dq_dk_dv_loop_seqk_parallel_kernelI23Flash_bwd_kernel_traitsILi96ELi64ELi128ELi8ELi2ELi4ELi4ELb1ELb0EN7cutlass6half_tE19Flash_kernel_traitsILi96ELi64ELi128ELi8ES3_EELb0ELb1ELb0ELb0ELb0ELb1ELb1EEEvNS_16Flash_bwd_paramsE)
        .other          _ZN5flash44flash_bwd_dq_dk_dv_loop_seqk_parallel_kernelI23Flash_bwd_kernel_traitsILi96ELi64ELi128ELi8ELi2ELi4ELi4ELb1ELb0EN7cutlass6half_tE19Flash_kernel_traitsILi96ELi64ELi128ELi8ES3_EELb0ELb1ELb0ELb0ELb0ELb1ELb1EEEvNS_16Flash_bwd_paramsE,@"STO_CUDA_ENTRY STV_DEFAULT"
_ZN5flash44flash_bwd_dq_dk_dv_loop_seqk_parallel_kernelI23Flash_bwd_kernel_traitsILi96ELi64ELi128ELi8ELi2ELi4ELi4ELb1ELb0EN7cutlass6half_tE19Flash_kernel_traitsILi96ELi64ELi128ELi8ES3_EELb0ELb1ELb0ELb0ELb0ELb1ELb1EEEvNS_16Flash_bwd_paramsE:
.text._ZN5flash44flash_bwd_dq_dk_dv_loop_seqk_parallel_kernelI23Flash_bwd_kernel_traitsILi96ELi64ELi128ELi8ELi2ELi4ELi4ELb1ELb0EN7cutlass6half_tE19Flash_kernel_traitsILi96ELi64ELi128ELi8ES3_EELb0ELb1ELb0ELb0ELb0ELb1ELb1EEEvNS_16Flash_bwd_paramsE:
        /* <DEDUP_REMOVED lines=119> */
[----:B------:R-:W-:-:S03]  /*0770*/  LOP3.LUT P0, RZ, R17, 0x2, RZ, 0xc0, !PT ;  /* 0x0000000211ff7812 */ /* 0x000fc6000780c0ff */
        /* <DEDUP_REMOVED lines=33> */
[C---:B------:R-:W-:Y:S01]  /*0990*/  @P4 VIADD R237, R239.reuse, 0xffffffe0 ;  /* 0xffffffe0efed4836 */ /* 0x040fe20000000000 */
        /* <DEDUP_REMOVED lines=29> */
[----:B------:R-:W-:Y:S01]  /*0b70*/  VIADD R0, R7, 0xffffffc0 ;  /* 0xffffffc007007836 */ /* 0x000fe20000000000 */
[----:B------:R1:W-:Y:S01]  /*0b80*/  STL [R1], R3 ;  /* 0x0000000301007387 */ /* 0x0003e20000100800 */
        /* <DEDUP_REMOVED lines=11> */
[----:B-1----:R-:W-:Y:S02]  /*0c40*/  LEA R3, R5, UR4, 0x1 ;  /* 0x0000000405037c11 */ /* 0x002fe4000f8e08ff */
[----:B--2---:R-:W-:Y:S01]  /*0c50*/  LEA R2, R8, UR6, 0x1 ;  /* 0x0000000608027c11 */ /* 0x004fe2000f8e08ff */
[----:B------:R-:W-:-:S04]  /*0c60*/  ULDC.64 UR6, c[0x0][0x208] ;  /* 0x0000820000067ab9 */ /* 0x000fc80000000a00 */
[C---:B---3--:R-:W-:Y:S01]  /*0c70*/  VIADD R0, R2.reuse, 0x20 ;  /* 0x0000002002007836 */ /* 0x048fe20000000000 */
[----:B------:R1:W-:Y:S01]  /*0c80*/  STL [R1+0x20], R2 ;  /* 0x0000200201007387 */ /* 0x0003e20000100800 */
[----:B------:R-:W-:-:S05]  /*0c90*/  @P3 VIADD R0, R2, 0xffffffe0 ;  /* 0xffffffe002003836 */ /* 0x000fca0000000000 */
[----:B------:R1:W-:Y:S02]  /*0ca0*/  STL [R1+0x24], R0 ;  /* 0x0000240001007387 */ /* 0x0003e40000100800 */
.L_x_294:
        /* <DEDUP_REMOVED lines=34> */
[----:B---34-:R3:W4:Y:S02]  /*0ed0*/  @P0 LDG.E R6, desc[UR6][R4.64] ;  /* 0x0000000604060981 */ /* 0x018724000c1e1900 */
[----:B---3--:R-:W-:Y:S02]  /*0ee0*/  IMAD.U32 R4, RZ, RZ, UR15 ;  /* 0x0000000fff047e24 */ /* 0x008fe4000f8e00ff */
[----:B------:R-:W-:-:S05]  /*0ef0*/  IMAD.U32 R5, RZ, RZ, UR14 ;  /* 0x0000000eff057e24 */ /* 0x000fca000f8e00ff */
[----:B------:R-:W3:Y:S04]  /*0f00*/  @P3 LDG.E R7, desc[UR6][R4.64] ;  /* 0x0000000604073981 */ /* 0x000ee8000c1e1900 */
[----:B-1----:R1:W5:Y:S02]  /*0f10*/  @P3 LDG.E R0, desc[UR6][R4.64+0x4] ;  /* 0x0000040604003981 */ /* 0x002364000c1e1900 */
        /* <DEDUP_REMOVED lines=14> */
[----:B----4-:R-:W-:Y:S02]  /*1000*/  @P0 R2UR UR11, R6 ;  /* 0x00000000060b02ca */ /* 0x010fe400000e0000 */
        /* <DEDUP_REMOVED lines=13> */
.L_x_266:
        /* <DEDUP_REMOVED lines=133> */
.L_x_268:
        /* <DEDUP_REMOVED lines=14> */
.L_x_269:
        /* <DEDUP_REMOVED lines=12> */
.L_x_270:
[----:B------:R-:W-:Y:S01]  /*1ad0*/  ULDC UR5, c[0x0][0x270] ;  /* 0x00009c0000057ab9 */ /* 0x000fe20000000800 */
[----:B------:R-:W-:Y:S01]  /*1ae0*/  ULDC UR8, c[0x0][0x2d4] ;  /* 0x0000b50000087ab9 */ /* 0x000fe20000000800 */
[----:B------:R-:W-:-:S04]  /*1af0*/  UIMAD UR5, UR50, UR5, UR60 ;  /* 0x00000005320572a4 */ /* 0x000fc8000f8e023c */
[----:B------:R-:W-:-:S12]  /*1b00*/  UIMAD UR5, UR5, UR8, URZ ;  /* 0x00000008050572a4 */ /* 0x000fd8000f8e023f */
.L_x_271:
        /* <DEDUP_REMOVED lines=16> */
[----:B------:R-:W-:-:S02]  /*1c10*/  UIADD3 UR10, UR5, -UR10, URZ ;  /* 0x8000000a050a7290 */ /* 0x000fc4000fffe03f */
[----:B------:R-:W-:Y:S02]  /*1c20*/  USHF.R.S32.HI UR8, URZ, 0x1f, UR60 ;  /* 0x0000001f3f087899 */ /* 0x000fe4000801143c */
[----:B------:R-:W-:Y:S01]  /*1c30*/  USHF.L.U32 UR24, UR25, 0x6, URZ ;  /* 0x0000000619187899 */ /* 0x000fe2000800063f */
[----:B------:R-:W-:Y:S01]  /*1c40*/  ULDC.64 UR34, c[0x0][0x478] ;  /* 0x00011e0000227ab9 */ /* 0x000fe20000000a00 */
[----:B----4-:R-:W-:-:S04]  /*1c50*/  SHF.R.S32.HI R27, RZ, 0x1f, R27 ;  /* 0x0000001fff1b7819 */ /* 0x010fc8000001141b */
[----:B-----5:R-:W-:-:S04]  /*1c60*/  LEA.HI R27, R27, R28, RZ, 0x2 ;  /* 0x0000001c1b1b7211 */ /* 0x020fc800078f10ff */
[----:B------:R-:W-:-:S04]  /*1c70*/  SHF.R.S32.HI R27, RZ, 0x2, R27 ;  /* 0x00000002ff1b7819 */ /* 0x000fc8000001141b */
[----:B------:R-:W-:Y:S02]  /*1c80*/  SHF.R.S32.HI R13, RZ, 0x1f, R27 ;  /* 0x0000001fff0d7819 */ /* 0x000fe4000001141b */
[----:B------:R-:W-:Y:S01]  /*1c90*/  IADD3 R2, P2, R27, UR20, RZ ;  /* 0x000000141b027c10 */ /* 0x000fe2000ff5e0ff */
[----:B------:R-:W-:-:S03]  /*1ca0*/  UIMAD UR5, UR18, UR12, URZ ;  /* 0x0000000c120572a4 */ /* 0x000fc6000f8e023f */
[----:B------:R-:W-:Y:S02]  /*1cb0*/  IADD3.X R6, R13, UR18, RZ, P2, !PT ;  /* 0x000000120d067c10 */ /* 0x000fe400097fe4ff */
[----:B-1----:R-:W-:Y:S01]  /*1cc0*/  SHF.R.S32.HI R11, RZ, 0x1f, R11 ;  /* 0x0000001fff0b7819 */ /* 0x002fe2000001140b */
[----:B------:R-:W-:Y:S01]  /*1cd0*/  IMAD.U32 R9, RZ, RZ, UR12 ;  /* 0x0000000cff097e24 */ /* 0x000fe2000f8e00ff */
[----:B------:R-:W-:Y:S01]  /*1ce0*/  UIMAD UR18, UR8, UR14, URZ ;  /* 0x0000000e081272a4 */ /* 0x000fe2000f8e023f */
[----:B------:R-:W-:Y:S01]  /*1cf0*/  IMAD R8, R6, UR44, RZ ;  /* 0x0000002c06087c24 */ /* 0x000fe2000f8e02ff */
[----:B------:R-:W-:Y:S01]  /*1d00*/  UIMAD UR5, UR20, UR13, UR5 ;  /* 0x0000000d140572a4 */ /* 0x000fe2000f8e0205 */
[----:B------:R-:W-:Y:S01]  /*1d10*/  LEA.HI R11, R11, R12, RZ, 0x5 ;  /* 0x0000000c0b0b7211 */ /* 0x000fe200078f28ff */
[----:B------:R-:W-:Y:S02]  /*1d20*/  UIADD3 UR19, UP2, UP1, UR32, UR24, UR53 ;  /* 0x0000001820137290 */ /* 0x000fe4000f95e035 */
[----:B------:R-:W-:Y:S01]  /*1d30*/  UIMAD UR28, UR60, UR15, UR18 ;  /* 0x0000000f3c1c72a4 */ /* 0x000fe2000f8e0212 */
[----:B------:R-:W-:Y:S01]  /*1d40*/  SHF.R.S32.HI R11, RZ, 0x5, R11 ;  /* 0x00000005ff0b7819 */ /* 0x000fe2000001140b */
[----:B------:R-:W-:Y:S01]  /*1d50*/  USHF.R.S32.HI UR18, URZ, 0x1f, UR10 ;  /* 0x0000001f3f127899 */ /* 0x000fe2000801140a */
[----:B------:R-:W-:-:S03]  /*1d60*/  ULDC.64 UR32, c[0x0][0x2b0] ;  /* 0x0000ac0000207ab9 */ /* 0x000fc60000000a00 */
[----:B------:R-:W-:-:S04]  /*1d70*/  ULEA.HI UR18, UR18, UR10, URZ, 0x6 ;  /* 0x0000000a12127291 */ /* 0x000fc8000f8f303f */
[----:B------:R-:W-:Y:S01]  /*1d80*/  USHF.R.S32.HI UR18, URZ, 0x6, UR18 ;  /* 0x000000063f127899 */ /* 0x000fe20008011412 */
[----:B------:R-:W-:Y:S01]  /*1d90*/  BSSY B1, `(.L_x_267) ;  /* 0x0000739000017945 */ /* 0x000fe20003800000 */
[----:B--2---:R-:W-:-:S05]  /*1da0*/  IMAD.MOV.U32 R14, RZ, RZ, R4 ;  /* 0x000000ffff0e7224 */ /* 0x004fca00078e0004 */
[----:B------:R-:W-:Y:S02]  /*1db0*/  SHF.R.S32.HI R15, RZ, 0x1f, R14 ;  /* 0x0000001fff0f7819 */ /* 0x000fe4000001140e */
[----:B------:R-:W-:-:S04]  /*1dc0*/  IADD3 R4, P0, R14, UR11, RZ ;  /* 0x0000000b0e047c10 */ /* 0x000fc8000ff1e0ff */
[----:B------:R-:W-:Y:S01]  /*1dd0*/  IADD3.X R5, R15, UR54, RZ, P0, !PT ;  /* 0x000000360f057c10 */ /* 0x000fe200087fe4ff */
[----:B------:R-:W-:Y:S01]  /*1de0*/  IMAD.WIDE.U32 R6, R2, UR44, R14 ;  /* 0x0000002c02067c25 */ /* 0x000fe2000f8e000e */
[----:B------:R-:W-:Y:S02]  /*1df0*/  UIMAD UR11, UR8, UR16, URZ ;  /* 0x00000010080b72a4 */ /* 0x000fe4000f8e023f */
[----:B------:R-:W-:Y:S01]  /*1e00*/  USHF.R.S32.HI UR8, URZ, 0x1f, UR24 ;  /* 0x0000001f3f087899 */ /* 0x000fe20008011418 */
[----:B------:R-:W-:Y:S01]  /*1e10*/  IMAD.WIDE.U32 R4, R9, UR20, R4 ;  /* 0x0000001409047c25 */ /* 0x000fe2000f8e0004 */
[----:B------:R-:W-:-:S03]  /*1e20*/  IADD3 R6, P0, R6, UR61, RZ ;  /* 0x0000003d06067c10 */ /* 0x000fc6000ff1e0ff */
[----:B------:R-:W-:Y:S02]  /*1e30*/  IMAD R2, R2, UR45, R8 ;  /* 0x0000002d02027c24 */ /* 0x000fe4000f8e0208 */
[----:B------:R-:W-:Y:S01]  /*1e40*/  VIADD R5, R5, UR5 ;  /* 0x0000000505057c36 */ /* 0x000fe20008000000 */
[----:B------:R-:W-:Y:S01]  /*1e50*/  UIADD3.X UR5, UR55, UR8, UR58, UP2, UP1 ;  /* 0x0000000837057290 */ /* 0x000fe200097e243a */
[----:B---3--:R-:W-:Y:S01]  /*1e60*/  IMAD R8, R11, UR25, R16 ;  /* 0x000000190b087c24 */ /* 0x008fe2000f8e0210 */
[----:B------:R-:W-:Y:S01]  /*1e70*/  IADD3.X R7, R7, UR52, R2, P0, !PT ;  /* 0x0000003407077c10 */ /* 0x000fe200087fe402 */
[----:B------:R-:W-:Y:S01]  /*1e80*/  UIADD3 UR8, UP2, UP1, UR57, UR19, UR59 ;  /* 0x0000001339087290 */ /* 0x000fe2000f95e03b */
[----:B------:R-:W-:Y:S01]  /*1e90*/  IMAD.U32 R2, RZ, RZ, UR14 ;  /* 0x0000000eff027e24 */ /* 0x000fe2000f8e00ff */
[----:B------:R-:W-:Y:S02]  /*1ea0*/  UIMAD UR17, UR60, UR17, UR11 ;  /* 0x000000113c1172a4 */ /* 0x000fe4000f8e020b */
[----:B------:R-:W-:Y:S01]  /*1eb0*/  UIADD3.X UR5, UR56, UR5, UR51, UP2, UP1 ;  /* 0x0000000538057290 */ /* 0x000fe200097e2433 */
[----:B------:R-:W-:Y:S01]  /*1ec0*/  IMAD.WIDE.U32 R6, R2, UR60, R6 ;  /* 0x0000003c02067c25 */ /* 0x000fe2000f8e0006 */
[----:B------:R-:W-:Y:S01]  /*1ed0*/  IADD3 R2, P0, R8, UR8, RZ ;  /* 0x0000000808027c10 */ /* 0x000fe2000ff1e0ff */
[----:B------:R-:W-:-:S02]  /*1ee0*/  UISETP.LT.AND UP1, UPT, URZ, UR18, UPT ;  /* 0x000000123f00728c */ /* 0x000fc4000bf21270 */
[----:B------:R-:W-:Y:S01]  /*1ef0*/  IMAD.U32 R9, RZ, RZ, UR16 ;  /* 0x00000010ff097e24 */ /* 0x000fe2000f8e00ff */
[----:B------:R-:W-:Y:S01]  /*1f00*/  ULDC.64 UR10, c[0x0][0x400] ;  /* 0x00010000000a7ab9 */ /* 0x000fe20000000a00 */
[----:B------:R-:W-:Y:S01]  /*1f10*/  LEA.HI.X.SX32 R8, R8, UR5, 0x1, P0 ;  /* 0x0000000508087c11 */ /* 0x000fe200080f0eff */
[----:B------:R-:W-:Y:S01]  /*1f20*/  ULDC.64 UR14, c[0x0][0x210] ;  /* 0x00008400000e7ab9 */ /* 0x000fe20000000a00 */
[----:B------:R-:W-:Y:S01]  /*1f30*/  IMAD.WIDE.U32 R4, R9, UR60, R4 ;  /* 0x0000003c09047c25 */ /* 0x000fe2000f8e0004 */
[C---:B------:R-:W-:Y:S01]  /*1f40*/  LEA R9, P0, R2.reuse, UR10, 0x2 ;  /* 0x0000000a02097c11 */ /* 0x040fe2000f8010ff */
[----:B------:R-:W-:Y:S02]  /*1f50*/  USEL UR18, URZ, UR18, !UP1 ;  /* 0x000000123f127287 */ /* 0x000fe4000c800000 */
[----:B------:R-:W-:Y:S01]  /*1f60*/  VIADD R7, R7, UR28 ;  /* 0x0000001c07077c36 */ /* 0x000fe20008000000 */
[----:B------:R-:W-:Y:S01]  /*1f70*/  LEA.HI.X R2, R2, UR11, R8, 0x2, P0 ;  /* 0x0000000b02027c11 */ /* 0x000fe200080f1408 */
[----:B------:R-:W-:Y:S01]  /*1f80*/  UISETP.GT.AND UP1, UPT, UR46, UR18, UPT ;  /* 0x000000122e00728c */ /* 0x000fe2000bf24270 */
[----:B------:R-:W-:Y:S01]  /*1f90*/  LEA R242, P0, R6, UR14, 0x1 ;  /* 0x0000000e06f27c11 */ /* 0x000fe2000f8008ff */
[----:B------:R-:W-:Y:S01]  /*1fa0*/  STL [R1+0x4c], R15 ;  /* 0x00004c0f01007387 */ /* 0x000fe20000100800 */
[----:B------:R-:W-:-:S03]  /*1fb0*/  VIADD R5, R5, UR17 ;  /* 0x0000001105057c36 */ /* 0x000fc60008000000 */
[----:B------:R-:W-:Y:S01]  /*1fc0*/  STL [R1+0x8], R9 ;  /* 0x0000080901007387 */ /* 0x000fe20000100800 */
[----:B------:R-:W-:Y:S01]  /*1fd0*/  LEA.HI.X R243, R6, UR15, R7, 0x1, P0 ;  /* 0x0000000f06f37c11 */ /* 0x000fe200080f0c07 */
[----:B------:R-:W-:Y:S02]  /*1fe0*/  UIADD3 UR16, UR20, UR31, URZ ;  /* 0x0000001f14107290 */ /* 0x000fe4000fffe03f */
[----:B------:R1:W-:Y:S01]  /*1ff0*/  STL [R1+0x4], R2 ;  /* 0x0000040201007387 */ /* 0x0003e20000100800 */
[----:B------:R-:W-:Y:S01]  /*2000*/  PLOP3.LUT P0, PT, PT, PT, UP1, 0x80, 0x0 ;  /* 0x000000000000781c */ /* 0x000fe20003f0f018 */
[----:B------:R-:W-:Y:S01]  /*2010*/  IMAD.WIDE.U32 R4, R27, UR12, R4 ;  /* 0x0000000c1b047c25 */ /* 0x000fe2000f8e0004 */
[----:B------:R-:W-:Y:S02]  /*2020*/  UIMAD.WIDE UR10, UR16, 0x4, UR32 ;  /* 0x00000004100a78a5 */ /* 0x000fe4000f8e0220 */
[----:B------:R-:W-:Y:S01]  /*2030*/  UIMAD.WIDE UR16, UR29, 0x4, UR34 ;  /* 0x000000041d1078a5 */ /* 0x000fe2000f8e0222 */
[----:B------:R-:W-:-:S02]  /*2040*/  ULDC.64 UR20, c[0x0][0x3e0] ;  /* 0x0000f80000147ab9 */ /* 0x000fc40000000a00 */
[----:B------:R-:W-:Y:S01]  /*2050*/  LEA R240, P2, R4, UR20, 0x1 ;  /* 0x0000001404f07c11 */ /* 0x000fe2000f8408ff */
[----:B------:R-:W-:-:S03]  /*2060*/  UIADD3 UR8, UR46, -0x1, URZ ;  /* 0xffffffff2e087890 */ /* 0x000fc6000fffe03f */
[----:B------:R-:W-:Y:S01]  /*2070*/  UMOV UR15, UR16 ;  /* 0x00000010000f7c82 */ /* 0x000fe20008000000 */
[----:B-1----:R-:W-:-:S04]  /*2080*/  IMAD R2, R13, UR12, RZ ;  /* 0x0000000c0d027c24 */ /* 0x002fc8000f8e02ff */
[----:B------:R-:W-:-:S04]  /*2090*/  IMAD R2, R27, UR13, R2 ;  /* 0x0000000d1b027c24 */ /* 0x000fc8000f8e0202 */
[----:B------:R-:W-:Y:S01]  /*20a0*/  IMAD.IADD R2, R5, 0x1, R2 ;  /* 0x0000000105027824 */ /* 0x000fe200078e0202 */
[----:B------:R-:W-:Y:S01]  /*20b0*/  UMOV UR13, UR10 ;  /* 0x0000000a000d7c82 */ /* 0x000fe20008000000 */
[----:B------:R-:W-:Y:S01]  /*20c0*/  UMOV UR12, UR11 ;  /* 0x0000000b000c7c82 */ /* 0x000fe20008000000 */
[----:B------:R-:W-:Y:S02]  /*20d0*/  UMOV UR14, UR17 ;  /* 0x00000011000e7c82 */ /* 0x000fe40008000000 */
[----:B------:R-:W-:Y:S01]  /*20e0*/  LEA.HI.X R241, R4, UR21, R2, 0x1, P2 ;  /* 0x0000001504f17c11 */ /* 0x000fe200090f0c02 */
[----:B------:R-:W-:Y:S06]  /*20f0*/  @P0 BRA `(.L_x_272) ;  /* 0x0000000800140947 */ /* 0x000fec0003800000 */
        /* <DEDUP_REMOVED lines=20> */
.L_x_273:
        /* <DEDUP_REMOVED lines=20> */
.L_x_274:
[----:B------:R-:W-:Y:S01]  /*2380*/  UIMAD UR5, UR43, UR10, URZ ;  /* 0x0000000a2b0572a4 */ /* 0x000fe2000f8e023f */
[----:B------:R-:W-:Y:S01]  /*2390*/  IMAD.U32 R4, RZ, RZ, UR10 ;  /* 0x0000000aff047e24 */ /* 0x000fe2000f8e00ff */
[----:B------:R-:W-:Y:S01]  /*23a0*/  UIMAD UR9, UR39, -0x80, UR9 ;  /* 0xffffff80270978a4 */ /* 0x000fe2000f8e0209 */
[C---:B------:R-:W-:Y:S01]  /*23b0*/  VIADD R2, R27.reuse, 0x40 ;  /* 0x000000401b027836 */ /* 0x040fe20000000000 */
        /* <DEDUP_REMOVED lines=28> */
.L_x_276:
[----:B------:R-:W-:Y:S05]  /*2580*/  BSYNC B0 ;  /* 0x0000000000007941 */ /* 0x000fea0003800000 */
.L_x_275:
        /* <DEDUP_REMOVED lines=15> */
.L_x_278:
[----:B------:R-:W-:Y:S05]  /*2680*/  BSYNC B0 ;  /* 0x0000000000007941 */ /* 0x000fea0003800000 */
.L_x_277:
        /* <DEDUP_REMOVED lines=28> */
.L_x_280:
[----:B------:R-:W-:Y:S05]  /*2850*/  BSYNC B0 ;  /* 0x0000000000007941 */ /* 0x000fea0003800000 */
.L_x_279:
        /* <DEDUP_REMOVED lines=15> */
.L_x_272:
[----:B------:R-:W2:Y:S01]  /*2950*/  LDL R24, [R1+0x40] ;  /* 0x0000400001187983 */ /* 0x000ea20000100800 */
[----:B------:R-:W-:Y:S01]  /*2960*/  UIMAD UR5, UR43, UR22, URZ ;  /* 0x000000162b0572a4 */ /* 0x000fe2000f8e023f */
[----:B------:R-:W-:Y:S02]  /*2970*/  IMAD.U32 R6, RZ, RZ, UR22 ;  /* 0x00000016ff067e24 */ /* 0x000fe4000f8e00ff */
[----:B------:R-:W3:Y:S01]  /*2980*/  LDL R25, [R1] ;  /* 0x0000000001197983 */ /* 0x000ee20000100800 */
[----:B------:R-:W-:Y:S01]  /*2990*/  UIMAD UR11, UR40, UR23, UR5 ;  /* 0x00000017280b72a4 */ /* 0x000fe2000f8e0205 */
[--C-:B------:R-:W-:Y:S02]  /*29a0*/  IMAD.WIDE.U32 R6, R6, UR40, R14.reuse ;  /* 0x0000002806067c25 */ /* 0x100fe4000f8e000e */
[----:B------:R-:W4:Y:S01]  /*29b0*/  LDL R26, [R1+0x50] ;  /* 0x00005000011a7983 */ /* 0x000f220000100800 */
[----:B------:R-:W-:Y:S01]  /*29c0*/  UIMAD UR10, UR43, UR26, URZ ;  /* 0x0000001a2b0a72a4 */ /* 0x000fe2000f8e023f */
[----:B------:R-:W-:Y:S01]  /*29d0*/  IMAD.U32 R4, RZ, RZ, UR26 ;  /* 0x0000001aff047e24 */ /* 0x000fe2000f8e00ff */
[----:B------:R-:W-:Y:S01]  /*29e0*/  UIMAD UR5, UR39, -0x80, UR9 ;  /* 0xffffff80270578a4 */ /* 0x000fe2000f8e0209 */
[----:B------:R-:W-:Y:S01]  /*29f0*/  VIADD R9, R27, 0x40 ;  /* 0x000000401b097836 */ /* 0x000fe20000000000 */
[----:B------:R-:W-:Y:S01]  /*2a00*/  UIMAD UR10, UR40, UR27, UR10 ;  /* 0x0000001b280a72a4 */ /* 0x000fe2000f8e020a */
[----:B------:R-:W-:Y:S01]  /*2a10*/  IMAD.U32 R2, RZ, RZ, UR11 ;  /* 0x0000000bff027e24 */ /* 0x000fe2000f8e00ff */
[----:B------:R-:W-:Y:S01]  /*2a20*/  IADD3 R8, P0, R6, UR42, RZ ;  /* 0x0000002a06087c10 */ /* 0x000fe2000ff1e0ff */
[----:B------:R-:W-:Y:S01]  /*2a30*/  IMAD.WIDE.U32 R4, R4, UR40, R14 ;  /* 0x0000002804047c25 */ /* 0x000fe2000f8e000e */
[----:B------:R-:W-:Y:S01]  /*2a40*/  ISETP.GE.AND P2, PT, R9, UR5, PT ;  /* 0x0000000509007c0c */ /* 0x000fe2000bf46270 */
[----:B------:R-:W-:Y:S01]  /*2a50*/  ULDC.64 UR16, c[0x0][0x268] ;  /* 0x00009a0000107ab9 */ /* 0x000fe20000000a00 */
[----:B------:R-:W-:Y:S01]  /*2a60*/  IADD3.X R9, R7, UR48, R2, P0, !PT ;  /* 0x0000003007097c10 */ /* 0x000fe200087fe402 */
[----:B------:R-:W-:Y:S01]  /*2a70*/  IMAD.U32 R2, RZ, RZ, UR10 ;  /* 0x0000000aff027e24 */ /* 0x000fe2000f8e00ff */
[----:B------:R-:W-:Y:S01]  /*2a80*/  IADD3 R6, P0, R4, UR47, RZ ;  /* 0x0000002f04067c10 */ /* 0x000fe2000ff1e0ff */
[----:B------:R-:W-:Y:S01]  /*2a90*/  ULDC.64 UR10, c[0x0][0x260] ;  /* 0x00009800000a7ab9 */ /* 0x000fe20000000a00 */
[----:B------:R-:W-:-:S02]  /*2aa0*/  IMAD R4, R10, UR16, RZ ;  /* 0x000000100a047c24 */ /* 0x000fc4000f8e02ff */
[----:B------:R-:W-:Y:S01]  /*2ab0*/  IADD3.X R7, R5, UR49, R2, P0, !PT ;  /* 0x0000003105077c10 */ /* 0x000fe200087fe402 */
[----:B------:R-:W-:Y:S01]  /*2ac0*/  IMAD R2, R10, UR10, RZ ;  /* 0x0000000a0a027c24 */ /* 0x000fe2000f8e02ff */
[C---:B------:R-:W-:Y:S01]  /*2ad0*/  ISETP.GE.AND P3, PT, R27.reuse, UR5, PT ;  /* 0x000000051b007c0c */ /* 0x040fe2000bf66270 */
[C---:B------:R-:W-:Y:S01]  /*2ae0*/  IMAD R10, R0.reuse, UR17, R4 ;  /* 0x00000011000a7c24 */ /* 0x040fe2000f8e0204 */
[----:B------:R-:W-:Y:S01]  /*2af0*/  UIMAD UR5, UR8, -0x40, UR30 ;  /* 0xffffffc0080578a4 */ /* 0x000fe2000f8e021e */
[C---:B------:R-:W-:Y:S01]  /*2b00*/  IMAD.WIDE.U32 R4, R0.reuse, UR16, R8 ;  /* 0x0000001000047c25 */ /* 0x040fe2000f8e0008 */
[----:B------:R-:W-:Y:S01]  /*2b10*/  @!P2 IADD3 R14, P0, R27, 0x40, RZ ;  /* 0x000000401b0ea810 */ /* 0x000fe20007f1e0ff */
[----:B------:R-:W1:Y:S02]  /*2b20*/  @!P2 LDC.64 R18, c[0x0][0x220] ;  /* 0x00008800ff12ab82 */ /* 0x000e640000000a00 */
[C---:B------:R-:W-:Y:S02]  /*2b30*/  IMAD R8, R0.reuse, UR11, R2 ;  /* 0x0000000b00087c24 */ /* 0x040fe4000f8e0202 */
[----:B------:R-:W-:-:S04]  /*2b40*/  IMAD.WIDE.U32 R6, R0, UR10, R6 ;  /* 0x0000000a00067c25 */ /* 0x000fc8000f8e0006 */
[----:B------:R-:W5:Y:S01]  /*2b50*/  @!P3 LDC.64 R16, c[0x0][0x220] ;  /* 0x00008800ff10bb82 */ /* 0x000f620000000a00 */
[----:B------:R-:W-:Y:S02]  /*2b60*/  IMAD.IADD R5, R5, 0x1, R10 ;  /* 0x0000000105057824 */ /* 0x000fe400078e020a */
[----:B------:R-:W-:-:S05]  /*2b70*/  IMAD.IADD R7, R7, 0x1, R8 ;  /* 0x0000000107077824 */ /* 0x000fca00078e0208 */
[----:B------:R-:W1:Y:S01]  /*2b80*/  @!P3 LDC.64 R22, c[0x0][0x218] ;  /* 0x00008600ff16bb82 */ /* 0x000e620000000a00 */
[----:B------:R-:W-:Y:S02]  /*2b90*/  @!P2 IMAD.MOV.U32 R8, RZ, RZ, R4 ;  /* 0x000000ffff08a224 */ /* 0x000fe400078e0004 */
[----:B------:R-:W-:Y:S02]  /*2ba0*/  @!P2 IMAD.MOV.U32 R9, RZ, RZ, R5 ;  /* 0x000000ffff09a224 */ /* 0x000fe400078e0005 */
[----:B------:R-:W-:Y:S02]  /*2bb0*/  @!P2 IMAD.MOV.U32 R10, RZ, RZ, R6 ;  /* 0x000000ffff0aa224 */ /* 0x000fe400078e0006 */
[----:B------:R-:W-:Y:S01]  /*2bc0*/  @!P2 IMAD.MOV.U32 R11, RZ, RZ, R7 ;  /* 0x000000ffff0ba224 */ /* 0x000fe200078e0007 */
[----:B------:R-:W-:-:S04]  /*2bd0*/  ULEA.HI UR10, UR8, UR8, URZ, 0x1 ;  /* 0x00000008080a7291 */ /* 0x000fc8000f8f083f */
[----:B------:R-:W-:-:S04]  /*2be0*/  ULOP3.LUT UR10, UR10, 0xfffffffe, URZ, 0xc0, !UPT ;  /* 0xfffffffe0a0a7892 */ /* 0x000fc8000f8ec03f */
[----:B------:R-:W-:-:S04]  /*2bf0*/  UIADD3 UR10, UR8, -UR10, URZ ;  /* 0x8000000a080a7290 */ /* 0x000fc8000fffe03f */
[----:B------:R-:W-:Y:S02]  /*2c00*/  UISETP.NE.AND UP0, UPT, UR10, 0x1, UPT ;  /* 0x000000010a00788c */ /* 0x000fe4000bf05270 */
[----:B------:R-:W-:Y:S02]  /*2c10*/  USHF.L.U32 UR17, UR25, 0x4, URZ ;  /* 0x0000000419117899 */ /* 0x000fe4000800063f */
[----:B------:R-:W-:Y:S01]  /*2c20*/  USHF.L.U32 UR16, UR25, 0x3, URZ ;  /* 0x0000000319107899 */ /* 0x000fe2000800063f */
[C---:B--2---:R-:W-:Y:S01]  /*2c30*/  VIADD R0, R24.reuse, 0x8 ;  /* 0x0000000818007836 */ /* 0x044fe20000000000 */
[----:B------:R-:W-:Y:S01]  /*2c40*/  UIADD3 UR37, UR30, 0x80, UR40 ;  /* 0x000000801e257890 */ /* 0x000fe2000fffe028 */
[----:B------:R-:W-:Y:S01]  /*2c50*/  VIADD R2, R24, 0x20 ;  /* 0x0000002018027836 */ /* 0x000fe20000000000 */
[----:B------:R-:W-:Y:S02]  /*2c60*/  CS2R R126, SRZ ;  /* 0x00000000007e7805 */ /* 0x000fe4000001ff00 */
[----:B------:R-:W-:-:S02]  /*2c70*/  CS2R R124, SRZ ;  /* 0x00000000007c7805 */ /* 0x000fc4000001ff00 */
[----:B------:R-:W-:Y:S01]  /*2c80*/  ISETP.GE.AND P6, PT, R0, UR5, PT ;  /* 0x0000000500007c0c */ /* 0x000fe2000bfc6270 */
[----:B------:R-:W-:Y:S01]  /*2c90*/  @!P2 IMAD.X R0, RZ, RZ, R13, P0 ;  /* 0x000000ffff00a224 */ /* 0x000fe200000e060d */
[----:B------:R-:W-:Y:S02]  /*2ca0*/  @!P2 IADD3 R12, P0, R27, 0x40, RZ ;  /* 0x000000401b0ca810 */ /* 0x000fe40007f1e0ff */
[----:B------:R-:W-:Y:S02]  /*2cb0*/  CS2R R130, SRZ ;  /* 0x0000000000827805 */ /* 0x000fe4000001ff00 */
[----:B------:R-:W-:Y:S01]  /*2cc0*/  CS2R R128, SRZ ;  /* 0x0000000000807805 */ /* 0x000fe2000001ff00 */
[----:B------:R-:W-:Y:S01]  /*2cd0*/  @!P2 IMAD R0, R0, UR22, RZ ;  /* 0x000000160000ac24 */ /* 0x000fe2000f8e02ff */
[----:B------:R-:W-:Y:S02]  /*2ce0*/  CS2R R122, SRZ ;  /* 0x00000000007a7805 */ /* 0x000fe4000001ff00 */
[----:B------:R-:W-:-:S02]  /*2cf0*/  CS2R R120, SRZ ;  /* 0x0000000000787805 */ /* 0x000fc4000001ff00 */
[----:B------:R-:W-:Y:S01]  /*2d00*/  CS2R R118, SRZ ;  /* 0x0000000000767805 */ /* 0x000fe2000001ff00 */
[----:B------:R-:W-:Y:S01]  /*2d10*/  @!P2 IMAD R21, R14, UR23, R0 ;  /* 0x000000170e15ac24 */ /* 0x000fe2000f8e0200 */
[----:B------:R-:W-:Y:S01]  /*2d20*/  CS2R R116, SRZ ;  /* 0x0000000000747805 */ /* 0x000fe2000001ff00 */
[----:B------:R-:W-:Y:S01]  /*2d30*/  @!P2 IMAD.X R0, RZ, RZ, R13, P0 ;  /* 0x000000ffff00a224 */ /* 0x000fe200000e060d */
[----:B------:R-:W-:Y:S02]  /*2d40*/  PLOP3.LUT P0, PT, PT, PT, UP4, 0x80, 0x0 ;  /* 0x000000000000781c */ /* 0x000fe40003f0f048 */
[----:B------:R-:W-:Y:S02]  /*2d50*/  CS2R R110, SRZ ;  /* 0x00000000006e7805 */ /* 0x000fe4000001ff00 */
[----:B------:R-:W-:Y:S01]  /*2d60*/  ISETP.GE.AND P5, PT, R2, UR5, PT ;  /* 0x0000000502007c0c */ /* 0x000fe2000bfa6270 */
[----:B------:R-:W-:Y:S01]  /*2d70*/  @!P3 IMAD R2, R13, UR22, RZ ;  /* 0x000000160d02bc24 */ /* 0x000fe2000f8e02ff */
        /* <DEDUP_REMOVED lines=9> */
[----:B------:R-:W-:Y:S01]  /*2e10*/  @P0 BAR.SYNC.DEFER_BLOCKING 0x0 ;  /* 0x0000000000000b1d */ /* 0x000fe20000010000 */
[----:B------:R-:W-:-:S04]  /*2e20*/  @!P2 IMAD.WIDE.U32 R14, R14, UR22, R8 ;  /* 0x000000160e0eac25 */ /* 0x000fc8000f8e0008 */
[C---:B------:R-:W-:Y:S01]  /*2e30*/  @!P3 IMAD R2, R27.reuse, UR23, R2 ;  /* 0x000000171b02bc24 */ /* 0x040fe2000f8e0202 */
[----:B------:R-:W-:Y:S01]  /*2e40*/  CS2R R98, SRZ ;  /* 0x0000000000627805 */ /* 0x000fe2000001ff00 */
[----:B------:R-:W-:Y:S01]  /*2e50*/  @!P3 IMAD.WIDE.U32 R8, R27, UR22, R4 ;  /* 0x000000161b08bc25 */ /* 0x000fe2000f8e0004 */
[----:B------:R-:W-:Y:S02]  /*2e60*/  CS2R R96, SRZ ;  /* 0x0000000000607805 */ /* 0x000fe4000001ff00 */
[----:B------:R-:W-:Y:S02]  /*2e70*/  CS2R R90, SRZ ;  /* 0x00000000005a7805 */ /* 0x000fe4000001ff00 */
[----:B------:R-:W-:Y:S01]  /*2e80*/  CS2R R88, SRZ ;  /* 0x0000000000587805 */ /* 0x000fe2000001ff00 */
[----:B------:R-:W-:Y:S01]  /*2e90*/  @!P2 IMAD R0, R0, UR26, RZ ;  /* 0x0000001a0000ac24 */ /* 0x000fe2000f8e02ff */
[----:B------:R-:W-:Y:S01]  /*2ea0*/  CS2R R86, SRZ ;  /* 0x0000000000567805 */ /* 0x000fe2000001ff00 */
[----:B------:R-:W-:Y:S01]  /*2eb0*/  @!P3 IMAD.IADD R5, R9, 0x1, R2 ;  /* 0x000000010905b824 */ /* 0x000fe200078e0202 */
[----:B-----5:R-:W-:Y:S01]  /*2ec0*/  @!P3 LEA R4, P1, R8, R16, 0x1 ;  /* 0x000000100804b211 */ /* 0x020fe200078208ff */
[----:B------:R-:W-:Y:S01]  /*2ed0*/  @!P3 IMAD R2, R13, UR26, RZ ;  /* 0x0000001a0d02bc24 */ /* 0x000fe2000f8e02ff */
[----:B------:R-:W-:Y:S01]  /*2ee0*/  CS2R R84, SRZ ;  /* 0x0000000000547805 */ /* 0x000fe2000001ff00 */
[C---:B------:R-:W-:Y:S01]  /*2ef0*/  @!P2 IMAD R20, R12.reuse, UR27, R0 ;  /* 0x0000001b0c14ac24 */ /* 0x040fe2000f8e0200 */
[----:B------:R-:W-:Y:S01]  /*2f00*/  CS2R R78, SRZ ;  /* 0x00000000004e7805 */ /* 0x000fe2000001ff00 */
[----:B------:R-:W-:Y:S01]  /*2f10*/  @!P2 IMAD.WIDE.U32 R12, R12, UR26, R10 ;  /* 0x0000001a0c0cac25 */ /* 0x000fe2000f8e000a */
[----:B------:R-:W-:-:S02]  /*2f20*/  @!P3 LEA.HI.X R5, R8, R17, R5, 0x1, P1 ;  /* 0x000000110805b211 */ /* 0x000fc400008f0c05 */
[----:B------:R-:W-:Y:S01]  /*2f30*/  CS2R R76, SRZ ;  /* 0x00000000004c7805 */ /* 0x000fe2000001ff00 */
[----:B------:R-:W2:Y:S01]  /*2f40*/  @!P2 LDC.64 R16, c[0x0][0x218] ;  /* 0x00008600ff10ab82 */ /* 0x000ea20000000a00 */
[C---:B------:R-:W-:Y:S01]  /*2f50*/  @!P3 IMAD R0, R27.reuse, UR27, R2 ;  /* 0x0000001b1b00bc24 */ /* 0x040fe2000f8e0202 */
[----:B---3--:R-:W-:Y:S01]  /*2f60*/  @P3 STS [R25+0xf000], RZ ;  /* 0x00f000ff19003388 */ /* 0x008fe20000000800 */
[----:B------:R-:W-:Y:S01]  /*2f70*/  @!P3 IMAD.WIDE.U32 R10, R27, UR26, R6 ;  /* 0x0000001a1b0abc25 */ /* 0x000fe2000f8e0006 */
[----:B------:R-:W-:Y:S02]  /*2f80*/  CS2R R82, SRZ ;  /* 0x0000000000527805 */ /* 0x000fe4000001ff00 */
[----:B------:R-:W-:Y:S01]  /*2f90*/  CS2R R80, SRZ ;  /* 0x0000000000507805 */ /* 0x000fe2000001ff00 */
[----:B------:R-:W-:Y:S01]  /*2fa0*/  @P3 STS [R25+0xf004], RZ ;  /* 0x00f004ff19003388 */ /* 0x000fe20000000800 */
[----:B------:R-:W-:Y:S01]  /*2fb0*/  @!P3 IMAD.IADD R2, R11, 0x1, R0 ;  /* 0x000000010b02b824 */ /* 0x000fe200078e0200 */
[----:B-1----:R-:W-:-:S02]  /*2fc0*/  @!P3 LEA R6, P1, R10, R22, 0x1 ;  /* 0x000000160a06b211 */ /* 0x002fc400078208ff */
[----:B------:R-:W-:Y:S01]  /*2fd0*/  CS2R R74, SRZ ;  /* 0x00000000004a7805 */ /* 0x000fe2000001ff00 */
[----:B------:R-:W-:Y:S01]  /*2fe0*/  @P3 STS.64 [R25+0xf008], RZ ;  /* 0x00f008ff19003388 */ /* 0x000fe20000000a00 */
[----:B------:R-:W-:Y:S02]  /*2ff0*/  CS2R R72, SRZ ;  /* 0x0000000000487805 */ /* 0x000fe4000001ff00 */
[----:B------:R-:W-:Y:S02]  /*3000*/  CS2R R70, SRZ ;  /* 0x0000000000467805 */ /* 0x000fe4000001ff00 */
[----:B------:R-:W-:Y:S01]  /*3010*/  CS2R R68, SRZ ;  /* 0x0000000000447805 */ /* 0x000fe2000001ff00 */
[----:B------:R-:W-:Y:S01]  /*3020*/  @P3 STS.128 [R25+0x11000], RZ ;  /* 0x011000ff19003388 */ /* 0x000fe20000000c00 */
[----:B------:R-:W-:Y:S02]  /*3030*/  CS2R R62, SRZ ;  /* 0x00000000003e7805 */ /* 0x000fe4000001ff00 */
[----:B------:R-:W-:-:S02]  /*3040*/  CS2R R60, SRZ ;  /* 0x00000000003c7805 */ /* 0x000fc4000001ff00 */
[----:B------:R-:W-:Y:S01]  /*3050*/  CS2R R66, SRZ ;  /* 0x0000000000427805 */ /* 0x000fe2000001ff00 */
[----:B------:R-:W-:Y:S01]  /*3060*/  @P3 STS.128 [R25+0x13000], RZ ;  /* 0x013000ff19003388 */ /* 0x000fe20000000c00 */
[----:B------:R-:W-:Y:S02]  /*3070*/  @!P3 LEA.HI.X R7, R10, R23, R2, 0x1, P1 ;  /* 0x000000170a07b211 */ /* 0x000fe400008f0c02 */
[----:B------:R-:W-:Y:S02]  /*3080*/  CS2R R64, SRZ ;  /* 0x0000000000407805 */ /* 0x000fe4000001ff00 */
[----:B------:R-:W-:Y:S01]  /*3090*/  CS2R R58, SRZ ;  /* 0x00000000003a7805 */ /* 0x000fe2000001ff00 */
[----:B------:R-:W-:Y:S01]  /*30a0*/  @!PT LDS RZ, [RZ] ;  /* 0x00000000fffff984 */ /* 0x000fe20000000800 */
[----:B------:R-:W-:Y:S01]  /*30b0*/  @!PT LDS RZ, [RZ] ;  /* 0x00000000fffff984 */ /* 0x000fe20000000800 */
[----:B------:R-:W-:Y:S01]  /*30c0*/  @!PT LDS RZ, [RZ] ;  /* 0x00000000fffff984 */ /* 0x000fe20000000800 */
[----:B------:R-:W-:Y:S01]  /*30d0*/  @!P3 LDGSTS.E.BYPASS.LTC128B.128 [R25+0xf000], desc[UR6][R4.64] ;  /* 0x0f0000000419bfae */ /* 0x000fe2000b901d46 */
[----:B------:R-:W-:Y:S02]  /*30e0*/  @!P2 LEA R8, P4, R14, R18, 0x1 ;  /* 0x000000120e08a211 */ /* 0x000fe400078808ff */
[----:B------:R-:W-:-:S02]  /*30f0*/  CS2R R56, SRZ ;  /* 0x0000000000387805 */ /* 0x000fc4000001ff00 */
[----:B------:R-:W-:Y:S01]  /*3100*/  CS2R R54, SRZ ;  /* 0x0000000000367805 */ /* 0x000fe2000001ff00 */
[----:B------:R-:W-:Y:S01]  /*3110*/  @!P3 LDGSTS.E.BYPASS.LTC128B.128 [R25+0x11000], desc[UR6][R4.64+0x40] ;  /* 0x110000400419bfae */ /* 0x000fe2000b901d46 */
[----:B------:R-:W-:Y:S02]  /*3120*/  ISETP.GE.AND P1, PT, R27, UR5, PT ;  /* 0x000000051b007c0c */ /* 0x000fe4000bf26270 */
[----:B------:R-:W-:Y:S02]  /*3130*/  CS2R R52, SRZ ;  /* 0x0000000000347805 */ /* 0x000fe4000001ff00 */
[----:B------:R-:W-:Y:S01]  /*3140*/  CS2R R46, SRZ ;  /* 0x00000000002e7805 */ /* 0x000fe2000001ff00 */
[----:B------:R1:W-:Y:S01]  /*3150*/  @!P3 LDGSTS.E.BYPASS.LTC128B.128 [R25+0x13000], desc[UR6][R4.64+0x80] ;  /* 0x130000800419bfae */ /* 0x0003e2000b901d46 */
[----:B----4-:R-:W-:Y:S01]  /*3160*/  VIADD R0, R26, 0x1800 ;  /* 0x000018001a007836 */ /* 0x010fe20000000000 */
[----:B------:R-:W-:Y:S02]  /*3170*/  PLOP3.LUT P0, PT, PT, PT, UP0, 0x80, 0x0 ;  /* 0x000000000000781c */ /* 0x000fe40003f0f008 */
[----:B------:R-:W-:Y:S01]  /*3180*/  CS2R R44, SRZ ;  /* 0x00000000002c7805 */ /* 0x000fe2000001ff00 */
[----:B------:R-:W-:Y:S01]  /*3190*/  @P2 STS.128 [R25+0x10000], RZ ;  /* 0x010000ff19002388 */ /* 0x000fe20000000c00 */
[----:B------:R-:W-:-:S02]  /*31a0*/  CS2R R50, SRZ ;  /* 0x0000000000327805 */ /* 0x000fc4000001ff00 */
[----:B------:R-:W-:Y:S02]  /*31b0*/  CS2R R48, SRZ ;  /* 0x0000000000307805 */ /* 0x000fe4000001ff00 */
[----:B------:R-:W-:Y:S01]  /*31c0*/  CS2R R42, SRZ ;  /* 0x00000000002a7805 */ /* 0x000fe2000001ff00 */
[----:B------:R-:W-:Y:S01]  /*31d0*/  @P2 STS.128 [R25+0x12000], RZ ;  /* 0x012000ff19002388 */ /* 0x000fe20000000c00 */
[----:B------:R-:W-:Y:S02]  /*31e0*/  CS2R R40, SRZ ;  /* 0x0000000000287805 */ /* 0x000fe4000001ff00 */
[----:B------:R-:W-:Y:S02]  /*31f0*/  CS2R R38, SRZ ;  /* 0x0000000000267805 */ /* 0x000fe4000001ff00 */
[----:B------:R-:W-:Y:S01]  /*3200*/  CS2R R36, SRZ ;  /* 0x0000000000247805 */ /* 0x000fe2000001ff00 */
[----:B------:R-:W-:Y:S01]  /*3210*/  @P2 STS.128 [R25+0x14000], RZ ;  /* 0x014000ff19002388 */ /* 0x000fe20000000c00 */
[----:B------:R-:W-:Y:S01]  /*3220*/  SEL R2, R0, R26, !P0 ;  /* 0x0000001a00027207 */ /* 0x000fe20004000000 */
[----:B------:R-:W-:-:S02]  /*3230*/  UIMAD UR29, UR25, 0x18, URZ ;  /* 0x00000018191d78a4 */ /* 0x000fc4000f8e023f */
[----:B------:R-:W-:Y:S02]  /*3240*/  USHF.L.U32 UR28, UR25, 0x5, URZ ;  /* 0x00000005191c7899 */ /* 0x000fe4000800063f */
[----:B------:R-:W-:Y:S01]  /*3250*/  UIADD3 UR36, UR40, 0x80, URZ ;  /* 0x0000008028247890 */ /* 0x000fe2000fffe03f */
[----:B------:R-:W-:Y:S01]  /*3260*/  ULDC UR10, c[0x0][0x2ec] ;  /* 0x0000bb00000a7ab9 */ /* 0x000fe20000000800 */
[----:B-1----:R-:W-:-:S05]  /*3270*/  @!P2 IMAD.IADD R4, R15, 0x1, R21 ;  /* 0x000000010f04a824 */ /* 0x002fca00078e0215 */
        /* <DEDUP_REMOVED lines=8> */
[----:B------:R-:W-:-:S03]  /*3300*/  LEA R246, R2, UR4, 0x1 ;  /* 0x0000000402f67c11 */ /* 0x000fc6000f8e08ff */
[----:B------:R-:W-:Y:S04]  /*3310*/  @P1 STS [R25+0x6000], RZ ;  /* 0x006000ff19001388 */ /* 0x000fe80000000800 */
[----:B------:R-:W-:Y:S01]  /*3320*/  @P1 STS [R25+0x6004], RZ ;  /* 0x006004ff19001388 */ /* 0x000fe20000000800 */
[----:B------:R-:W-:-:S03]  /*3330*/  @!P2 IMAD.IADD R0, R13, 0x1, R20 ;  /* 0x000000010d00a824 */ /* 0x000fc600078e0214 */
[----:B------:R-:W-:Y:S01]  /*3340*/  @P1 STS.64 [R25+0x6008], RZ ;  /* 0x006008ff19001388 */ /* 0x000fe20000000a00 */
[----:B--2---:R-:W-:-:S03]  /*3350*/  @!P2 LEA R4, P4, R12, R16, 0x1 ;  /* 0x000000100c04a211 */ /* 0x004fc600078808ff */
[----:B------:R-:W-:Y:S04]  /*3360*/  @P1 STS.128 [R25+0x7000], RZ ;  /* 0x007000ff19001388 */ /* 0x000fe80000000c00 */
[----:B------:R-:W-:Y:S04]  /*3370*/  @P1 STS.128 [R25+0x8000], RZ ;  /* 0x008000ff19001388 */ /* 0x000fe80000000c00 */
[----:B------:R-:W-:Y:S01]  /*3380*/  @!PT LDS RZ, [RZ] ;  /* 0x00000000fffff984 */ /* 0x000fe20000000800 */
[----:B------:R-:W-:Y:S01]  /*3390*/  @!PT LDS RZ, [RZ] ;  /* 0x00000000fffff984 */ /* 0x000fe20000000800 */
[----:B------:R-:W-:Y:S01]  /*33a0*/  @!PT LDS RZ, [RZ] ;  /* 0x00000000fffff984 */ /* 0x000fe20000000800 */
[----:B------:R-:W-:Y:S04]  /*33b0*/  @!P1 LDGSTS.E.BYPASS.LTC128B.128 [R25+0x6000], desc[UR6][R240.64] ;  /* 0x06000000f0199fae */ /* 0x000fe8000b901d46 */
[----:B------:R-:W-:Y:S01]  /*33c0*/  @!P1 LDGSTS.E.BYPASS.LTC128B.128 [R25+0x7000], desc[UR6][R240.64+0x40] ;  /* 0x07000040f0199fae */ /* 0x000fe2000b901d46 */
[----:B------:R-:W-:-:S03]  /*33d0*/  @!P2 LEA.HI.X R5, R12, R17, R0, 0x1, P4 ;  /* 0x000000110c05a211 */ /* 0x000fc600020f0c00 */
[----:B------:R-:W-:Y:S01]  /*33e0*/  @!P1 LDGSTS.E.BYPASS.LTC128B.128 [R25+0x8000], desc[UR6][R240.64+0x80] ;  /* 0x08000080f0199fae */ /* 0x000fe2000b901d46 */
[----:B------:R-:W-:-:S03]  /*33f0*/  VIADD R0, R24, 0x28 ;  /* 0x0000002818007836 */ /* 0x000fc60000000000 */
        /* <DEDUP_REMOVED lines=12> */
[----:B------:R-:W-:Y:S01]  /*34c0*/  @!PT LDS RZ, [RZ] ;  /* 0x00000000fffff984 */ /* 0x000fe20000000800 */
[----:B------:R-:W-:Y:S01]  /*34d0*/  @!PT LDS RZ, [RZ] ;  /* 0x00000000fffff984 */ /* 0x000fe20000000800 */
[----:B------:R-:W-:Y:S01]  /*34e0*/  @!PT LDS RZ, [RZ] ;  /* 0x00000000fffff984 */ /* 0x000fe20000000800 */
[----:B------:R-:W-:Y:S04]  /*34f0*/  @!P1 LDGSTS.E.BYPASS.LTC128B.128 [R246], desc[UR6][R242.64] ;  /* 0x00000000f2f69fae */ /* 0x000fe8000b901d46 */
[----:B------:R-:W-:Y:S04]  /*3500*/  @!P1 LDGSTS.E.BYPASS.LTC128B.128 [R246+0x1000], desc[UR6][R242.64+0x40] ;  /* 0x01000040f2f69fae */ /* 0x000fe8000b901d46 */
[----:B------:R-:W-:Y:S04]  /*3510*/  @!P1 LDGSTS.E.BYPASS.LTC128B.128 [R246+0x2000], desc[UR6][R242.64+0x80] ;  /* 0x02000080f2f69fae */ /* 0x000fe8000b901d46 */
[----:B------:R-:W-:Y:S01]  /*3520*/  @P3 STS [R25+0x9000], RZ ;  /* 0x009000ff19003388 */ /* 0x000fe20000000800 */
[----:B------:R-:W-:-:S03]  /*3530*/  ISETP.GE.AND P1, PT, R0, UR5, PT ;  /* 0x0000000500007c0c */ /* 0x000fc6000bf26270 */
        /* <DEDUP_REMOVED lines=8> */
[----:B------:R-:W-:-:S03]  /*35c0*/  IMAD.SHL.U32 R2, R24, 0x4, RZ ;  /* 0x0000000418027824 */ /* 0x000fc600078e00ff */
[----:B------:R-:W-:Y:S01]  /*35d0*/  @!P3 LDGSTS.E.BYPASS.LTC128B.128 [R25+0xb000], desc[UR6][R6.64+0x40] ;  /* 0x0b0000400619bfae */ /* 0x000fe2000b901d46 */
[----:B-1----:R-:W-:-:S03]  /*35e0*/  SHF.R.S32.HI R8, RZ, 0x1f, R24 ;  /* 0x0000001fff087819 */ /* 0x002fc60000011418 */
[----:B------:R1:W-:Y:S01]  /*35f0*/  @!P3 LDGSTS.E.BYPASS.LTC128B.128 [R25+0xd000], desc[UR6][R6.64+0x80] ;  /* 0x0d0000800619bfae */ /* 0x0003e2000b901d46 */
[----:B------:R-:W-:Y:S01]  /*3600*/  ISETP.GE.AND P4, PT, R24, UR5, PT ;  /* 0x0000000518007c0c */ /* 0x000fe2000bf86270 */
[----:B------:R-:W-:Y:S01]  /*3610*/  IMAD.MOV.U32 R12, RZ, RZ, 0x7f800000 ;  /* 0x7f800000ff0c7424 */ /* 0x000fe200078e00ff */
[----:B------:R-:W-:Y:S01]  /*3620*/  UIADD3 UR23, UR17, 0x20, URZ ;  /* 0x0000002011177890 */ /* 0x000fe2000fffe03f */
[----:B------:R-:W-:Y:S01]  /*3630*/  @P2 STS.128 [R25+0xa000], RZ ;  /* 0x00a000ff19002388 */ /* 0x000fe20000000c00 */
[----:B------:R-:W-:Y:S01]  /*3640*/  IMAD.MOV.U32 R11, RZ, RZ, 0x7f800000 ;  /* 0x7f800000ff0b7424 */ /* 0x000fe200078e00ff */
[----:B------:R-:W-:Y:S02]  /*3650*/  UIADD3 UR34, UR17, 0x40, URZ ;  /* 0x0000004011227890 */ /* 0x000fe4000fffe03f */
[----:B------:R-:W-:Y:S01]  /*3660*/  @P2 STS.128 [R25+0xc000], RZ ;  /* 0x00c000ff19002388 */ /* 0x000fe20000000c00 */
[----:B------:R-:W-:Y:S01]  /*3670*/  IMAD.MOV.U32 R10, RZ, RZ, 0x7f800000 ;  /* 0x7f800000ff0a7424 */ /* 0x000fe200078e00ff */
[----:B------:R-:W-:-:S02]  /*3680*/  UIMAD UR27, UR25, 0x28, URZ ;  /* 0x00000028191b78a4 */ /* 0x000fc4000f8e023f */
[----:B------:R-:W-:Y:S01]  /*3690*/  @P2 STS.128 [R25+0xe000], RZ ;  /* 0x00e000ff19002388 */ /* 0x000fe20000000c00 */
[----:B------:R-:W-:Y:S01]  /*36a0*/  IMAD.MOV.U32 R9, RZ, RZ, 0x7f800000 ;  /* 0x7f800000ff097424 */ /* 0x000fe200078e00ff */
[----:B------:R-:W-:Y:S02]  /*36b0*/  UIMAD UR26, UR25, 0x30, URZ ;  /* 0x00000030191a78a4 */ /* 0x000fe4000f8e023f */
[----:B------:R-:W-:Y:S01]  /*36c0*/  @!PT LDS RZ, [RZ] ;  /* 0x00000000fffff984 */ /* 0x000fe20000000800 */
[----:B------:R-:W-:Y:S01]  /*36d0*/  @!PT LDS RZ, [RZ] ;  /* 0x00000000fffff984 */ /* 0x000fe20000000800 */
[----:B------:R-:W-:Y:S01]  /*36e0*/  @!PT LDS RZ, [RZ] ;  /* 0x00000000fffff984 */ /* 0x000fe20000000800 */
[----:B------:R-:W-:Y:S01]  /*36f0*/  @!P2 LDGSTS.E.BYPASS.LTC128B.128 [R25+0xa000], desc[UR6][R4.64] ;  /* 0x0a0000000419afae */ /* 0x000fe2000b901d46 */
[----:B------:R-:W-:Y:S01]  /*3700*/  UIADD3 UR37, UR37, -UR9, URZ ;  /* 0x8000000925257290 */ /* 0x000fe2000fffe03f */
[----:B------:R-:W-:Y:S02]  /*3710*/  ULDC UR5, c[0x0][0x39c] ;  /* 0x0000e70000057ab9 */ /* 0x000fe40000000800 */
[----:B------:R-:W-:Y:S04]  /*3720*/  @!P2 LDGSTS.E.BYPASS.LTC128B.128 [R25+0xc000], desc[UR6][R4.64+0x40] ;  /* 0x0c0000400419afae */ /* 0x000fe8000b901d46 */
[----:B------:R2:W-:Y:S01]  /*3730*/  @!P2 LDGSTS.E.BYPASS.LTC128B.128 [R25+0xe000], desc[UR6][R4.64+0x80] ;  /* 0x0e0000800419afae */ /* 0x0005e2000b901d46 */
[----:B-1----:R-:W-:-:S03]  /*3740*/  @!P1 LEA R6, P2, R0, UR13, 0x2 ;  /* 0x0000000d00069c11 */ /* 0x002fc6000f8410ff */
[----:B------:R-:W0:Y:S01]  /*3750*/  LDGDEPBAR ;  /* 0x00000000000079af */ /* 0x000e220000000000 */
[----:B--2---:R-:W-:Y:S01]  /*3760*/  IADD3 R4, P3, R2, UR13, RZ ;  /* 0x0000000d02047c10 */ /* 0x004fe2000ff7e0ff */
[----:B------:R-:W-:-:S04]  /*3770*/  DEPBAR.LE SB0, 0x1 ;  /* 0x000080400000791a */ /* 0x000fc80000000000 */
[----:B------:R-:W-:Y:S02]  /*3780*/  SHF.L.U64.HI R5, R24, 0x2, R8 ;  /* 0x0000000218057819 */ /* 0x000fe40000010208 */
[----:B------:R-:W-:Y:S02]  /*3790*/  SHF.R.S32.HI R2, RZ, 0x1f, R0 ;  /* 0x0000001fff027819 */ /* 0x000fe40000011400 */
[----:B------:R-:W-:Y:S02]  /*37a0*/  IADD3.X R5, R5, UR12, RZ, P3, !PT ;  /* 0x0000000c05057c10 */ /* 0x000fe40009ffe4ff */
[----:B------:R-:W-:-:S03]  /*37b0*/  @!P1 LEA.HI.X R7, R0, UR12, R2, 0x2, P2 ;  /* 0x0000000c00079c11 */ /* 0x000fc600090f1402 */
[----:B------:R-:W2:Y:S04]  /*37c0*/  @!P4 LDG.E R12, desc[UR6][R4.64] ;  /* 0x00000006040cc981 */ /* 0x000ea8000c1e1900 */
[----:B------:R-:W3:Y:S04]  /*37d0*/  @!P6 LDG.E R11, desc[UR6][R4.64+0x20] ;  /* 0x00002006040be981 */ /* 0x000ee8000c1e1900 */
[----:B------:R1:W4:Y:S04]  /*37e0*/  @!P5 LDG.E R10, desc[UR6][R4.64+0x80] ;  /* 0x00008006040ad981 */ /* 0x000328000c1e1900 */
[----:B------:R-:W5:Y:S01]  /*37f0*/  @!P1 LDG.E R9, desc[UR6][R6.64] ;  /* 0x0000000606099981 */ /* 0x000f62000c1e1900 */
[----:B------:R-:W-:Y:S01]  /*3800*/  BAR.SYNC.DEFER_BLOCKING 0x0 ;  /* 0x0000000000007b1d */ /* 0x000fe20000010000 */
[----:B------:R-:W-:-:S02]  /*3810*/  VIADD R2, R24, 0x1 ;  /* 0x0000000118027836 */ /* 0x000fc40000000000 */
[----:B------:R-:W-:-:S05]  /*3820*/  IMAD.U32 R0, RZ, RZ, UR30 ;  /* 0x0000001eff007e24 */ /* 0x000fca000f8e00ff */
[----:B------:R-:W-:-:S05]  /*3830*/  IADD3 R0, R2, UR9, -R0 ;  /* 0x0000000902007c10 */ /* 0x000fca000fffe800 */
[----:B------:R1:W-:Y:S02]  /*3840*/  STL [R1+0x30], R0 ;  /* 0x0000300001007387 */ /* 0x0003e40000100800 */
[----:B-1----:R-:W-:Y:S02]  /*3850*/  IMAD R5, RZ, RZ, -UR24 ;  /* 0x80000018ff057e24 */ /* 0x002fe4000f8e02ff */
[----:B------:R-:W-:Y:S01]  /*3860*/  IMAD.SHL.U32 R4, R24, 0x4, RZ ;  /* 0x0000000418047824 */ /* 0x000fe200078e00ff */
[----:B------:R-:W1:Y:S04]  /*3870*/  LDSM.16.M88.4 R172, [R222+0xf000] ;  /* 0x00f00000deac783b */ /* 0x000e680000000200 */
        /* <DEDUP_REMOVED lines=11> */
[----:B------:R-:W-:Y:S04]  /*3930*/  STL [R1+0x1c], R5 ;  /* 0x00001c0501007387 */ /* 0x000fe80000100800 */
[----:B------:R1:W-:Y:S01]  /*3940*/  STL [R1+0x2c], R4 ;  /* 0x00002c0401007387 */ /* 0x0003e20000100800 */
[----:B------:R-:W-:-:S02]  /*3950*/  UIADD3 UR22, UR16, UR23, URZ ;  /* 0x0000001710167290 */ /* 0x000fc4000fffe03f */
[----:B------:R-:W-:Y:S01]  /*3960*/  UIADD3 UR33, UR16, UR34, URZ ;  /* 0x0000002210217290 */ /* 0x000fe2000fffe03f */
[----:B------:R-:W-:Y:S01]  /*3970*/  VIADD R2, R230, 0x1800 ;  /* 0x00001800e6027836 */ /* 0x000fe20000000000 */
[----:B------:R-:W-:Y:S01]  /*3980*/  UIADD3 UR21, UR16, UR22, URZ ;  /* 0x0000001610157290 */ /* 0x000fe2000fffe03f */
[----:B------:R-:W-:Y:S01]  /*3990*/  VIADD R0, R229, 0x1800 ;  /* 0x00001800e5007836 */ /* 0x000fe20000000000 */
[----:B------:R-:W-:Y:S01]  /*39a0*/  UIADD3 UR32, UR16, UR33, URZ ;  /* 0x0000002110207290 */ /* 0x000fe2000fffe03f */
[----:B-1----:R-:W-:Y:S01]  /*39b0*/  SHF.L.U64.HI R4, R24, 0x2, R8 ;  /* 0x0000000218047819 */ /* 0x002fe20000010208 */
        /* <DEDUP_REMOVED lines=8> */
[----:B------:R-:W-:-:S02]  /*3a40*/  UIMAD UR25, UR25, 0x38, URZ ;  /* 0x00000038191978a4 */ /* 0x000fc4000f8e023f */
[----:B------:R-:W-:Y:S02]  /*3a50*/  UIADD3 UR24, UR16, UR19, URZ ;  /* 0x0000001310187290 */ /* 0x000fe4000fffe03f */
[----:B------:R-:W-:Y:S01]  /*3a60*/  UIADD3 UR35, UR16, UR30, URZ ;  /* 0x0000001e10237290 */ /* 0x000fe2000fffe03f */
[----:B--2---:R1:W-:Y:S04]  /*3a70*/  STL [R1+0x14], R12 ;  /* 0x0000140c01007387 */ /* 0x0043e80000100800 */
[----:B---3--:R1:W-:Y:S04]  /*3a80*/  STL [R1+0x18], R11 ;  /* 0x0000180b01007387 */ /* 0x0083e80000100800 */
[----:B----4-:R1:W-:Y:S04]  /*3a90*/  STL [R1+0xc], R10 ;  /* 0x00000c0a01007387 */ /* 0x0103e80000100800 */
[----:B-----5:R1:W-:Y:S04]  /*3aa0*/  STL [R1+0x10], R9 ;  /* 0x0000100901007387 */ /* 0x0203e80000100800 */
[----:B------:R1:W-:Y:S02]  /*3ab0*/  STL [R1+0x28], R4 ;  /* 0x0000280401007387 */ /* 0x0003e40000100800 */
.L_x_284:
[----:B------:R-:W0:Y:S01]  /*3ac0*/  LDGDEPBAR ;  /* 0x00000000000079af */ /* 0x000e220000000000 */
[----:B------:R-:W-:Y:S01]  /*3ad0*/  IADD3 R0, R228, R221, RZ ;  /* 0x000000dde4007210 */ /* 0x000fe20007ffe0ff */
[----:B------:R-:W-:Y:S06]  /*3ae0*/  USHF.L.U32 UR11, UR8, 0x6, URZ ;  /* 0x00000006080b7899 */ /* 0x000fec000800063f */
[----:B------:R-:W2:Y:S01]  /*3af0*/  LDL R233, [R1+0x30] ;  /* 0x0000300001e97983 */ /* 0x000ea20000100800 */
[----:B------:R-:W-:Y:S02]  /*3b00*/  UISETP.GT.AND UP3, UPT, UR8, UR18, UPT ;  /* 0x000000120800728c */ /* 0x000fe4000bf64270 */
[----:B------:R-:W-:Y:S01]  /*3b10*/  UISETP.GE.AND UP0, UPT, UR11, UR37, UPT ;  /* 0x000000250b00728c */ /* 0x000fe2000bf06270 */
[----:B------:R-:W3:Y:S03]  /*3b20*/  LDL R232, [R1+0x3c] ;  /* 0x00003c0001e87983 */ /* 0x000ee60000100800 */
[----:B------:R-:W-:Y:S01]  /*3b30*/  UISETP.LT.AND UP0, UPT, UR36, UR9, UP0 ;  /* 0x000000092400728c */ /* 0x000fe20008701270 */
[----:B------:R-:W4:Y:S04]  /*3b40*/  LDL R231, [R1+0x14] ;  /* 0x0000140001e77983 */ /* 0x000f280000100800 */
[----:B------:R-:W2:Y:S01]  /*3b50*/  LDL R2, [R1+0x18] ;  /* 0x0000180001027983 */ /* 0x000ea20000100800 */
[----:B------:R-:W-:Y:S03]  /*3b60*/  PLOP3.LUT P0, PT, PT, PT, UP0, 0x80, 0x0 ;  /* 0x000000000000781c */ /* 0x000fe60003f0f008 */
        /* <DEDUP_REMOVED lines=108> */
[----:B------:R-:W-:Y:S01]  /*4230*/  MUFU.TANH R153, R9 ;  /* 0x0000000900997308 */ /* 0x000fe20000002400 */
[----:B------:R-:W-:Y:S01]  /*4240*/  FMUL.FTZ R15, R15, UR5 ;  /* 0x000000050f0f7c20 */ /* 0x000fe20008410000 */
[----:B------:R-:W-:Y:S01]  /*4250*/  FMUL.FTZ R14, R14, UR5 ;  /* 0x000000050e0e7c20 */ /* 0x000fe20008410000 */
[----:B------:R-:W-:Y:S01]  /*4260*/  FMUL.FTZ R13, R13, UR5 ;  /* 0x000000050d0d7c20 */ /* 0x000fe20008410000 */
[----:B------:R-:W-:Y:S01]  /*4270*/  FMUL.FTZ R12, R12, UR5 ;  /* 0x000000050c0c7c20 */ /* 0x000fe20008410000 */
[----:B------:R-:W-:Y:S01]  /*4280*/  FMUL.FTZ R17, R17, UR5 ;  /* 0x0000000511117c20 */ /* 0x000fe20008410000 */
[----:B------:R-:W-:Y:S04]  /*4290*/  FMUL.FTZ R18, R18, UR5 ;  /* 0x0000000512127c20 */ /* 0x000fe80008410000 */
[----:B------:R-:W1:Y:S01]  /*42a0*/  MUFU.TANH R56, R5 ;  /* 0x0000000500387308 */ /* 0x000e620000002400 */
[----:B------:R-:W-:Y:S01]  /*42b0*/  FMUL.FTZ R19, R19, UR5 ;  /* 0x0000000513137c20 */ /* 0x000fe20008410000 */
[----:B------:R-:W-:Y:S08]  /*42c0*/  FMUL.FTZ R16, R16, UR5 ;  /* 0x0000000510107c20 */ /* 0x000ff00008410000 */
[----:B------:R3:W-:Y:S10]  /*42d0*/  MUFU.TANH R251, R17 ;  /* 0x0000001100fb7308 */ /* 0x0007f40000002400 */
[----:B------:R-:W-:Y:S10]  /*42e0*/  MUFU.TANH R47, R6 ;  /* 0x00000006002f7308 */ /* 0x000ff40000002400 */
[----:B------:R4:W-:Y:S01]  /*42f0*/  MUFU.TANH R160, R15 ;  /* 0x0000000f00a07308 */ /* 0x0009e20000002400 */
[----:B---3--:R-:W3:Y:S09]  /*4300*/  LDL R17, [R1+0xc] ;  /* 0x00000c0001117983 */ /* 0x008ef20000100800 */
[----:B------:R1:W1:Y:S10]  /*4310*/  MUFU.TANH R46, R7 ;  /* 0x00000007002e7308 */ /* 0x0002740000002400 */
[----:B------:R-:W-:Y:S01]  /*4320*/  MUFU.TANH R161, R14 ;  /* 0x0000000e00a17308 */ /* 0x000fe20000002400 */
[----:B----4-:R-:W4:Y:S09]  /*4330*/  LDL R15, [R1+0x10] ;  /* 0x00001000010f7983 */ /* 0x010f320000100800 */
[----:B------:R1:W-:Y:S02]  /*4340*/  MUFU.TANH R155, R8 ;  /* 0x00000008009b7308 */ /* 0x0003e40000002400 */
[----:B-1----:R-:W1:Y:S08]  /*4350*/  LDSM.16.M88.4 R4, [R223+0xd400] ;  /* 0x00d40000df04783b */ /* 0x002e700000000200 */
[----:B------:R1:W-:Y:S10]  /*4360*/  MUFU.TANH R164, R10 ;  /* 0x0000000a00a47308 */ /* 0x0003f40000002400 */
[----:B------:R-:W1:Y:S01]  /*4370*/  MUFU.TANH R150, R13 ;  /* 0x0000000d00967308 */ /* 0x000e620000002400 */
[----:B------:R-:W-:Y:S01]  /*4380*/  FMUL.FTZ R8, R231, 1.4426950216293334961 ;  /* 0x3fb8aa3be7087820 */ /* 0x000fe20000410000 */
[----:B------:R-:W-:Y:S04]  /*4390*/  MOV R231, 0x8 ;  /* 0x0000000800e77802 */ /* 0x000fe80000000f00 */
[----:B------:R-:W-:Y:S04]  /*43a0*/  FSEL R8, R8, RZ, P2 ;  /* 0x000000ff08087208 */ /* 0x000fe80001000000 */
[----:B------:R1:W4:Y:S02]  /*43b0*/  MUFU.TANH R162, R11 ;  /* 0x0000000b00a27308 */ /* 0x0003240000002400 */
[----:B-1----:R-:W-:Y:S01]  /*43c0*/  FMUL.FTZ R10, R2, 1.4426950216293334961 ;  /* 0x3fb8aa3b020a7820 */ /* 0x002fe20000410000 */
[----:B------:R-:W-:Y:S07]  /*43d0*/  @!P0 IADD3 R2, R0, 0x1, RZ ;  /* 0x0000000100028810 */ /* 0x000fee0007ffe0ff */
[----:B------:R1:W4:Y:S10]  /*43e0*/  MUFU.TANH R151, R12 ;  /* 0x0000000c00977308 */ /* 0x0003340000002400 */
[----:B------:R1:W-:Y:S01]  /*43f0*/  MUFU.TANH R252, R16 ;  /* 0x0000001000fc7308 */ /* 0x0003e20000002400 */
[-C--:B------:R-:W-:Y:S03]  /*4400*/  HMMA.16816.F32 R20, R156, R4.reuse, R20 ;  /* 0x000000049c14723c */ /* 0x080fe60000001814 */
[----:B------:R-:W-:Y:S03]  /*4410*/  MOV R11, R56 ;  /* 0x00000038000b7202 */ /* 0x000fe60000000f00 */
[C---:B------:R-:W-:Y:S03]  /*4420*/  HMMA.16816.F32 R24, R136.reuse, R4, R24 ;  /* 0x000000048818723c */ /* 0x040fe60000001818 */
[----:B------:R-:W-:Y:S02]  /*4430*/  MUFU.TANH R41, R18 ;  /* 0x0000001200297308 */ /* 0x000fe40000002400 */
[----:B-1----:R-:W-:Y:S01]  /*4440*/  MOV R12, 0x20 ;  /* 0x00000020000c7802 */ /* 0x002fe20000000f00 */
[-C--:B------:R-:W-:Y:S07]  /*4450*/  HMMA.16816.F32 R28, R136, R6.reuse, R28 ;  /* 0x00000006881c723c */ /* 0x080fee000000181c */
[----:B------:R-:W-:Y:S01]  /*4460*/  MUFU.TANH R40, R19 ;  /* 0x0000001300287308 */ /* 0x000fe20000002400 */
[----:B------:R-:W-:Y:S01]  /*4470*/  @!P0 IADD3 R4, R233, UR11, RZ ;  /* 0x0000000be9048c10 */ /* 0x000fe2000fffe0ff */
[----:B------:R-:W-:Y:S02]  /*4480*/  HMMA.16816.F32 R32, R156, R6, R32 ;  /* 0x000000069c20723c */ /* 0x000fe40000001820 */
[----:B------:R-:W-:Y:S02]  /*4490*/  MOV R16, 0x28 ;  /* 0x0000002800107802 */ /* 0x000fe40000000f00 */
[----:B------:R-:W-:Y:S01]  /*44a0*/  @!P0 VIMNMX R14, R4, UR9, PT ;  /* 0x00000009040e8c48 */ /* 0x000fe2000bfe0100 */
        /* <DEDUP_REMOVED lines=9> */
[----:B------:R-:W-:Y:S01]  /*4540*/  @!P0 ISETP.GE.AND P2, PT, R2, R14, PT ;  /* 0x0000000e0200820c */ /* 0x000fe20003f46270 */
[----:B------:R-:W-:Y:S01]  /*4550*/  FMUL.FTZ R24, R24, UR5 ;  /* 0x0000000518187c20 */ /* 0x000fe20008410000 */
[----:B------:R-:W-:Y:S02]  /*4560*/  @!P0 VIADDMNMX R12, R4, R12, UR9, PT ;  /* 0x00000009040c8e46 */ /* 0x000fe4000b80010c */
[----:B------:R-:W1:Y:S01]  /*4570*/  MUFU.TANH R249, R21 ;  /* 0x0000001500f97308 */ /* 0x000e620000002400 */
[--C-:B------:R-:W-:Y:S01]  /*4580*/  FFMA.FTZ R9, R5, UR10, -R8.reuse ;  /* 0x0000000a05097c23 */ /* 0x100fe20008010808 */
[----:B------:R-:W-:Y:S01]  /*4590*/  FMUL.FTZ R28, R28, UR5 ;  /* 0x000000051c1c7c20 */ /* 0x000fe20008410000 */
[----:B------:R-:W-:Y:S01]  /*45a0*/  @!P0 FSEL R11, R56, -INF , !P2 ;  /* 0xff800000380b8808 */ /* 0x000fe20005000000 */
[----:B------:R-:W-:Y:S01]  /*45b0*/  FMUL.FTZ R29, R29, UR5 ;  /* 0x000000051d1d7c20 */ /* 0x000fe20008410000 */
[----:B------:R-:W-:Y:S01]  /*45c0*/  FMUL.FTZ R30, R30, UR5 ;  /* 0x000000051e1e7c20 */ /* 0x000fe20008410000 */
[----:B------:R-:W-:Y:S01]  /*45d0*/  FMUL.FTZ R32, R32, UR5 ;  /* 0x0000000520207c20 */ /* 0x000fe20008410000 */
[----:B------:R-:W-:Y:S03]  /*45e0*/  FMUL.FTZ R33, R33, UR5 ;  /* 0x0000000521217c20 */ /* 0x000fe60008410000 */
[----:B------:R1:W-:Y:S01]  /*45f0*/  MUFU.EX2 R58, R9 ;  /* 0x00000009003a7308 */ /* 0x0003e20000000800 */
[----:B------:R-:W-:Y:S01]  /*4600*/  FSEL R5, R10, RZ, P1 ;  /* 0x000000ff0a057208 */ /* 0x000fe20000800000 */
[----:B------:R-:W-:Y:S01]  /*4610*/  FFMA.FTZ R11, R11, UR10, -R8 ;  /* 0x0000000a0b0b7c23 */ /* 0x000fe20008010808 */
[-C--:B------:R-:W-:Y:S01]  /*4620*/  @!P0 ISETP.GE.AND P1, PT, R0, R13.reuse, PT ;  /* 0x0000000d0000820c */ /* 0x080fe20003f26270 */
[----:B------:R-:W-:Y:S01]  /*4630*/  FMUL.FTZ R34, R34, UR5 ;  /* 0x0000000522227c20 */ /* 0x000fe20008410000 */
[----:B------:R-:W-:Y:S01]  /*4640*/  @!P0 ISETP.GE.AND P2, PT, R2, R13, PT ;  /* 0x0000000d0200820c */ /* 0x000fe20003f46270 */
[----:B------:R-:W-:Y:S01]  /*4650*/  FMUL.FTZ R35, R35, UR5 ;  /* 0x0000000523237c20 */ /* 0x000fe20008410000 */
[----:B------:R-:W-:Y:S03]  /*4660*/  MOV R10, R46 ;  /* 0x0000002e000a7202 */ /* 0x000fe60000000f00 */
[----:B------:R2:W-:Y:S01]  /*4670*/  MUFU.EX2 R55, R11 ;  /* 0x0000000b00377308 */ /* 0x0005e20000000800 */
[----:B------:R-:W-:Y:S01]  /*4680*/  @!P0 FSEL R10, R46, -INF , !P2 ;  /* 0xff8000002e0a8808 */ /* 0x000fe20005000000 */
[----:B------:R-:W-:Y:S01]  /*4690*/  FMUL.FTZ R31, R31, UR5 ;  /* 0x000000051f1f7c20 */ /* 0x000fe20008410000 */
[-C--:B------:R-:W-:Y:S01]  /*46a0*/  @!P0 ISETP.GE.AND P3, PT, R0, R12.reuse, PT ;  /* 0x0000000c0000820c */ /* 0x080fe20003f66270 */
[----:B------:R-:W-:Y:S01]  /*46b0*/  FMUL.FTZ R25, R25, UR5 ;  /* 0x0000000519197c20 */ /* 0x000fe20008410000 */
[----:B------:R-:W-:Y:S01]  /*46c0*/  @!P0 ISETP.GE.AND P4, PT, R2, R12, PT ;  /* 0x0000000c0200820c */ /* 0x000fe20003f86270 */
[----:B------:R-:W-:Y:S01]  /*46d0*/  FMUL.FTZ R26, R26, UR5 ;  /* 0x000000051a1a7c20 */ /* 0x000fe20008410000 */
[----:B------:R-:W-:Y:S03]  /*46e0*/  MOV R6, R150 ;  /* 0x0000009600067202 */ /* 0x000fe60000000f00 */
[----:B------:R-:W-:Y:S01]  /*46f0*/  MUFU.TANH R145, R28 ;  /* 0x0000001c00917308 */ /* 0x000fe20000002400 */
[----:B-1----:R-:W-:Y:S01]  /*4700*/  MOV R9, R47 ;  /* 0x0000002f00097202 */ /* 0x002fe20000000f00 */
[----:B------:R-:W-:Y:S01]  /*4710*/  FMUL.FTZ R27, R27, UR5 ;  /* 0x000000051b1b7c20 */ /* 0x000fe20008410000 */
[----:B------:R-:W-:Y:S07]  /*4720*/  @!P0 FSEL R9, R47, -INF , !P1 ;  /* 0xff8000002f098808 */ /* 0x000fee0004800000 */
[----:B------:R-:W1:Y:S01]  /*4730*/  MUFU.TANH R36, R22 ;  /* 0x0000001600247308 */ /* 0x000e620000002400 */
[--C-:B------:R-:W-:Y:S01]  /*4740*/  FFMA.FTZ R9, R9, UR10, -R5.reuse ;  /* 0x0000000a09097c23 */ /* 0x100fe20008010805 */
[----:B--2---:R-:W-:Y:S04]  /*4750*/  @!P0 VIADDMNMX R11, R4, R16, UR9, PT ;  /* 0x00000009040b8e46 */ /* 0x004fe8000b800110 */
[----:B------:R-:W-:Y:S04]  /*4760*/  @!P0 ISETP.GE.AND P2, PT, R2, R11, PT ;  /* 0x0000000b0200820c */ /* 0x000fe80003f46270 */
[----:B------:R2:W-:Y:S10]  /*4770*/  MUFU.EX2 R48, R9 ;  /* 0x0000000900307308 */ /* 0x0005f40000000800 */
[----:B------:R-:W1:Y:S10]  /*4780*/  MUFU.TANH R3, R23 ;  /* 0x0000001700037308 */ /* 0x000e740000002400 */
[----:B------:R-:W-:Y:S01]  /*4790*/  MUFU.TANH R144, R29 ;  /* 0x0000001d00907308 */ /* 0x000fe20000002400 */
[--C-:B--2---:R-:W-:Y:S01]  /*47a0*/  FFMA.FTZ R9, R10, UR10, -R5.reuse ;  /* 0x0000000a0a097c23 */ /* 0x104fe20008010805 */
[----:B------:R-:W-:Y:S02]  /*47b0*/  MOV R10, R155 ;  /* 0x0000009b000a7202 */ /* 0x000fe40000000f00 */
[----:B------:R-:W-:Y:S02]  /*47c0*/  @!P0 FSEL R10, R155, -INF , !P3 ;  /* 0xff8000009b0a8808 */ /* 0x000fe40005800000 */
[----:B------:R-:W-:Y:S04]  /*47d0*/  @!P0 ISETP.GE.AND P3, PT, R0, R11, PT ;  /* 0x0000000b0000820c */ /* 0x000fe80003f66270 */
[----:B------:R-:W2:Y:S10]  /*47e0*/  MUFU.TANH R147, R24 ;  /* 0x0000001800937308 */ /* 0x000eb40000002400 */
[----:B------:R3:W-:Y:S10]  /*47f0*/  MUFU.EX2 R45, R9 ;  /* 0x00000009002d7308 */ /* 0x0007f40000000800 */
[----:B------:R-:W2:Y:S10]  /*4800*/  MUFU.TANH R146, R25 ;  /* 0x0000001900927308 */ /* 0x000eb40000002400 */
[----:B-----5:R-:W-:Y:S10]  /*4810*/  MUFU.TANH R244, R32 ;  /* 0x0000002000f47308 */ /* 0x020ff40000002400 */
[----:B------:R-:W2:Y:S10]  /*4820*/  MUFU.TANH R154, R26 ;  /* 0x0000001a009a7308 */ /* 0x000eb40000002400 */
[----:B------:R-:W2:Y:S10]  /*4830*/  MUFU.TANH R152, R27 ;  /* 0x0000001b00987308 */ /* 0x000eb40000002400 */
[----:B------:R-:W2:Y:S10]  /*4840*/  MUFU.TANH R245, R33 ;  /* 0x0000002100f57308 */ /* 0x000eb40000002400 */
[----:B------:R-:W-:Y:S10]  /*4850*/  MUFU.TANH R248, R34 ;  /* 0x0000002200f87308 */ /* 0x000ff40000002400 */
[----:B------:R-:W-:Y:S10]  /*4860*/  MUFU.TANH R247, R35 ;  /* 0x0000002300f77308 */ /* 0x000ff40000002400 */
[----:B------:R-:W-:Y:S10]  /*4870*/  MUFU.TANH R149, R30 ;  /* 0x0000001e00957308 */ /* 0x000ff40000002400 */
[----:B------:R-:W2:Y:S01]  /*4880*/  MUFU.TANH R148, R31 ;  /* 0x0000001f00947308 */ /* 0x000ea20000002400 */
[C---:B---3--:R-:W-:Y:S01]  /*4890*/  FMUL.FTZ R9, R17.reuse, 1.4426950216293334961 ;  /* 0x3fb8aa3b11097820 */ /* 0x048fe20000410000 */
[----:B------:R-:W-:Y:S04]  /*48a0*/  FSETP.NEU.FTZ.AND P1, PT, R17, -INF , PT ;  /* 0xff8000001100780b */ /* 0x000fe80003f3d000 */
[----:B------:R-:W-:Y:S02]  /*48b0*/  FSEL R4, R9, RZ, P1 ;  /* 0x000000ff09047208 */ /* 0x000fe40000800000 */
[----:B------:R-:W-:Y:S02]  /*48c0*/  MOV R9, R153 ;  /* 0x0000009900097202 */ /* 0x000fe40000000f00 */
[----:B------:R-:W-:Y:S01]  /*48d0*/  @!P0 FSEL R9, R153, -INF , !P4 ;  /* 0xff80000099098808 */ /* 0x000fe20006000000 */
[--C-:B------:R-:W-:Y:S01]  /*48e0*/  FFMA.FTZ R2, R10, UR10, -R4.reuse ;  /* 0x0000000a0a027c23 */ /* 0x100fe20008010804 */
[----:B------:R-:W-:Y:S02]  /*48f0*/  MOV R10, R164 ;  /* 0x000000a4000a7202 */ /* 0x000fe40000000f00 */
[----:B------:R-:W-:Y:S01]  /*4900*/  @!P0 FSEL R10, R164, -INF , !P3 ;  /* 0xff800000a40a8808 */ /* 0x000fe20005800000 */
[----:B------:R3:W-:Y:S01]  /*4910*/  MUFU.EX2 R231, R2 ;  /* 0x0000000200e77308 */ /* 0x0007e20000000800 */
[----:B------:R-:W-:Y:S01]  /*4920*/  FFMA.FTZ R9, R9, UR10, -R4 ;  /* 0x0000000a09097c23 */ /* 0x000fe20008010804 */
[C---:B----4-:R-:W-:Y:S01]  /*4930*/  FSETP.NEU.FTZ.AND P1, PT, R15.reuse, -INF , PT ;  /* 0xff8000000f00780b */ /* 0x050fe20003f3d000 */
[----:B------:R-:W-:Y:S07]  /*4940*/  FMUL.FTZ R15, R15, 1.4426950216293334961 ;  /* 0x3fb8aa3b0f0f7820 */ /* 0x000fee0000410000 */
        /* <DEDUP_REMOVED lines=9> */
[----:B---3--:R-:W-:Y:S01]  /*49e0*/  FFMA.FTZ R9, R15, UR10, -R2 ;  /* 0x0000000a0f097c23 */ /* 0x008fe20008010802 */
        /* <DEDUP_REMOVED lines=31> */
[----:B------:R4:W-:Y:S01]  /*4be0*/  MUFU.EX2 R53, R7 ;  /* 0x0000000700357308 */ /* 0x0009e20000000800 */
[----:B---3--:R-:W-:Y:S02]  /*4bf0*/  MOV R6, R41 ;  /* 0x0000002900067202 */ /* 0x008fe40000000f00 */
[----:B------:R-:W-:Y:S02]  /*4c00*/  @!P0 FSEL R6, R41, -INF , !P1 ;  /* 0xff80000029068808 */ /* 0x000fe40004800000 */
[-C--:B------:R-:W-:Y:S02]  /*4c10*/  @!P0 ISETP.GE.AND P1, PT, R9, R13.reuse, PT ;  /* 0x0000000d0900820c */ /* 0x080fe40003f26270 */
        /* <DEDUP_REMOVED lines=13> */
[-C--:B------:R-:W-:Y:S01]  /*4cf0*/  @!P0 ISETP.GE.AND P1, PT, R7, R13.reuse, PT ;  /* 0x0000000d0700820c */ /* 0x080fe20003f26270 */
        /* <DEDUP_REMOVED lines=10> */
[-C--:B------:R-:W-:Y:S03]  /*4da0*/  @!P0 ISETP.GE.AND P1, PT, R7, R12.reuse, PT ;  /* 0x0000000c0700820c */ /* 0x080fe60003f26270 */
[--C-:B------:R-:W-:Y:S06]  /*4db0*/  FFMA.FTZ R10, R10, UR10, -R5.reuse ;  /* 0x0000000a0a0a7c23 */ /* 0x100fec0008010805 */
[----:B------:R1:W-:Y:S01]  /*4dc0*/  MUFU.EX2 R39, R10 ;  /* 0x0000000a00277308 */ /* 0x0003e20000000800 */
[----:B--2---:R-:W-:Y:S02]  /*4dd0*/  MOV R9, R147 ;  /* 0x0000009300097202 */ /* 0x004fe40000000f00 */
[----:B------:R-:W-:Y:S02]  /*4de0*/  @!P0 FSEL R9, R147, -INF , !P1 ;  /* 0xff80000093098808 */ /* 0x000fe40004800000 */
[----:B------:R-:W-:Y:S03]  /*4df0*/  @!P0 ISETP.GE.AND P1, PT, R6, R12, PT ;  /* 0x0000000c0600820c */ /* 0x000fe60003f26270 */
[----:B------:R-:W-:Y:S01]  /*4e00*/  FFMA.FTZ R9, R9, UR10, -R4 ;  /* 0x0000000a09097c23 */ /* 0x000fe20008010804 */
[----:B-1----:R-:W-:Y:S02]  /*4e10*/  MOV R10, R146 ;  /* 0x00000092000a7202 */ /* 0x002fe40000000f00 */
[----:B------:R-:W-:Y:S01]  /*4e20*/  @!P0 FSEL R10, R146, -INF , !P1 ;  /* 0xff800000920a8808 */ /* 0x000fe20004800000 */
[----:B------:R1:W-:Y:S01]  /*4e30*/  MUFU.EX2 R163, R9 ;  /* 0x0000000900a37308 */ /* 0x0003e20000000800 */
[-C--:B------:R-:W-:Y:S02]  /*4e40*/  @!P0 ISETP.GE.AND P1, PT, R7, R11.reuse, PT ;  /* 0x0000000b0700820c */ /* 0x080fe40003f26270 */
        /* <DEDUP_REMOVED lines=32> */
[-C--:B------:R-:W-:Y:S02]  /*5050*/  @!P0 ISETP.GE.AND P1, PT, R6, R13.reuse, PT ;  /* 0x0000000d0600820c */ /* 0x080fe40003f26270 */
[----:B------:R-:W-:Y:S01]  /*5060*/  MOV R6, R148 ;  /* 0x0000009400067202 */ /* 0x000fe20000000f00 */
[----:B------:R-:W-:Y:S01]  /*5070*/  FFMA.FTZ R8, R4, UR10, -R8 ;  /* 0x0000000a04087c23 */ /* 0x000fe20008010808 */
[----:B--2---:R-:W-:Y:S02]  /*5080*/  MOV R7, R248 ;  /* 0x000000f800077202 */ /* 0x004fe40000000f00 */
[----:B------:R-:W-:Y:S01]  /*5090*/  @!P0 FSEL R7, R248, -INF , !P1 ;  /* 0xff800000f8078808 */ /* 0x000fe20004800000 */
[----:B------:R-:W1:Y:S01]  /*50a0*/  MUFU.EX2 R49, R8 ;  /* 0x0000000800317308 */ /* 0x000e620000000800 */
[C---:B------:R-:W-:Y:S02]  /*50b0*/  @!P0 ISETP.GE.AND P1, PT, R0.reuse, R13, PT ;  /* 0x0000000d0000820c */ /* 0x040fe40003f26270 */
[----:B------:R-:W-:Y:S01]  /*50c0*/  MOV R4, R247 ;  /* 0x000000f700047202 */ /* 0x000fe20000000f00 */
[--C-:B------:R-:W-:Y:S01]  /*50d0*/  FFMA.FTZ R7, R7, UR10, -R5.reuse ;  /* 0x0000000a07077c23 */ /* 0x100fe20008010805 */
[----:B------:R-:W-:Y:S02]  /*50e0*/  @!P0 FSEL R4, R247, -INF , !P1 ;  /* 0xff800000f7048808 */ /* 0x000fe40004800000 */
[----:B------:R-:W-:Y:S03]  /*50f0*/  @!P0 ISETP.GE.AND P1, PT, R0, R11, PT ;  /* 0x0000000b0000820c */ /* 0x000fe60003f26270 */
[----:B------:R2:W-:Y:S01]  /*5100*/  MUFU.EX2 R38, R7 ;  /* 0x0000000700267308 */ /* 0x0005e20000000800 */
[----:B------:R-:W-:Y:S01]  /*5110*/  F2FP.F16.F32.PACK_AB R0, R55, R58 ;  /* 0x0000003a3700723e */ /* 0x000fe200000000ff */
[----:B------:R-:W-:Y:S01]  /*5120*/  FFMA.FTZ R5, R4, UR10, -R5 ;  /* 0x0000000a04057c23 */ /* 0x000fe20008010805 */
[----:B------:R-:W-:Y:S02]  /*5130*/  F2FP.F16.F32.PACK_AB R4, R45, R48 ;  /* 0x000000302d04723e */ /* 0x000fe400000000ff */
[----:B------:R-:W-:Y:S01]  /*5140*/  @!P0 FSEL R6, R148, -INF , !P1 ;  /* 0xff80000094068808 */ /* 0x000fe20004800000 */
[----:B------:R3:W-:Y:S01]  /*5150*/  STS [R239+0x13000], R0 ;  /* 0x01300000ef007388 */ /* 0x0007e20000000800 */
[----:B------:R-:W-:Y:S03]  /*5160*/  PLOP3.LUT P1, PT, PT, PT, UP3, 0x80, 0x0 ;  /* 0x000000000000781c */ /* 0x000fe60003f2f038 */
[----:B------:R4:W1:Y:S01]  /*5170*/  MUFU.EX2 R37, R5 ;  /* 0x0000000500257308 */ /* 0x0008620000000800 */
[----:B------:R1:W-:Y:S01]  /*5180*/  STS [R239+0x13400], R4 ;  /* 0x01340004ef007388 */ /* 0x0003e20000000800 */
[----:B--2---:R-:W-:Y:S02]  /*5190*/  MOV R7, R149 ;  /* 0x0000009500077202 */ /* 0x004fe40000000f00 */
[----:B------:R-:W-:Y:S02]  /*51a0*/  @!P0 FSEL R7, R149, -INF , !P2 ;  /* 0xff80000095078808 */ /* 0x000fe40005000000 */
[----:B------:R-:W-:Y:S03]  /*51b0*/  IADD3 R142, P0, R141, UR15, RZ ;  /* 0x0000000f8d8e7c10 */ /* 0x000fe6000ff1e0ff */
[--C-:B----4-:R-:W-:Y:S01]  /*51c0*/  FFMA.FTZ R5, R7, UR10, -R2.reuse ;  /* 0x0000000a07057c23 */ /* 0x110fe20008010802 */
[----:B------:R-:W-:Y:S01]  /*51d0*/  FFMA.FTZ R2, R6, UR10, -R2 ;  /* 0x0000000a06027c23 */ /* 0x000fe20008010802 */
[----:B------:R-:W-:Y:S02]  /*51e0*/  F2FP.F16.F32.PACK_AB R6, R43, R44 ;  /* 0x0000002c2b06723e */ /* 0x000fe400000000ff */
[----:B------:R2:W-:Y:S01]  /*51f0*/  MUFU.EX2 R166, R5 ;  /* 0x0000000500a67308 */ /* 0x0005e20000000800 */
[----:B------:R-:W-:Y:S02]  /*5200*/  IADD3.X R143, R140, UR14, RZ, P0, !PT ;  /* 0x0000000e8c8f7c10 */ /* 0x000fe400087fe4ff */
[----:B---3--:R-:W-:Y:S01]  /*5210*/  F2FP.F16.F32.PACK_AB R0, R53, R54 ;  /* 0x000000363500723e */ /* 0x008fe200000000ff */
[----:B------:R3:W-:Y:S01]  /*5220*/  STS [R238+0x13400], R6 ;  /* 0x01340006ee007388 */ /* 0x0007e20000000800 */
[----:B-1----:R-:W-:Y:S03]  /*5230*/  F2FP.F16.F32.PACK_AB R4, R234, R235 ;  /* 0x000000ebea04723e */ /* 0x002fe600000000ff */
[----:B------:R1:W-:Y:S02]  /*5240*/  STS [R238+0x13000], R0 ;  /* 0x01300000ee007388 */ /* 0x0003e40000000800 */
[----:B------:R4:W1:Y:S02]  /*5250*/  MUFU.EX2 R165, R2 ;  /* 0x0000000200a57308 */ /* 0x0008640000000800 */
[----:B------:R1:W-:Y:S04]  /*5260*/  STS [R239+0x14400], R4 ;  /* 0x01440004ef007388 */ /* 0x0003e80000000800 */
[----:B------:R-:W3:Y:S01]  /*5270*/  LDG.E R141, desc[UR6][R142.64] ;  /* 0x000000068e8d7981 */ /* 0x000ee2000c1e1900 */
[----:B--2---:R-:W-:Y:S03]  /*5280*/  F2FP.F16.F32.PACK_AB R5, R171, R231 ;  /* 0x000000e7ab05723e */ /* 0x004fe600000000ff */
[----:B------:R-:W2:Y:S04]  /*5290*/  LDG.E R140, desc[UR6][R142.64+0x20] ;  /* 0x000020068e8c7981 */ /* 0x000ea8000c1e1900 */
[----:B------:R1:W-:Y:S01]  /*52a0*/  STS [R239+0x14000], R5 ;  /* 0x01400005ef007388 */ /* 0x0003e20000000800 */
[----:B----4-:R-:W-:Y:S02]  /*52b0*/  F2FP.F16.F32.PACK_AB R2, R49, R50 ;  /* 0x000000323102723e */ /* 0x010fe400000000ff */
[----:B---3--:R-:W-:Y:S02]  /*52c0*/  F2FP.F16.F32.PACK_AB R6, R232, R233 ;  /* 0x000000e9e806723e */ /* 0x008fe400000000ff */
[----:B-1----:R-:W-:Y:S03]  /*52d0*/  F2FP.F16.F32.PACK_AB R0, R167, R168 ;  /* 0x000000a8a700723e */ /* 0x002fe600000000ff */
[----:B------:R1:W-:Y:S01]  /*52e0*/  STS [R238+0x14400], R6 ;  /* 0x01440006ee007388 */ /* 0x0003e20000000800 */
[----:B------:R-:W-:Y:S03]  /*52f0*/  F2FP.F16.F32.PACK_AB R4, R39, R42 ;  /* 0x0000002a2704723e */ /* 0x000fe600000000ff */
[----:B------:R3:W-:Y:S04]  /*5300*/  STS [R238+0x14000], R0 ;  /* 0x01400000ee007388 */ /* 0x0007e80000000800 */
[----:B------:R4:W-:Y:S01]  /*5310*/  STS [R237+0x13400], R4 ;  /* 0x01340004ed007388 */ /* 0x0009e20000000800 */
[----:B------:R-:W-:Y:S05]  /*5320*/  F2FP.F16.F32.PACK_AB R5, R51, R52 ;  /* 0x000000343305723e */ /* 0x000fea00000000ff */
[----:B------:R4:W-:Y:S04]  /*5330*/  STS [R237+0x13000], R5 ;  /* 0x01300005ed007388 */ /* 0x0009e80000000800 */
[----:B------:R4:W-:Y:S01]  /*5340*/  STS [R236+0x13000], R2 ;  /* 0x01300002ec007388 */ /* 0x0009e20000000800 */
[----:B-1----:R-:W-:Y:S02]  /*5350*/  F2FP.F16.F32.PACK_AB R6, R159, R163 ;  /* 0x000000a39f06723e */ /* 0x002fe400000000ff */
[----:B---3--:R-:W-:Y:S02]  /*5360*/  F2FP.F16.F32.PACK_AB R0, R37, R38 ;  /* 0x000000262500723e */ /* 0x008fe400000000ff */
[----:B----4-:R-:W-:Y:S03]  /*5370*/  F2FP.F16.F32.PACK_AB R4, R157, R158 ;  /* 0x0000009e9d04723e */ /* 0x010fe600000000ff */
[----:B------:R1:W-:Y:S04]  /*5380*/  STS [R236+0x13400], R0 ;  /* 0x01340000ec007388 */ /* 0x0003e80000000800 */
[----:B------:R-:W-:Y:S01]  /*5390*/  STS [R237+0x14000], R6 ;  /* 0x01400006ed007388 */ /* 0x000fe20000000800 */
[----:B------:R-:W-:Y:S02]  /*53a0*/  F2FP.F16.F32.PACK_AB R5, R169, R170 ;  /* 0x000000aaa905723e */ /* 0x000fe400000000ff */
[----:B------:R-:W-:Y:S03]  /*53b0*/  F2FP.F16.F32.PACK_AB R2, R165, R166 ;  /* 0x000000a6a502723e */ /* 0x000fe600000000ff */
[----:B------:R-:W-:Y:S04]  /*53c0*/  STS [R237+0x14400], R5 ;  /* 0x01440005ed007388 */ /* 0x000fe80000000800 */
[----:B------:R-:W-:Y:S04]  /*53d0*/  STS [R236+0x14000], R4 ;  /* 0x01400004ec007388 */ /* 0x000fe80000000800 */
[----:B------:R3:W-:Y:S01]  /*53e0*/  STS [R236+0x14400], R2 ;  /* 0x01440002ec007388 */ /* 0x0007e20000000800 */
[----:B-1----:R-:W-:Y:S05]  /*53f0*/  LEA R0, R230, UR4, 0x1 ;  /* 0x00000004e6007c11 */ /* 0x002fea000f8e08ff */
[----:B------:R-:W1:Y:S08]  /*5400*/  LDSM.16.M88.4 R32, [R0+0x6000] ;  /* 0x006000000020783b */ /* 0x000e700000000200 */
[----:B------:R-:W4:Y:S01]  /*5410*/  LDSM.16.M88.4 R28, [R0+0x6800] ;  /* 0x00680000001c783b */ /* 0x000f220000000200 */
[----:B---3--:R-:W-:Y:S07]  /*5420*/  IADD3 R2, R0, R228, RZ ;  /* 0x000000e400027210 */ /* 0x008fee0007ffe0ff */
[----:B------:R-:W3:Y:S08]  /*5430*/  LDSM.16.M88.4 R132, [R2+0x6000] ;  /* 0x006000000284783b */ /* 0x000ef00000000200 */
[----:B------:R-:W3:Y:S01]  /*5440*/  LDSM.16.M88.4 R136, [R2+0x6800] ;  /* 0x006800000288783b */ /* 0x000ee20000000200 */
[-C--:B-1----:R-:W-:Y:S06]  /*5450*/  HMMA.16816.F32 R4, R32, R172.reuse, RZ ;  /* 0x000000ac2004723c */ /* 0x082fec00000018ff */
[C---:B----4-:R-:W-:Y:S06]  /*5460*/  HMMA.16816.F32 R8, R28.reuse, R172, RZ ;  /* 0x000000ac1c08723c */ /* 0x050fec00000018ff */
[-C--:B------:R-:W-:Y:S06]  /*5470*/  HMMA.16816.F32 R12, R28, R174.reuse, RZ ;  /* 0x000000ae1c0c723c */ /* 0x080fec00000018ff */
[C---:B------:R-:W-:Y:S06]  /*5480*/  HMMA.16816.F32 R16, R32.reuse, R174, RZ ;  /* 0x000000ae2010723c */ /* 0x040fec00000018ff */
[-C--:B------:R-:W-:Y:S06]  /*5490*/  HMMA.16816.F32 R20, R32, R176.reuse, RZ ;  /* 0x000000b02014723c */ /* 0x080fec00000018ff */
[C---:B------:R-:W-:Y:S06]  /*54a0*/  HMMA.16816.F32 R24, R28.reuse, R176, RZ ;  /* 0x000000b01c18723c */ /* 0x040fec00000018ff */
[-C--:B------:R-:W-:Y:S06]  /*54b0*/  HMMA.16816.F32 R28, R28, R178.reuse, RZ ;  /* 0x000000b21c1c723c */ /* 0x080fec00000018ff */
[----:B------:R-:W-:Y:S06]  /*54c0*/  HMMA.16816.F32 R32, R32, R178, RZ ;  /* 0x000000b22020723c */ /* 0x000fec00000018ff */
[-C--:B---3--:R-:W-:Y:S06]  /*54d0*/  HMMA.16816.F32 R4, R132, R180.reuse, R4 ;  /* 0x000000b48404723c */ /* 0x088fec0000001804 */
        /* <DEDUP_REMOVED lines=8> */
[----:B------:R-:W3:Y:S03]  /*5560*/  LDSM.16.M88.4 R132, [R0+0x7800] ;  /* 0x007800000084783b */ /* 0x000ee60000000200 */
        /* <DEDUP_REMOVED lines=30> */
[----:B------:R4:W2:Y:S08]  /*5750*/  LDSM.16.M88.4 R136, [R2+0x8800] ;  /* 0x008800000288783b */ /* 0x0008b00000000200 */
[----:B----4-:R3:W5:Y:S01]  /*5760*/  LDG.E R2, desc[UR6][R142.64+0x80] ;  /* 0x000080068e027981 */ /* 0x010762000c1e1900 */
[-C--:B-1----:R-:W-:Y:S06]  /*5770*/  HMMA.16816.F32 R4, R132, R212.reuse, R4 ;  /* 0x000000d48404723c */ /* 0x082fec0000001804 */
[C---:B--2---:R-:W-:Y:S06]  /*5780*/  HMMA.16816.F32 R8, R136.reuse, R212, R8 ;  /* 0x000000d48808723c */ /* 0x044fec0000001808 */
[-C--:B------:R-:W-:Y:S06]  /*5790*/  HMMA.16816.F32 R12, R136, R214.reuse, R12 ;  /* 0x000000d6880c723c */ /* 0x080fec000000180c */
[C---:B------:R-:W-:Y:S06]  /*57a0*/  HMMA.16816.F32 R16, R132.reuse, R214, R16 ;  /* 0x000000d68410723c */ /* 0x040fec0000001810 */
[C---:B------:R-:W-:Y:S01]  /*57b0*/  FADD.FTZ R4, -R141.reuse, R4 ;  /* 0x000000048d047221 */ /* 0x040fe20000010100 */
        /* <DEDUP_REMOVED lines=8> */
[----:B------:R-:W-:Y:S01]  /*5840*/  FADD.FTZ R136, -R141, R5 ;  /* 0x000000058d887221 */ /* 0x000fe20000010100 */
[----:B------:R-:W-:Y:S01]  /*5850*/  FFMA.FTZ R5, -R57, R57, 1 ;  /* 0x3f80000039057423 */ /* 0x000fe20000010139 */
[----:B------:R-:W-:Y:S01]  /*5860*/  FADD.FTZ R16, -R141, R16 ;  /* 0x000000108d107221 */ /* 0x000fe20000010100 */
[----:B------:R3:W5:Y:S03]  /*5870*/  LDL.LU R57, [R1+0xb4] ;  /* 0x0000b40001397983 */ /* 0x0007660000300800 */
[----:B------:R-:W-:Y:S01]  /*5880*/  FMUL.FTZ R136, R55, R136 ;  /* 0x0000008837887220 */ /* 0x000fe20000410000 */
[----:B------:R3:W5:Y:S01]  /*5890*/  LDL.LU R56, [R1+0xb0] ;  /* 0x0000b00001387983 */ /* 0x0007620000300800 */
[----:B------:R-:W-:Y:S01]  /*58a0*/  FMUL.FTZ R5, R5, UR5 ;  /* 0x0000000505057c20 */ /* 0x000fe20008410000 */
[----:B------:R-:W-:Y:S01]  /*58b0*/  FMUL.FTZ R16, R54, R16 ;  /* 0x0000001036107220 */ /* 0x000fe20000410000 */
[----:B------:R-:W-:Y:S01]  /*58c0*/  FMUL.FTZ R4, R136, R4 ;  /* 0x0000000488047220 */ /* 0x000fe20000410000 */
[----:B------:R3:W5:Y:S01]  /*58d0*/  LDL.LU R55, [R1+0xac] ;  /* 0x0000ac0001377983 */ /* 0x0007620000300800 */
[----:B------:R-:W-:Y:S01]  /*58e0*/  FMUL.FTZ R5, R156, R5 ;  /* 0x000000059c057220 */ /* 0x000fe20000410000 */
[C---:B------:R-:W-:Y:S01]  /*58f0*/  FADD.FTZ R17, -R141.reuse, R17 ;  /* 0x000000118d117221 */ /* 0x040fe20000010100 */
[C---:B------:R-:W-:Y:S01]  /*5900*/  FADD.FTZ R133, -R141.reuse, R20 ;  /* 0x000000148d857221 */ /* 0x040fe20000010100 */
[----:B------:R3:W5:Y:S01]  /*5910*/  LDL.LU R54, [R1+0xa8] ;  /* 0x0000a80001367983 */ /* 0x0007620000300800 */
[----:B------:R-:W-:Y:S01]  /*5920*/  FADD.FTZ R21, -R141, R21 ;  /* 0x000000158d157221 */ /* 0x000fe20000010100 */
[----:B------:R-:W-:Y:S01]  /*5930*/  F2FP.F16.F32.PACK_AB R4, R4, R5 ;  /* 0x000000050404723e */ /* 0x000fe200000000ff */
[----:B------:R-:W-:Y:S01]  /*5940*/  FFMA.FTZ R5, -R251, R251, 1 ;  /* 0x3f800000fb057423 */ /* 0x000fe200000101fb */
[----:B------:R-:W-:Y:S01]  /*5950*/  FMUL.FTZ R20, R53, R17 ;  /* 0x0000001135147220 */ /* 0x000fe20000410000 */
[----:B------:R-:W-:Y:S01]  /*5960*/  FMUL.FTZ R133, R52, R133 ;  /* 0x0000008534857220 */ /* 0x000fe20000410000 */
[----:B------:R3:W5:Y:S01]  /*5970*/  LDL.LU R53, [R1+0xa4] ;  /* 0x0000a40001357983 */ /* 0x0007620000300800 */
[----:B------:R-:W-:Y:S01]  /*5980*/  FMUL.FTZ R5, R5, UR5 ;  /* 0x0000000505057c20 */ /* 0x000fe20008410000 */
[----:B------:R-:W-:Y:S01]  /*5990*/  FFMA.FTZ R17, -R252, R252, 1 ;  /* 0x3f800000fc117423 */ /* 0x000fe200000101fc */
[----:B------:R-:W-:Y:S01]  /*59a0*/  FMUL.FTZ R134, R51, R21 ;  /* 0x0000001533867220 */ /* 0x000fe20000410000 */
[----:B------:R3:W5:Y:S01]  /*59b0*/  LDL.LU R52, [R1+0xa0] ;  /* 0x0000a00001347983 */ /* 0x0007620000300800 */
[----:B------:R-:W-:Y:S01]  /*59c0*/  FMUL.FTZ R5, R20, R5 ;  /* 0x0000000514057220 */ /* 0x000fe20000410000 */
[----:B------:R-:W-:Y:S01]  /*59d0*/  FFMA.FTZ R21, -R249, R249, 1 ;  /* 0x3f800000f9157423 */ /* 0x000fe200000101f9 */
        /* <DEDUP_REMOVED lines=98> */
.L_x_282:
[----:B------:R2:W-:Y:S01]  /*6000*/  STS [R239+0xf000], R4 ;  /* 0x00f00004ef007388 */ /* 0x0005e20000000800 */
[C---:B-----5:R-:W-:Y:S01]  /*6010*/  FADD.FTZ R8, -R2.reuse, R8 ;  /* 0x0000000802087221 */ /* 0x060fe20000010100 */
[C---:B------:R-:W-:Y:S01]  /*6020*/  FADD.FTZ R9, -R2.reuse, R9 ;  /* 0x0000000902097221 */ /* 0x040fe20000010100 */
        /* <DEDUP_REMOVED lines=22> */
[----:B--2---:R-:W-:Y:S01]  /*6190*/  F2FP.F16.F32.PACK_AB R4, R17, R18 ;  /* 0x000000121104723e */ /* 0x004fe200000000ff */
[----:B------:R-:W-:Y:S01]  /*61a0*/  FMUL.FTZ R18, R231, R8 ;  /* 0x00000008e7127220 */ /* 0x000fe20000410000 */
[----:B------:R-:W-:Y:S01]  /*61b0*/  FFMA.FTZ R8, -R155, R155, 1 ;  /* 0x3f8000009b087423 */ /* 0x000fe2000001019b */
[----:B------:R-:W-:Y:S01]  /*61c0*/  FMUL.FTZ R24, R24, R7 ;  /* 0x0000000718187220 */ /* 0x000fe20000410000 */
[----:B----4-:R-:W-:Y:S01]  /*61d0*/  FFMA.FTZ R5, -R150, R150, 1 ;  /* 0x3f80000096057423 */ /* 0x010fe20000010196 */
[----:B------:R2:W-:Y:S01]  /*61e0*/  STS [R238+0xf400], R4 ;  /* 0x00f40004ee007388 */ /* 0x0005e20000000800 */
[----:B------:R-:W-:Y:S01]  /*61f0*/  FMUL.FTZ R8, R8, UR5 ;  /* 0x0000000508087c20 */ /* 0x000fe20008410000 */
[----:B------:R-:W-:Y:S01]  /*6200*/  FMUL.FTZ R28, R158, R28 ;  /* 0x0000001c9e1c7220 */ /* 0x000fe20000410000 */
[----:B---3--:R-:W-:Y:S01]  /*6210*/  FFMA.FTZ R6, -R151, R151, 1 ;  /* 0x3f80000097067423 */ /* 0x008fe20000010197 */
        /* <DEDUP_REMOVED lines=21> */
[----:B--2---:R-:W-:Y:S01]  /*6370*/  FFMA.FTZ R4, -R160, R160, 1 ;  /* 0x3f800000a0047423 */ /* 0x004fe200000101a0 */
        /* <DEDUP_REMOVED lines=19> */
[----:B---3--:R-:W-:Y:S01]  /*64b0*/  F2FP.F16.F32.PACK_AB R2, R15, R14 ;  /* 0x0000000e0f02723e */ /* 0x008fe200000000ff */
        /* <DEDUP_REMOVED lines=37> */
[----:B------:R-:W4:Y:S04]  /*6710*/  LDL.LU R141, [R1+0x4] ;  /* 0x00000400018d7983 */ /* 0x000f280000300800 */
[----:B------:R-:W1:Y:S04]  /*6720*/  LDSM.16.MT88.4 R20, [R0+0x8000] ;  /* 0x008000000014783b */ /* 0x000e680000004200 */
[----:B------:R-:W4:Y:S04]  /*6730*/  LDL.LU R140, [R1+0x8] ;  /* 0x00000800018c7983 */ /* 0x000f280000300800 */
[----:B------:R-:W-:Y:S04]  /*6740*/  LDSM.16.MT88.4 R24, [R3+0x13800] ;  /* 0x013800000318783b */ /* 0x000fe80000004200 */
[----:B------:R-:W1:Y:S04]  /*6750*/  LDSM.16.MT88.4 R28, [R0+0x6400] ;  /* 0x00640000001c783b */ /* 0x000e680000004200 */
[----:B------:R-:W1:Y:S04]  /*6760*/  LDSM.16.MT88.4 R32, [R3+0x15800] ;  /* 0x015800000320783b */ /* 0x000e680000004200 */
[----:B------:R-:W1:Y:S01]  /*6770*/  LDSM.16.MT88.4 R132, [R0+0x7400] ;  /* 0x007400000084783b */ /* 0x000e620000004200 */
[-C--:B--2---:R-:W-:Y:S03]  /*6780*/  HMMA.16816.F32 R36, R4, R8.reuse, R36 ;  /* 0x000000080424723c */ /* 0x084fe60000001824 */
[----:B------:R2:W5:Y:S04]  /*6790*/  LDL R244, [R1] ;  /* 0x0000000001f47983 */ /* 0x0005680000100800 */
[----:B------:R-:W2:Y:S01]  /*67a0*/  LDSM.16.MT88.4 R136, [R0+0x8400] ;  /* 0x008400000088783b */ /* 0x000ea20000004200 */
        /* <DEDUP_REMOVED lines=15> */
[----:B------:R-:W3:Y:S01]  /*68a0*/  LDSM.16.MT88.4 R20, [R0+0x8800] ;  /* 0x008800000014783b */ /* 0x000ee20000004200 */
        /* <DEDUP_REMOVED lines=39> */
[C---:B------:R-:W-:Y:S05]  /*6b20*/  HMMA.16816.F32 R72, R132.reuse, R136, R72 ;  /* 0x000000888448723c */ /* 0x040fea0000001848 */
[----:B------:R-:W-:Y:S01]  /*6b30*/  MOV R161, R141 ;  /* 0x0000008d00a17202 */ /* 0x000fe20000000f00 */
[-C--:B------:R-:W-:Y:S05]  /*6b40*/  HMMA.16816.F32 R76, R132, R138.reuse, R76 ;  /* 0x0000008a844c723c */ /* 0x080fea000000184c */
[----:B------:R-:W-:Y:S01]  /*6b50*/  MOV R160, R140 ;  /* 0x0000008c00a07202 */ /* 0x000fe20000000f00 */
        /* <DEDUP_REMOVED lines=13> */
[----:B-----5:R1:W-:Y:S04]  /*6c30*/  LDGSTS.E.BYPASS.LTC128B.128 [R244+0x6000], desc[UR6][R240.64] ;  /* 0x06000000f0f47fae */ /* 0x0203e8000b901d46 */
[----:B------:R1:W-:Y:S04]  /*6c40*/  LDGSTS.E.BYPASS.LTC128B.128 [R244+0x7000], desc[UR6][R240.64+0x40] ;  /* 0x07000040f0f47fae */ /* 0x0003e8000b901d46 */
[----:B------:R1:W-:Y:S04]  /*6c50*/  LDGSTS.E.BYPASS.LTC128B.128 [R244+0x8000], desc[UR6][R240.64+0x80] ;  /* 0x08000080f0f47fae */ /* 0x0003e8000b901d46 */
[----:B------:R-:W0:Y:S02]  /*6c60*/  LDGDEPBAR ;  /* 0x00000000000079af */ /* 0x000e240000000000 */
.L_x_283:
[----:B------:R-:W2:Y:S01]  /*6c70*/  LDL R168, [R1+0x34] ;  /* 0x0000340001a87983 */ /* 0x000ea20000100800 */
[----:B------:R-:W-:Y:S02]  /*6c80*/  ULOP3.LUT UR11, UR8, 0x1, URZ, 0xc0, !UPT ;  /* 0x00000001080b7892 */ /* 0x000fe4000f8ec03f */
[----:B------:R-:W-:Y:S01]  /*6c90*/  UISETP.GT.AND UP2, UPT, UR8, UR18, UPT ;  /* 0x000000120800728c */ /* 0x000fe2000bf44270 */
[----:B------:R-:W3:Y:S01]  /*6ca0*/  LDL R167, [R1+0x38] ;  /* 0x0000380001a77983 */ /* 0x000ee20000100800 */
[----:B------:R-:W-:Y:S02]  /*6cb0*/  UISETP.NE.U32.AND UP0, UPT, UR11, 0x1, UPT ;  /* 0x000000010b00788c */ /* 0x000fe4000bf05070 */
[----:B------:R-:W-:Y:S01]  /*6cc0*/  UIADD3 UR8, UR8, -0x1, URZ ;  /* 0xffffffff08087890 */ /* 0x000fe2000fffe03f */
[----:B------:R-:W-:Y:S04]  /*6cd0*/  LDSM.16.M88.4 R24, [R224] ;  /* 0x00000000e018783b */ /* 0x000fe80000000200 */
[----:B------:R-:W4:Y:S04]  /*6ce0*/  LDSM.16.MT88.4 R8, [R0+0x9000] ;  /* 0x009000000008783b */ /* 0x000f280000004200 */
[----:B------:R-:W3:Y:S04]  /*6cf0*/  LDL R162, [R1+0x10] ;  /* 0x0000100001a27983 */ /* 0x000ee80000100800 */
[----:B------:R-:W3:Y:S04]  /*6d00*/  LDL R163, [R1+0xc] ;  /* 0x00000c0001a37983 */ /* 0x000ee80000100800 */
[----:B------:R-:W3:Y:S04]  /*6d10*/  LDL R164, [R1+0x18] ;  /* 0x0000180001a47983 */ /* 0x000ee80000100800 */
[----:B------:R-:W1:Y:S04]  /*6d20*/  LDSM.16.MT88.4 R16, [R0+0xb000] ;  /* 0x00b000000010783b */ /* 0x000e680000004200 */
[----:B------:R-:W3:Y:S04]  /*6d30*/  LDL R165, [R1+0x14] ;  /* 0x0000140001a57983 */ /* 0x000ee80000100800 */
[----:B------:R-:W1:Y:S04]  /*6d40*/  LDSM.16.MT88.4 R28, [R0+0xd000] ;  /* 0x00d00000001c783b */ /* 0x000e680000004200 */
[----:B------:R-:W-:Y:S04]  /*6d50*/  LDSM.16.M88.4 R32, [R225] ;  /* 0x00000000e120783b */ /* 0x000fe80000000200 */
[----:B------:R-:W1:Y:S04]  /*6d60*/  LDSM.16.MT88.4 R132, [R0+0x9400] ;  /* 0x009400000084783b */ /* 0x000e680000004200 */
[----:B------:R-:W1:Y:S01]  /*6d70*/  LDSM.16.MT88.4 R136, [R0+0xb400] ;  /* 0x00b400000088783b */ /* 0x000e620000004200 */
[C---:B----4-:R-:W-:Y:S03]  /*6d80*/  HMMA.16816.F32 R4, R24.reuse, R8, RZ ;  /* 0x000000081804723c */ /* 0x050fe600000018ff */
[----:B------:R-:W4:Y:S04]  /*6d90*/  LDSM.16.MT88.4 R140, [R0+0xd400] ;  /* 0x00d40000008c783b */ /* 0x000f280000004200 */
[----:B------:R-:W-:Y:S01]  /*6da0*/  LDSM.16.M88.4 R144, [R227] ;  /* 0x00000000e390783b */ /* 0x000fe20000000200 */
[C---:B------:R-:W-:Y:S03]  /*6db0*/  HMMA.16816.F32 R8, R24.reuse, R10, RZ ;  /* 0x0000000a1808723c */ /* 0x040fe600000018ff */
[----:B------:R-:W4:Y:S04]  /*6dc0*/  LDSM.16.MT88.4 R148, [R0+0x9800] ;  /* 0x009800000094783b */ /* 0x000f280000004200 */
[----:B------:R-:W4:Y:S01]  /*6dd0*/  LDSM.16.MT88.4 R152, [R0+0xb800] ;  /* 0x00b800000098783b */ /* 0x000f220000004200 */
[C---:B-1----:R-:W-:Y:S03]  /*6de0*/  HMMA.16816.F32 R12, R24.reuse, R16, RZ ;  /* 0x00000010180c723c */ /* 0x042fe600000018ff */
[----:B------:R-:W-:Y:S04]  /*6df0*/  LDSM.16.MT88.4 R156, [R0+0xbc00] ;  /* 0x00bc0000009c783b */ /* 0x000fe80000004200 */
[----:B------:R-:W3:Y:S01]  /*6e00*/  LDL R2, [R1+0x1c] ;  /* 0x00001c0001027983 */ /* 0x000ee20000100800 */
        /* <DEDUP_REMOVED lines=60> */
[----:B------:R-:W-:Y:S06]  /*71d0*/  HMMA.16816.F32 R24, R132, R30, R24 ;  /* 0x0000001e8418723c */ /* 0x000fec0000001818 */
[C---:B------:R-:W-:Y:S01]  /*71e0*/  HMMA.16816.F32 R4, R140.reuse, R144, R4 ;  /* 0x000000908c04723c */ /* 0x040fe20000001804 */
[----:B------:R-:W-:Y:S04]  /*71f0*/  IMAD.U32 R132, RZ, RZ, UR17 ;  /* 0x00000011ff847e24 */ /* 0x000fe8000f8e00ff */
[----:B--2---:R-:W-:Y:S01]  /*7200*/  @P1 IADD3 R30, P2, R168, UR13, RZ ;  /* 0x0000000da81e1c10 */ /* 0x004fe2000ff5e0ff */
[C---:B------:R-:W-:Y:S01]  /*7210*/  HMMA.16816.F32 R8, R140.reuse, R146, R8 ;  /* 0x000000928c08723c */ /* 0x040fe20000001808 */
[----:B------:R-:W-:Y:S01]  /*7220*/  LDSM.16.MT88.4 R144, [R220+0x1c00] ;  /* 0x001c0000dc90783b */ /* 0x000fe20000004200 */
[----:B------:R-:W-:Y:S03]  /*7230*/  @UP3 UIADD3 UR13, UP1, UR13, -0x100, URZ ;  /* 0xffffff000d0d3890 */ /* 0x000fe6000ff3e03f */
[----:B---3--:R-:W-:Y:S01]  /*7240*/  @P1 IADD3.X R31, R167, UR12, RZ, P2, !PT ;  /* 0x0000000ca71f1c10 */ /* 0x008fe200097fe4ff */
[C---:B------:R-:W-:Y:S01]  /*7250*/  HMMA.16816.F32 R12, R140.reuse, R156, R12 ;  /* 0x0000009c8c0c723c */ /* 0x040fe2000000180c */
[----:B------:R-:W-:Y:S03]  /*7260*/  @UP3 UIADD3.X UR12, UR12, -0x1, URZ, UP1, !UPT ;  /* 0xffffffff0c0c3890 */ /* 0x000fe60008ffe43f */
[----:B------:R-:W2:Y:S02]  /*7270*/  @P1 LDG.E R162, desc[UR6][R30.64+0xa0] ;  /* 0x0000a0061ea21981 */ /* 0x000ea4000c1e1900 */
        /* <DEDUP_REMOVED lines=8> */
[----:B-1----:R-:W-:Y:S01]  /*7300*/  IMAD.U32 R30, RZ, RZ, UR28 ;  /* 0x0000001cff1e7e24 */ /* 0x002fe2000f8e00ff */
[C---:B------:R-:W-:Y:S04]  /*7310*/  LEA R166, P0, R2.reuse, R160, 0x2 ;  /* 0x000000a002a67211 */ /* 0x040fe800078010ff */
[----:B------:R-:W-:Y:S01]  /*7320*/  LEA.HI.X.SX32 R28, R2, R161, 0x2, P0 ;  /* 0x000000a1021c7211 */ /* 0x000fe200000f16ff */
[----:B------:R-:W-:Y:S01]  /*7330*/  STL [R1+0x8], R166 ;  /* 0x000008a601007387 */ /* 0x000fe20000100800 */
[----:B------:R-:W-:Y:S03]  /*7340*/  IMAD.U32 R2, RZ, RZ, UR16 ;  /* 0x00000010ff027e24 */ /* 0x000fe6000f8e00ff */
[----:B------:R1:W-:Y:S01]  /*7350*/  STL [R1+0x4], R28 ;  /* 0x0000041c01007387 */ /* 0x0003e20000100800 */
[----:B------:R-:W-:Y:S02]  /*7360*/  IMAD.MOV.U32 R29, RZ, RZ, R28 ;  /* 0x000000ffff1d7224 */ /* 0x000fe400078e001c */
[----:B-1----:R-:W-:Y:S05]  /*7370*/  IMAD.MOV.U32 R28, RZ, RZ, R166 ;  /* 0x000000ffff1c7224 */ /* 0x002fea00078e00a6 */
[-C--:B------:R-:W-:Y:S01]  /*7380*/  LEA R32, P0, R2, R28.reuse, 0x2 ;  /* 0x0000001c02207211 */ /* 0x080fe200078010ff */
[----:B------:R1:W-:Y:S01]  /*7390*/  REDG.E.ADD.F32.FTZ.RN.STRONG.GPU desc[UR6][R28.64], R4 ;  /* 0x000000041c0079a6 */ /* 0x0003e2000c10f386 */
[-C--:B------:R-:W-:Y:S01]  /*73a0*/  LEA R34, P2, R34, R28.reuse, 0x2 ;  /* 0x0000001c22227211 */ /* 0x080fe200078410ff */
[----:B------:R-:W-:Y:S01]  /*73b0*/  IMAD.U32 R2, RZ, RZ, UR28 ;  /* 0x0000001cff027e24 */ /* 0x000fe2000f8e00ff */
[-C--:B------:R-:W-:Y:S01]  /*73c0*/  LEA.HI.X.SX32 R33, R0, R29.reuse, 0x2, P0 ;  /* 0x0000001d00217211 */ /* 0x080fe200000f16ff */
[----:B------:R-:W-:Y:S01]  /*73d0*/  IMAD.U32 R0, RZ, RZ, UR17 ;  /* 0x00000011ff007e24 */ /* 0x000fe2000f8e00ff */
[-C--:B------:R-:W-:Y:S03]  /*73e0*/  LEA R132, P0, R132, R28.reuse, 0x2 ;  /* 0x0000001c84847211 */ /* 0x080fe600078010ff */
[----:B------:R1:W-:Y:S01]  /*73f0*/  REDG.E.ADD.F32.FTZ.RN.STRONG.GPU desc[UR6][R32.64], R5 ;  /* 0x00000005200079a6 */ /* 0x0003e2000c10f386 */
[-C--:B------:R-:W-:Y:S01]  /*7400*/  LEA.HI.X.SX32 R133, R0, R29.reuse, 0x2, P0 ;  /* 0x0000001d00857211 */ /* 0x080fe200000f16ff */
[----:B------:R-:W-:Y:S04]  /*7410*/  IMAD.U32 R0, RZ, RZ, UR27 ;  /* 0x0000001bff007e24 */ /* 0x000fe8000f8e00ff */
[----:B------:R1:W-:Y:S04]  /*7420*/  REDG.E.ADD.F32.FTZ.RN.STRONG.GPU desc[UR6][R132.64], R6 ;  /* 0x00000006840079a6 */ /* 0x0003e8000c10f386 */
[----:B------:R-:W-:Y:S01]  /*7430*/  LDSM.16.MT88.4 R132, [R3+0x11800] ;  /* 0x011800000384783b */ /* 0x000fe20000004200 */
[----:B-1----:R-:W-:Y:S05]  /*7440*/  IMAD.U32 R4, RZ, RZ, UR27 ;  /* 0x0000001bff047e24 */ /* 0x002fea000f8e00ff */
[-C--:B------:R-:W-:Y:S01]  /*7450*/  LEA R4, P0, R4, R28.reuse, 0x2 ;  /* 0x0000001c04047211 */ /* 0x080fe200078010ff */
[----:B------:R-:W-:Y:S05]  /*7460*/  IMAD.U32 R5, RZ, RZ, UR29 ;  /* 0x0000001dff057e24 */ /* 0x000fea000f8e00ff */
[-C--:B------:R-:W-:Y:S01]  /*7470*/  LEA.HI.X.SX32 R35, R5, R29.reuse, 0x2, P2 ;  /* 0x0000001d05237211 */ /* 0x080fe200010f16ff */
[----:B------:R-:W-:Y:S01]  /*7480*/  IMAD.U32 R6, RZ, RZ, UR23 ;  /* 0x00000017ff067e24 */ /* 0x000fe2000f8e00ff */
[-C--:B------:R-:W-:Y:S01]  /*7490*/  LEA.HI.X.SX32 R5, R0, R29.reuse, 0x2, P0 ;  /* 0x0000001d00057211 */ /* 0x080fe200000f16ff */
[----:B------:R-:W-:Y:S02]  /*74a0*/  IMAD.U32 R0, RZ, RZ, UR26 ;  /* 0x0000001aff007e24 */ /* 0x000fe4000f8e00ff */
[----:B------:R1:W-:Y:S02]  /*74b0*/  REDG.E.ADD.F32.FTZ.RN.STRONG.GPU desc[UR6][R34.64], R7 ;  /* 0x00000007220079a6 */ /* 0x0003e4000c10f386 */
[----:B-1----:R-:W-:Y:S02]  /*74c0*/  IMAD.U32 R7, RZ, RZ, UR23 ;  /* 0x00000017ff077e24 */ /* 0x002fe4000f8e00ff */
[----:B--2---:R-:W-:Y:S04]  /*74d0*/  @P1 STL [R1+0x10], R162 ;  /* 0x000010a201001387 */ /* 0x004fe80000100800 */
[----:B---3--:R-:W-:Y:S04]  /*74e0*/  @P1 STL [R1+0xc], R163 ;  /* 0x00000ca301001387 */ /* 0x008fe80000100800 */
[----:B----4-:R-:W-:Y:S04]  /*74f0*/  @P1 STL [R1+0x18], R164 ;  /* 0x000018a401001387 */ /* 0x010fe80000100800 */
[----:B------:R-:W-:Y:S01]  /*7500*/  @P1 STL [R1+0x14], R165 ;  /* 0x000014a501001387 */ /* 0x000fe20000100800 */
[-C--:B------:R-:W-:Y:S04]  /*7510*/  LEA R30, P1, R30, R28.reuse, 0x2 ;  /* 0x0000001c1e1e7211 */ /* 0x080fe800078210ff */
[-C--:B------:R-:W-:Y:S01]  /*7520*/  LEA.HI.X.SX32 R31, R2, R29.reuse, 0x2, P1 ;  /* 0x0000001d021f7211 */ /* 0x080fe200008f16ff */
[----:B------:R-:W-:Y:S04]  /*7530*/  IMAD.U32 R2, RZ, RZ, UR26 ;  /* 0x0000001aff027e24 */ /* 0x000fe8000f8e00ff */
[----:B------:R1:W-:Y:S04]  /*7540*/  REDG.E.ADD.F32.FTZ.RN.STRONG.GPU desc[UR6][R30.64], R8 ;  /* 0x000000081e0079a6 */ /* 0x0003e8000c10f386 */
[----:B------:R2:W-:Y:S01]  /*7550*/  REDG.E.ADD.F32.FTZ.RN.STRONG.GPU desc[UR6][R4.64], R9 ;  /* 0x00000009040079a6 */ /* 0x0005e2000c10f386 */
[----:B-1----:R-:W-:Y:S01]  /*7560*/  IMAD.U32 R8, RZ, RZ, UR25 ;  /* 0x00000019ff087e24 */ /* 0x002fe2000f8e00ff */
[-C--:B--2---:R-:W-:Y:S01]  /*7570*/  LEA R4, P1, R0, R28.reuse, 0x2 ;  /* 0x0000001c00047211 */ /* 0x084fe200078210ff */
        /* <DEDUP_REMOVED lines=21> */
[-C--:B------:R-:W-:Y:S02]  /*76d0*/  LEA R8, P2, R8, R28.reuse, 0x2 ;  /* 0x0000001c08087211 */ /* 0x080fe400078410ff */
[-C--:B------:R-:W-:Y:S01]  /*76e0*/  LEA.HI.X.SX32 R11, R0, R29.reuse, 0x2, P0 ;  /* 0x0000001d000b7211 */ /* 0x080fe200000f16ff */
[----:B------:R-:W-:Y:S02]  /*76f0*/  IMAD.U32 R0, RZ, RZ, UR24 ;  /* 0x00000018ff007e24 */ /* 0x000fe4000f8e00ff */
[----:B---3--:R-:W-:Y:S02]  /*7700*/  IMAD.U32 R6, RZ, RZ, UR19 ;  /* 0x00000013ff067e24 */ /* 0x008fe4000f8e00ff */
[----:B------:R2:W-:Y:S03]  /*7710*/  REDG.E.ADD.F32.FTZ.RN.STRONG.GPU desc[UR6][R10.64], R16 ;  /* 0x000000100a0079a6 */ /* 0x0005e6000c10f386 */
[-C--:B------:R-:W-:Y:S04]  /*7720*/  LEA R6, P1, R6, R28.reuse, 0x2 ;  /* 0x0000001c06067211 */ /* 0x080fe800078210ff */
        /* <DEDUP_REMOVED lines=10> */
[CC--:B------:R-:W-:Y:S01]  /*77d0*/  LEA R14, P5, R11.reuse, R28.reuse, 0x2 ;  /* 0x0000001c0b0e7211 */ /* 0x0c0fe200078a10ff */
[----:B------:R2:W-:Y:S03]  /*77e0*/  REDG.E.ADD.F32.FTZ.RN.STRONG.GPU desc[UR6][R6.64], R18 ;  /* 0x00000012060079a6 */ /* 0x0005e6000c10f386 */
[-C--:B------:R-:W-:Y:S01]  /*77f0*/  LEA.HI.X.SX32 R15, R11, R29.reuse, 0x2, P5 ;  /* 0x0000001d0b0f7211 */ /* 0x080fe200028f16ff */
[----:B------:R3:W-:Y:S04]  /*7800*/  REDG.E.ADD.F32.FTZ.RN.STRONG.GPU desc[UR6][R4.64], R19 ;  /* 0x00000013040079a6 */ /* 0x0007e8000c10f386 */
[----:B------:R-:W-:Y:S04]  /*7810*/  REDG.E.ADD.F32.FTZ.RN.STRONG.GPU desc[UR6][R28.64+0x100], R20 ;  /* 0x000100141c0079a6 */ /* 0x000fe8000c10f386 */
[----:B------:R-:W-:Y:S04]  /*7820*/  REDG.E.ADD.F32.FTZ.RN.STRONG.GPU desc[UR6][R32.64+0x100], R21 ;  /* 0x00010015200079a6 */ /* 0x000fe8000c10f386 */
[----:B------:R-:W-:Y:S04]  /*7830*/  REDG.E.ADD.F32.FTZ.RN.STRONG.GPU desc[UR6][R14.64], R22 ;  /* 0x000000160e0079a6 */ /* 0x000fe8000c10f386 */
[----:B------:R-:W-:Y:S01]  /*7840*/  LDSM.16.MT88.4 R16, [R220+0x1000] ;  /* 0x00100000dc10783b */ /* 0x000fe20000004200 */
[----:B-1----:R-:W-:Y:S03]  /*7850*/  IMAD.U32 R9, RZ, RZ, UR33 ;  /* 0x00000021ff097e24 */ /* 0x002fe6000f8e00ff */
[----:B------:R-:W-:Y:S01]  /*7860*/  LDSM.16.MT88.4 R32, [R3+0xf800] ;  /* 0x00f800000320783b */ /* 0x000fe20000004200 */
[----:B--2---:R-:W-:Y:S01]  /*7870*/  IMAD.U32 R7, RZ, RZ, UR32 ;  /* 0x00000020ff077e24 */ /* 0x004fe2000f8e00ff */
[-C--:B------:R-:W-:Y:S02]  /*7880*/  LEA R12, P4, R9, R28.reuse, 0x2 ;  /* 0x0000001c090c7211 */ /* 0x080fe400078810ff */
[-C--:B------:R-:W-:Y:S01]  /*7890*/  LEA R6, P1, R2, R28.reuse, 0x2 ;  /* 0x0000001c02067211 */ /* 0x080fe200078210ff */
[----:B---3--:R-:W-:Y:S01]  /*78a0*/  IMAD.U32 R5, RZ, RZ, UR31 ;  /* 0x0000001fff057e24 */ /* 0x008fe2000f8e00ff */
[-C--:B------:R-:W-:Y:S02]  /*78b0*/  LEA R10, P3, R7, R28.reuse, 0x2 ;  /* 0x0000001c070a7211 */ /* 0x080fe400078610ff */
[-C--:B------:R-:W-:Y:S02]  /*78c0*/  LEA.HI.X.SX32 R13, R9, R29.reuse, 0x2, P4 ;  /* 0x0000001d090d7211 */ /* 0x080fe400020f16ff */
[-C--:B------:R-:W-:Y:S02]  /*78d0*/  LEA R8, P2, R5, R28.reuse, 0x2 ;  /* 0x0000001c05087211 */ /* 0x080fe400078410ff */
[-C--:B------:R-:W-:Y:S01]  /*78e0*/  LEA.HI.X.SX32 R11, R7, R29.reuse, 0x2, P3 ;  /* 0x0000001d070b7211 */ /* 0x080fe200018f16ff */
[----:B------:R-:W-:Y:S01]  /*78f0*/  REDG.E.ADD.F32.FTZ.RN.STRONG.GPU desc[UR6][R12.64], R23 ;  /* 0x000000170c0079a6 */ /* 0x000fe2000c10f386 */
[-C--:B------:R-:W-:Y:S02]  /*7900*/  LEA.HI.X.SX32 R9, R5, R29.reuse, 0x2, P2 ;  /* 0x0000001d05097211 */ /* 0x080fe400010f16ff */
[----:B------:R-:W-:Y:S01]  /*7910*/  LEA R4, P0, R0, R28, 0x2 ;  /* 0x0000001c00047211 */ /* 0x000fe200078010ff */
        /* <DEDUP_REMOVED lines=244> */
.L_x_285:
        /* <DEDUP_REMOVED lines=22> */
.L_x_286:
        /* <DEDUP_REMOVED lines=14> */
[----:B-----5:R1:W1:Y:S04]  /*8aa0*/  LDS.128 R36, [R244+0xa000] ;  /* 0x00a00000f4247984 */ /* 0x0202680000000c00 */
        /* <DEDUP_REMOVED lines=39> */
.L_x_288:
[----:B------:R-:W-:Y:S05]  /*8d20*/  BSYNC B0 ;  /* 0x0000000000007941 */ /* 0x000fea0003800000 */
.L_x_287:
        /* <DEDUP_REMOVED lines=16> */
.L_x_290:
[----:B------:R-:W-:Y:S05]  /*8e30*/  BSYNC B0 ;  /* 0x0000000000007941 */ /* 0x000fea0003800000 */
.L_x_289:
        /* <DEDUP_REMOVED lines=31> */
.L_x_292:
[----:B------:R-:W-:Y:S05]  /*9030*/  BSYNC B0 ;  /* 0x0000000000007941 */ /* 0x000fea0003800000 */
.L_x_291:
        /* <DEDUP_REMOVED lines=14> */
.L_x_281:
[----:B------:R-:W-:Y:S05]  /*9120*/  BSYNC B1 ;  /* 0x0000000000017941 */ /* 0x000fea0003800000 */
.L_x_267:
        /* <DEDUP_REMOVED lines=8> */
.L_x_293:
[----:B------:R-:W-:Y:S05]  /*91b0*/  EXIT ;  /* 0x000000000000794d */ /* 0x000fea0003800000 */
.L_x_295:
        /* <DEDUP_REMOVED lines=12> */
.L_x_678:


//--------------------- .text._ZN5flash44flash_bwd_dq_dk_dv_loop_seqk_parallel_kernelI23Flash_bwd_kernel_traitsILi96ELi64ELi128ELi8ELi2ELi4ELi4ELb1ELb0EN7cutlass6half_tE19Flash_kernel_traitsILi96ELi64ELi128ELi8ES3_EELb1ELb1ELb0ELb1ELb0ELb0ELb0EEEvNS_16Flash_bwd_paramsE --------------------------
	.section	.text._ZN5flash44flash_bwd_dq_dk_dv_loop_seqk_parallel_kernelI23Flash_bwd_kernel_traitsILi96ELi64ELi128ELi8ELi2ELi4ELi4ELb1ELb0EN7cutlass6half_tE19Flash_kernel_traitsILi96ELi64ELi128ELi8ES3_EELb1ELb1ELb0ELb1ELb0ELb0ELb0EEEvNS_16Flash_bwd_paramsE,"ax",@progbits
	.align	128
        .global         _ZN5flash44flash_bwd_dq_dk_dv_loop_seqk_parallel_kernelI23Flash_bwd_kernel_traitsILi96ELi64ELi128ELi8ELi2ELi4ELi4ELb1ELb0EN7cutlass6half_tE19Flash_kernel_traitsILi96ELi64ELi128ELi8ES3_EELb1ELb1ELb0ELb1ELb0ELb0ELb0EEEvNS_16Flash_bwd_paramsE
        .type           _ZN5flash44flash_bwd_dq_dk_dv_loop_seqk_parallel_kernelI23Flash_bwd_kernel_traitsILi96ELi64ELi128ELi8ELi2ELi4ELi4ELb1ELb0EN7cutlass6half_tE19Flash_kernel_traitsILi96ELi64ELi128ELi8ES3_EELb1ELb1ELb0ELb1ELb0ELb0ELb0EEEvNS_16Flash_bwd_paramsE,@function
        .size           _ZN5flash44flash_bwd_dq_dk_dv_loop_seqk_parallel_kernelI23Flash_bwd_kernel_traitsILi96ELi64ELi128ELi8ELi2ELi4ELi4ELb1ELb0EN7cutlass6half_tE19Flash_kernel_traitsILi96ELi64ELi128ELi8ES3_EELb1ELb1ELb0ELb1ELb0ELb0ELb0EEEvNS_16Flash_bwd_paramsE,(.L_x_679 - _ZN5flash44flash_bwd_dq_dk_dv_loop_seqk_parallel_kernelI23Flash_bwd_kernel_traitsILi96ELi64ELi128ELi8ELi2ELi4ELi4ELb1ELb0EN7cutlass6half_tE19Flash_kernel_traitsILi96ELi64ELi128ELi8ES3_EELb1ELb1ELb0ELb1ELb0ELb0ELb0EEEvNS_16Flash_bwd_paramsE)
        .other          _ZN5flash44flash_bwd_dq_dk_dv_loop_seqk_parallel_kernelI23Flash_bwd_kernel_traitsILi96ELi64ELi128ELi8ELi2ELi4ELi4ELb1ELb0EN7cutlass6half_tE19Flash_kernel_traitsILi96ELi64ELi128ELi8ES3_EELb1ELb1ELb0ELb1ELb0ELb0ELb0EEEvNS_16Flash_bwd_paramsE,@"STO_CUDA_ENTRY STV_DEFAULT"
_ZN5flash44flash_bwd_dq_dk_dv_loop_seqk_parallel_kernelI23Flash_bwd_kernel_traitsILi96ELi64ELi128ELi8ELi2ELi4ELi4ELb1ELb0EN7cutlass6half_tE19Flash_kernel_traitsILi96ELi64ELi128ELi8ES3_EELb1ELb1ELb0ELb1ELb0ELb0ELb0EEEvNS_16Flash_bwd_paramsE:
.text._ZN5flash44flash_bwd_dq_dk_dv_loop_seqk_parallel_kernelI23Flash_bwd_kernel_traitsILi96ELi64ELi128ELi8ELi2ELi4ELi4ELb1ELb0EN7cutlass6half_tE19Flash_kernel_traitsILi96ELi64ELi128ELi8ES3_EELb1ELb1ELb0ELb1ELb0ELb0ELb0EEEvNS_16Flash_bwd_paramsE:
        /* <DEDUP_REMOVED lines=19> */
[----:B------:R-:W-:-:S03]  /*0130*/  UMOV UR61, 0xffffd000 ;  /* 0xffffd000003d7882 */ /* 0x000fc60000000000 */
[----:B------:R-:W3:Y:S08]  /*0140*/  S2UR UR57, SR_CTAID.Z ;  /* 0x00000000003979c3 */ /* 0x000ef00000002700 */
[----:B------:R-:W4:Y:S01]  /*0150*/  S2UR UR49, SR_CTAID.Y ;  /* 0x00000000003179c3 */ /* 0x000f220000002600 */
[----:B--2---:R-:W-:-:S04]  /*0160*/  ULEA UR4, UR4, UR5, 0x18 ;  /* 0x0000000504047291 */ /* 0x004fc8000f8ec03f */
[----:B------:R-:W-:Y:S02]  /*0170*/  UIADD3 UR5, UR4, 0xf000, URZ ;  /* 0x0000f00004057890 */ /* 0x000fe4000fffe03f */
        /* <DEDUP_REMOVED lines=10> */
[----:B------:R-:W-:Y:S01]  /*0220*/  SHF.R.S32.HI R8, RZ, 0x2, R5 ;  /* 0x00000002ff087819 */ /* 0x000fe20000011405 */
[C---:B------:R-:W-:Y:S01]  /*0230*/  IMAD.IADD R10, R4.reuse, 0x1, -R6 ;  /* 0x00000001040a7824 */ /* 0x040fe200078e0a06 */
[----:B------:R-:W-:Y:S01]  /*0240*/  LOP3.LUT R12, R5, 0xfffffffc, RZ, 0xc0, !PT ;  /* 0xfffffffc050c7812 */ /* 0x000fe200078ec0ff */
[----:B------:R-:W-:Y:S01]  /*0250*/  IMAD.IADD R14, R4, 0x1, -R9 ;  /* 0x00000001040e7824 */ /* 0x000fe200078e0a09 */
[----:B------:R-:W-:Y:S02]  /*0260*/  LOP3.LUT R11, R7, 0xfffffff0, RZ, 0xc0, !PT ;  /* 0xfffffff0070b7812 */ /* 0x000fe400078ec0ff */
[-C--:B------:R-:W-:Y:S01]  /*0270*/  LEA.HI R13, R0, R4.reuse, RZ, 0x6 ;  /* 0x00000004000d7211 */ /* 0x080fe200078f30ff */
[----:B------:R-:W-:Y:S01]  /*0280*/  IMAD.IADD R20, R4, 0x1, -R12 ;  /* 0x0000000104147824 */ /* 0x000fe200078e0a0c */
[----:B------:R-:W-:Y:S01]  /*0290*/  LEA.HI R16, R0, R4, RZ, 0x7 ;  /* 0x0000000400107211 */ /* 0x000fe200078f38ff */
[----:B------:R-:W-:Y:S01]  /*02a0*/  IMAD.IADD R9, R4, 0x1, -R11 ;  /* 0x0000000104097824 */ /* 0x000fe200078e0a0b */
[--C-:B------:R-:W-:Y:S01]  /*02b0*/  SHF.R.S32.HI R0, RZ, 0x5, R2.reuse ;  /* 0x00000005ff007819 */ /* 0x100fe20000011402 */
[----:B------:R-:W-:Y:S01]  /*02c0*/  IMAD.SHL.U32 R24, R20, 0x8, RZ ;  /* 0x0000000814187824 */ /* 0x000fe200078e00ff */
[----:B------:R-:W-:-:S02]  /*02d0*/  SHF.R.S32.HI R3, RZ, 0x1f, R2 ;  /* 0x0000001fff037819 */ /* 0x000fc40000011402 */
[----:B------:R-:W-:Y:S02]  /*02e0*/  LEA.HI R6, R5, R8, RZ, 0x1 ;  /* 0x0000000805067211 */ /* 0x000fe400078f08ff */
[-C--:B------:R-:W-:Y:S02]  /*02f0*/  LEA.HI R4, R2, R0.reuse, RZ, 0x1 ;  /* 0x0000000002047211 */ /* 0x080fe400078f08ff */
[----:B------:R-:W-:Y:S02]  /*0300*/  LEA.HI R2, R3, R0, RZ, 0x2 ;  /* 0x0000000003027211 */ /* 0x000fe400078f10ff */
[----:B------:R-:W-:Y:S02]  /*0310*/  LOP3.LUT R3, R6, 0x7fffffe, RZ, 0xc0, !PT ;  /* 0x07fffffe06037812 */ /* 0x000fe400078ec0ff */
[----:B------:R-:W-:Y:S02]  /*0320*/  SHF.R.S32.HI R11, RZ, 0x3, R18 ;  /* 0x00000003ff0b7819 */ /* 0x000fe40000011412 */
[----:B------:R-:W-:Y:S01]  /*0330*/  LOP3.LUT R6, R4, 0xfffffffe, RZ, 0xc0, !PT ;  /* 0xfffffffe04067812 */ /* 0x000fe200078ec0ff */
[----:B------:R-:W-:Y:S01]  /*0340*/  IMAD.IADD R3, R8, 0x1, -R3 ;  /* 0x0000000108037824 */ /* 0x000fe200078e0a03 */
[----:B------:R-:W-:Y:S01]  /*0350*/  LOP3.LUT R2, R2, 0xfffffffc, RZ, 0xc0, !PT ;  /* 0xfffffffc02027812 */ /* 0x000fe200078ec0ff */
[----:B------:R-:W-:-:S02]  /*0360*/  IMAD.SHL.U32 R4, R11, 0x40, RZ ;  /* 0x000000400b047824 */ /* 0x000fc400078e00ff */
[C---:B------:R-:W-:Y:S02]  /*0370*/  IMAD.IADD R22, R0.reuse, 0x1, -R6 ;  /* 0x0000000100167824 */ /* 0x040fe400078e0a06 */
[----:B------:R-:W-:Y:S01]  /*0380*/  IMAD.IADD R15, R0, 0x1, -R2 ;  /* 0x00000001000f7824 */ /* 0x000fe200078e0a02 */
[----:B------:R-:W-:Y:S01]  /*0390*/  LOP3.LUT R2, R4, 0xc0, RZ, 0xc0, !PT ;  /* 0x000000c004027812 */ /* 0x000fe200078ec0ff */
[----:B------:R-:W-:Y:S01]  /*03a0*/  IMAD R11, R0, 0x8, R3 ;  /* 0x00000008000b7824 */ /* 0x000fe200078e0203 */
[----:B------:R-:W-:Y:S01]  /*03b0*/  SHF.R.S32.HI R0, RZ, 0x1f, R5 ;  /* 0x0000001fff007819 */ /* 0x000fe20000011405 */
[----:B------:R-:W-:Y:S01]  /*03c0*/  STL [R1+0x60], R22 ;  /* 0x0000601601007387 */ /* 0x000fe20000100800 */
[----:B------:R-:W-:Y:S02]  /*03d0*/  SHF.R.S32.HI R5, RZ, 0x4, R7 ;  /* 0x00000004ff057819 */ /* 0x000fe40000011407 */
[----:B------:R-:W-:Y:S01]  /*03e0*/  SHF.R.U32.HI R6, RZ, 0x3, R2 ;  /* 0x00000003ff067819 */ /* 0x000fe20000011602 */
[----:B------:R-:W-:Y:S01]  /*03f0*/  STL [R1+0x20], R24 ;  /* 0x0000201801007387 */ /* 0x000fe20000100800 */
[----:B------:R-:W-:-:S02]  /*0400*/  LEA.HI R3, R7, R5, RZ, 0x1 ;  /* 0x0000000507037211 */ /* 0x000fc400078f08ff */
[----:B------:R-:W-:Y:S02]  /*0410*/  LOP3.LUT R4, R2, 0x18, R24, 0xf8, !PT ;  /* 0x0000001802047812 */ /* 0x000fe400078ef818 */
[----:B------:R-:W-:Y:S02]  /*0420*/  LOP3.LUT R2, R3, 0xfffffffe, RZ, 0xc0, !PT ;  /* 0xfffffffe03027812 */ /* 0x000fe400078ec0ff */
[----:B------:R-:W-:Y:S02]  /*0430*/  SHF.R.S32.HI R7, RZ, 0x1f, R10 ;  /* 0x0000001fff077819 */ /* 0x000fe4000001140a */
[----:B------:R-:W-:Y:S01]  /*0440*/  LOP3.LUT R3, R4, R6, RZ, 0x3c, !PT ;  /* 0x0000000604037212 */ /* 0x000fe200078e3cff */
[----:B------:R-:W-:Y:S01]  /*0450*/  IMAD.IADD R12, R5, 0x1, -R2 ;  /* 0x00000001050c7824 */ /* 0x000fe200078e0a02 */
[----:B------:R-:W-:Y:S02]  /*0460*/  LEA.HI R2, R9, R9, RZ, 0x1 ;  /* 0x0000000909027211 */ /* 0x000fe400078f08ff */
[----:B------:R-:W-:Y:S01]  /*0470*/  LEA.HI R4, R14, R14, RZ, 0x1 ;  /* 0x0000000e0e047211 */ /* 0x000fe200078f08ff */
[----:B------:R-:W-:Y:S01]  /*0480*/  IMAD.U32 R240, R11, 0x20, R3 ;  /* 0x000000200bf07824 */ /* 0x000fe200078e0003 */
[----:B------:R-:W-:-:S02]  /*0490*/  LEA.HI R0, R0, R8, RZ, 0x3 ;  /* 0x0000000800007211 */ /* 0x000fc400078f18ff */
[----:B------:R-:W-:Y:S02]  /*04a0*/  LEA.HI R21, R7, R10, RZ, 0x2 ;  /* 0x0000000a07157211 */ /* 0x000fe400078f10ff */
[--C-:B------:R-:W-:Y:S02]  /*04b0*/  SHF.R.S32.HI R5, RZ, 0x1, R2.reuse ;  /* 0x00000001ff057819 */ /* 0x100fe40000011402 */
[----:B------:R-:W-:Y:S02]  /*04c0*/  SHF.R.S32.HI R7, RZ, 0x1f, R2 ;  /* 0x0000001fff077819 */ /* 0x000fe40000011402 */
[----:B------:R-:W-:Y:S02]  /*04d0*/  LOP3.LUT R2, R2, 0x7fffffe, RZ, 0xc0, !PT ;  /* 0x07fffffe02027812 */ /* 0x000fe400078ec0ff */
[----:B------:R-:W-:Y:S02]  /*04e0*/  SHF.R.S32.HI R3, RZ, 0x6, R13 ;  /* 0x00000006ff037819 */ /* 0x000fe4000001140d */
[----:B------:R-:W-:Y:S01]  /*04f0*/  SHF.R.S32.HI R10, RZ, 0x1f, R9 ;  /* 0x0000001fff0a7819 */ /* 0x000fe20000011409 */
[----:B------:R-:W-:Y:S01]  /*0500*/  IMAD.IADD R19, R9, 0x1, -R2 ;  /* 0x0000000109137824 */ /* 0x000fe200078e0a02 */
[----:B------:R-:W-:Y:S01]  /*0510*/  LOP3.LUT R6, R4, 0x7fffffe, RZ, 0xc0, !PT ;  /* 0x07fffffe04067812 */ /* 0x000fe200078ec0ff */
[----:B------:R-:W-:Y:S01]  /*0520*/  IMAD R2, R3, 0x4, R12 ;  /* 0x0000000403027824 */ /* 0x000fe200078e020c */
[----:B------:R-:W-:-:S02]  /*0530*/  LOP3.LUT R0, R0, 0xfffffff8, RZ, 0xc0, !PT ;  /* 0xfffffff800007812 */ /* 0x000fc400078ec0ff */
[----:B------:R-:W-:Y:S01]  /*0540*/  LEA.HI R10, R10, R9, RZ, 0x3 ;  /* 0x000000090a0a7211 */ /* 0x000fe200078f18ff */
[----:B------:R-:W-:Y:S01]  /*0550*/  IMAD.IADD R11, R14, 0x1, -R6 ;  /* 0x000000010e0b7824 */ /* 0x000fe200078e0a06 */
[----:B------:R-:W-:Y:S01]  /*0560*/  LEA R240, R240, UR4, 0x1 ;  /* 0x00000004f0f07c11 */ /* 0x000fe2000f8e08ff */
[----:B------:R-:W-:Y:S01]  /*0570*/  IMAD.IADD R0, R8, 0x1, -R0 ;  /* 0x0000000108007824 */ /* 0x000fe200078e0a00 */
[----:B------:R-:W-:Y:S01]  /*0580*/  LEA.HI R8, R7, R5, RZ, 0x2 ;  /* 0x0000000507087211 */ /* 0x000fe200078f10ff */
[----:B------:R-:W-:Y:S01]  /*0590*/  IMAD R232, R2, 0x8, R11 ;  /* 0x0000000802e87824 */ /* 0x000fe200078e020b */
[----:B------:R-:W-:Y:S02]  /*05a0*/  LOP3.LUT R7, R10, 0xfffffff8, RZ, 0xc0, !PT ;  /* 0xfffffff80a077812 */ /* 0x000fe400078ec0ff */
[----:B------:R-:W-:Y:S02]  /*05b0*/  SHF.R.S32.HI R2, RZ, 0x1, R4 ;  /* 0x00000001ff027819 */ /* 0x000fe40000011404 */
[----:B------:R-:W-:Y:S01]  /*05c0*/  LEA.HI R11, R0, R0, RZ, 0x1 ;  /* 0x00000000000b7211 */ /* 0x000fe200078f08ff */
[----:B------:R-:W-:Y:S01]  /*05d0*/  IMAD.IADD R13, R9, 0x1, -R7 ;  /* 0x00000001090d7824 */ /* 0x000fe200078e0a07 */
[----:B------:R-:W-:Y:S01]  /*05e0*/  LOP3.LUT R8, R8, 0xfffffffc, RZ, 0xc0, !PT ;  /* 0xfffffffc08087812 */ /* 0x000fe200078ec0ff */
[C---:B------:R-:W-:Y:S01]  /*05f0*/  IMAD.SHL.U32 R4, R2.reuse, 0x40, RZ ;  /* 0x0000004002047824 */ /* 0x040fe200078e00ff */
[----:B------:R-:W-:Y:S01]  /*0600*/  SHF.R.S32.HI R9, RZ, 0x7, R16 ;  /* 0x00000007ff097819 */ /* 0x000fe20000011410 */
[----:B------:R-:W-:Y:S01]  /*0610*/  IMAD.SHL.U32 R16, R3, 0x20, RZ ;  /* 0x0000002003107824 */ /* 0x000fe200078e00ff */
[----:B------:R-:W-:Y:S01]  /*0620*/  LOP3.LUT P4, RZ, R2, 0x2, RZ, 0xc0, !PT ;  /* 0x0000000202ff7812 */ /* 0x000fe2000788c0ff */
[----:B------:R-:W-:Y:S01]  /*0630*/  IMAD.SHL.U32 R3, R14, 0x40, RZ ;  /* 0x000000400e037824 */ /* 0x000fe200078e00ff */
[----:B------:R-:W-:Y:S01]  /*0640*/  LOP3.LUT R6, R0, 0x1, RZ, 0xc0, !PT ;  /* 0x0000000100067812 */ /* 0x000fe200078ec0ff */
[----:B------:R-:W-:Y:S01]  /*0650*/  IMAD.IADD R17, R5, 0x1, -R8 ;  /* 0x0000000105117824 */ /* 0x000fe200078e0a08 */
[----:B------:R-:W-:Y:S01]  /*0660*/  LOP3.LUT R2, R11, 0x3fffffe, RZ, 0xc0, !PT ;  /* 0x03fffffe0b027812 */ /* 0x000fe200078ec0ff */
[----:B------:R-:W-:Y:S01]  /*0670*/  IMAD.SHL.U32 R5, R15, 0x10, RZ ;  /* 0x000000100f057824 */ /* 0x000fe200078e00ff */
[----:B------:R-:W-:Y:S01]  /*0680*/  ISETP.NE.U32.AND P3, PT, R6, 0x1, PT ;  /* 0x000000010600780c */ /* 0x000fe20003f65070 */
[----:B------:R-:W-:Y:S01]  /*0690*/  IMAD.SHL.U32 R7, R20, 0x2, RZ ;  /* 0x0000000214077824 */ /* 0x000fe200078e00ff */
[----:B------:R-:W-:Y:S01]  /*06a0*/  LOP3.LUT R6, R3, 0x1c0, RZ, 0xc0, !PT ;  /* 0x000001c003067812 */ /* 0x000fe200078ec0ff */
[C---:B------:R-:W-:Y:S01]  /*06b0*/  IMAD.IADD R14, R0.reuse, 0x1, -R2 ;  /* 0x00000001000e7824 */ /* 0x040fe200078e0a02 */
[C---:B------:R-:W-:Y:S01]  /*06c0*/  LOP3.LUT P2, RZ, R0.reuse, 0x2, RZ, 0xc0, !PT ;  /* 0x0000000200ff7812 */ /* 0x040fe2000784c0ff */
[----:B------:R-:W-:Y:S01]  /*06d0*/  IMAD.SHL.U32 R0, R0, 0x40, RZ ;  /* 0x0000004000007824 */ /* 0x000fe200078e00ff */
[----:B------:R-:W-:-:S02]  /*06e0*/  LOP3.LUT R2, R4, 0xc0, RZ, 0xc0, !PT ;  /* 0x000000c004027812 */ /* 0x000fc400078ec0ff */
[----:B------:R-:W-:Y:S01]  /*06f0*/  SHF.R.S32.HI R3, RZ, 0x3, R10 ;  /* 0x00000003ff037819 */ /* 0x000fe2000001140a */
[----:B------:R-:W-:Y:S01]  /*0700*/  IMAD R10, R15, 0x200, R7 ;  /* 0x000002000f0a7824 */ /* 0x000fe200078e0207 */
[----:B------:R-:W-:Y:S02]  /*0710*/  LOP3.LUT R4, R6, 0x30, R5, 0xf8, !PT ;  /* 0x0000003006047812 */ /* 0x000fe400078ef805 */
[----:B------:R-:W-:Y:S01]  /*0720*/  LOP3.LUT R0, R0, 0x1c0, RZ, 0xc0, !PT ;  /* 0x000001c000007812 */ /* 0x000fe200078ec0ff */
[----:B------:R-:W-:Y:S01]  /*0730*/  IMAD R19, R3, 0x8, R19 ;  /* 0x0000000803137824 */ /* 0x000fe200078e0213 */
[--C-:B------:R-:W-:Y:S01]  /*0740*/  LOP3.LUT R8, R4, 0x8, R18.reuse, 0xf8, !PT ;  /* 0x0000000804087812 */ /* 0x100fe200078ef812 */
[----:B------:R-:W-:Y:S01]  /*0750*/  IMAD R225, R15, 0x2, R3 ;  /* 0x000000020fe17824 */ /* 0x000fe200078e0203 */
[----:B------:R-:W-:Y:S01]  /*0760*/  LOP3.LUT R5, R2, 0x8, R18, 0xf8, !PT ;  /* 0x0000000802057812 */ /* 0x000fe200078ef812 */
[----:B------:R-:W-:Y:S01]  /*0770*/  IMAD R10, R14, 0x20, R10 ;  /* 0x000000200e0a7824 */ /* 0x000fe200078e020a */
[----:B------:R-:W-:-:S02]  /*0780*/  SHF.R.U32.HI R4, RZ, 0x3, R2 ;  /* 0x00000003ff047819 */ /* 0x000fc40000011602 */
[----:B------:R-:W-:Y:S02]  /*0790*/  LOP3.LUT R3, R0, 0x20, R16, 0xf8, !PT ;  /* 0x0000002000037812 */ /* 0x000fe400078ef810 */
[----:B------:R-:W-:Y:S01]  /*07a0*/  SHF.R.U32.HI R2, RZ, 0x3, R0 ;  /* 0x00000003ff027819 */ /* 0x000fe20000011600 */
[----:B------:R-:W-:Y:S01]  /*07b0*/  IMAD R0, R9, 0x1000, R7 ;  /* 0x0000100009007824 */ /* 0x000fe200078e0207 */
[----:B------:R-:W-:Y:S02]  /*07c0*/  SHF.R.U32.HI R6, RZ, 0x3, R6 ;  /* 0x00000003ff067819 */ /* 0x000fe40000011606 */
[----:B------:R-:W-:Y:S01]  /*07d0*/  LOP3.LUT R2, R3, R2, RZ, 0x3c, !PT ;  /* 0x0000000203027212 */ /* 0x000fe200078e3cff */
[----:B------:R-:W-:Y:S01]  /*07e0*/  IMAD R0, R22, 0x400, R0 ;  /* 0x0000040016007824 */ /* 0x000fe200078e0200 */
[----:B------:R-:W-:Y:S02]  /*07f0*/  LOP3.LUT R3, R8, R6, RZ, 0x3c, !PT ;  /* 0x0000000608037212 */ /* 0x000fe400078e3cff */
[----:B------:R-:W-:Y:S01]  /*0800*/  LOP3.LUT R4, R5, R4, RZ, 0x3c, !PT ;  /* 0x0000000405047212 */ /* 0x000fe200078e3cff */
[----:B------:R-:W-:Y:S01]  /*0810*/  IMAD.IADD R241, R2, 0x1, R0 ;  /* 0x0000000102f17824 */ /* 0x000fe200078e0200 */
[----:B------:R-:W-:Y:S01]  /*0820*/  LOP3.LUT P5, RZ, R13, 0x2, RZ, 0xc0, !PT ;  /* 0x000000020dff7812 */ /* 0x000fe200078ac0ff */
[----:B------:R-:W-:Y:S01]  /*0830*/  IMAD.SHL.U32 R0, R9, 0x8, RZ ;  /* 0x0000000809007824 */ /* 0x000fe200078e00ff */
[----:B------:R-:W-:Y:S01]  /*0840*/  LOP3.LUT P6, RZ, R13, 0x4, RZ, 0xc0, !PT ;  /* 0x000000040dff7812 */ /* 0x000fe200078cc0ff */
[----:B------:R-:W-:Y:S01]  /*0850*/  IMAD.U32 R232, R232, 0x20, R4 ;  /* 0x00000020e8e87824 */ /* 0x000fe200078e0004 */
[----:B------:R-:W-:Y:S01]  /*0860*/  LEA R241, R241, UR4, 0x1 ;  /* 0x00000004f1f17c11 */ /* 0x000fe2000f8e08ff */
[----:B------:R-:W-:Y:S01]  /*0870*/  IMAD R4, R12, 0x200, R3 ;  /* 0x000002000c047824 */ /* 0x000fe200078e0203 */
[----:B------:R-:W-:Y:S01]  /*0880*/  LOP3.LUT R6, R0, 0x8, RZ, 0xc0, !PT ;  /* 0x0000000800067812 */ /* 0x000fe200078ec0ff */
[----:B------:R-:W-:Y:S01]  /*0890*/  IMAD.SHL.U32 R2, R13, 0x40, RZ ;  /* 0x000000400d027824 */ /* 0x000fe200078e00ff */
[----:B------:R-:W-:Y:S01]  /*08a0*/  SHF.R.S32.HI R0, RZ, 0x1, R11 ;  /* 0x00000001ff007819 */ /* 0x000fe2000001140b */
[----:B------:R-:W-:Y:S01]  /*08b0*/  IMAD.SHL.U32 R3, R17, 0x40, RZ ;  /* 0x0000004011037824 */ /* 0x000fe200078e00ff */
[----:B------:R-:W-:Y:S01]  /*08c0*/  LEA R222, R232, UR5, 0x1 ;  /* 0x00000005e8de7c11 */ /* 0x000fe2000f8e08ff */
[----:B------:R-:W-:Y:S01]  /*08d0*/  IMAD.SHL.U32 R5, R12, 0x8, RZ ;  /* 0x000000080c057824 */ /* 0x000fe200078e00ff */
[C---:B------:R-:W-:Y:S01]  /*08e0*/  LOP3.LUT P1, RZ, R0.reuse, 0x2, RZ, 0xc0, !PT ;  /* 0x0000000200ff7812 */ /* 0x040fe2000782c0ff */
[----:B------:R-:W-:Y:S01]  /*08f0*/  IMAD.SHL.U32 R0, R0, 0x40, RZ ;  /* 0x0000004000007824 */ /* 0x000fe200078e00ff */
[----:B------:R-:W-:Y:S01]  /*0900*/  LOP3.LUT R2, R2, 0x1c0, RZ, 0xc0, !PT ;  /* 0x000001c002027812 */ /* 0x000fe200078ec0ff */
[----:B------:R-:W-:Y:S01]  /*0910*/  IMAD.SHL.U32 R9, R12, 0x10, RZ ;  /* 0x000000100c097824 */ /* 0x000fe200078e00ff */
[----:B------:R-:W-:Y:S01]  /*0920*/  LOP3.LUT R3, R3, 0xc0, RZ, 0xc0, !PT ;  /* 0x000000c003037812 */ /* 0x000fe200078ec0ff */
[C---:B------:R-:W-:Y:S01]  /*0930*/  VIADD R243, R241.reuse, 0x20 ;  /* 0x00000020f1f37836 */ /* 0x040fe20000000000 */
[----:B------:R-:W-:Y:S01]  /*0940*/  LOP3.LUT R0, R0, 0xc0, RZ, 0xc0, !PT ;  /* 0x000000c000007812 */ /* 0x000fe200078ec0ff */
[----:B------:R-:W-:Y:S01]  /*0950*/  @P2 VIADD R243, R241, 0xffffffe0 ;  /* 0xffffffe0f1f32836 */ /* 0x000fe20000000000 */
[----:B------:R-:W-:-:S02]  /*0960*/  LOP3.LUT R5, R5, 0x8, RZ, 0xc0, !PT ;  /* 0x0000000805057812 */ /* 0x000fc400078ec0ff */
[----:B------:R-:W-:Y:S02]  /*0970*/  SHF.R.U32.HI R7, RZ, 0x3, R0 ;  /* 0x00000003ff077819 */ /* 0x000fe40000011600 */
[----:B------:R-:W-:Y:S02]  /*0980*/  SHF.R.U32.HI R8, RZ, 0x3, R2 ;  /* 0x00000003ff087819 */ /* 0x000fe40000011602 */
[----:B------:R-:W-:Y:S02]  /*0990*/  LOP3.LUT R7, R7, R0, R6, 0x1e, !PT ;  /* 0x0000000007077212 */ /* 0x000fe400078e1e06 */
[----:B------:R-:W-:Y:S02]  /*09a0*/  SHF.R.U32.HI R0, RZ, 0x3, R3 ;  /* 0x00000003ff007819 */ /* 0x000fe40000011603 */
[----:B------:R-:W-:Y:S01]  /*09b0*/  LOP3.LUT R9, R6, 0x10, R9, 0xf8, !PT ;  /* 0x0000001006097812 */ /* 0x000fe200078ef809 */
[----:B------:R-:W-:Y:S01]  /*09c0*/  IMAD.IADD R7, R7, 0x1, R10 ;  /* 0x0000000107077824 */ /* 0x000fe200078e020a */
[--C-:B------:R-:W-:Y:S01]  /*09d0*/  LOP3.LUT R8, R8, R2, R5.reuse, 0x1e, !PT ;  /* 0x0000000208087212 */ /* 0x100fe200078e1e05 */
[----:B------:R-:W-:Y:S01]  /*09e0*/  IMAD.SHL.U32 R2, R19, 0x20, RZ ;  /* 0x0000002013027824 */ /* 0x000fe200078e00ff */
[----:B------:R-:W-:-:S02]  /*09f0*/  LOP3.LUT R5, R0, R3, R5, 0x1e, !PT ;  /* 0x0000000300057212 */ /* 0x000fc400078e1e05 */
[----:B------:R-:W-:Y:S01]  /*0a00*/  LOP3.LUT R3, R0, R9, R3, 0x1e, !PT ;  /* 0x0000000900037212 */ /* 0x000fe200078e1e03 */
[----:B------:R-:W-:Y:S01]  /*0a10*/  IMAD R231, R22, 0x200, R2 ;  /* 0x0000020016e77824 */ /* 0x000fe200078e0202 */
[----:B------:R-:W-:Y:S01]  /*0a20*/  SEL R0, R230, 0xffffffe0, !P4 ;  /* 0xffffffe0e6007807 */ /* 0x000fe20006000000 */
[----:B------:R-:W-:Y:S01]  /*0a30*/  IMAD.U32 R225, R225, 0x200, R8 ;  /* 0x00000200e1e17824 */ /* 0x000fe200078e0008 */
[----:B------:R-:W-:Y:S01]  /*0a40*/  LOP3.LUT P0, RZ, R17, 0x2, RZ, 0xc0, !PT ;  /* 0x0000000211ff7812 */ /* 0x000fe2000780c0ff */
        /* <DEDUP_REMOVED lines=8> */
[----:B------:R-:W-:Y:S01]  /*0ad0*/  IMAD.IADD R231, R231, 0x1, R5 ;  /* 0x00000001e7e77824 */ /* 0x000fe200078e0205 */
[----:B------:R-:W-:Y:S01]  /*0ae0*/  SEL R242, R242, 0x10, !P3 ;  /* 0x00000010f2f27807 */ /* 0x000fe20005800000 */
[----:B------:R-:W-:Y:S01]  /*0af0*/  VIADD R5, R24, 0x20 ;  /* 0x0000002018057836 */ /* 0x000fe20000000000 */
[----:B------:R-:W-:Y:S01]  /*0b00*/  SEL R230, R230, 0xffffffe0, !P0 ;  /* 0xffffffe0e6e67807 */ /* 0x000fe20004000000 */
[----:B------:R-:W-:Y:S01]  /*0b10*/  IMAD.U32 R0, RZ, RZ, UR6 ;  /* 0x00000006ff007e24 */ /* 0x000fe2000f8e00ff */
[----:B------:R-:W-:Y:S01]  /*0b20*/  UIADD3 UR6, UR4, 0x9000, URZ ;  /* 0x0000900004067890 */ /* 0x000fe2000fffe03f */
[----:B------:R-:W-:Y:S01]  /*0b30*/  IMAD.U32 R3, RZ, RZ, UR7 ;  /* 0x00000007ff037e24 */ /* 0x000fe2000f8e00ff */
[----:B------:R-:W-:Y:S01]  /*0b40*/  SHF.R.S32.HI R0, RZ, 0x2, R21 ;  /* 0x00000002ff007819 */ /* 0x000fe20000011415 */
[----:B------:R-:W-:Y:S01]  /*0b50*/  VIADD R3, R24, 0x40 ;  /* 0x0000004018037836 */ /* 0x000fe20000000000 */
[----:B------:R1:W-:Y:S01]  /*0b60*/  STL [R1+0x40], R5 ;  /* 0x0000400501007387 */ /* 0x0003e20000100800 */
[----:B------:R-:W-:-:S02]  /*0b70*/  IMAD.MOV.U32 R2, RZ, RZ, 0x40 ;  /* 0x00000040ff027424 */ /* 0x000fc400078e00ff */
[----:B------:R-:W-:Y:S01]  /*0b80*/  IMAD R0, R22, 0x10, R0 ;  /* 0x0000001016007824 */ /* 0x000fe200078e0200 */
[----:B------:R2:W-:Y:S01]  /*0b90*/  STL [R1+0x44], R3 ;  /* 0x0000440301007387 */ /* 0x0005e20000100800 */
[----:B------:R-:W-:Y:S02]  /*0ba0*/  IMAD.SHL.U32 R223, R231, 0x2, RZ ;  /* 0x00000002e7df7824 */ /* 0x000fe400078e00ff */
[----:B------:R-:W-:Y:S01]  /*0bb0*/  IMAD.IADD R226, R225, 0x1, R226 ;  /* 0x00000001e1e27824 */ /* 0x000fe200078e02e2 */
[----:B------:R3:W-:Y:S01]  /*0bc0*/  STL [R1+0x1c], R0 ;  /* 0x00001c0001007387 */ /* 0x0007e20000100800 */
[----:B------:R-:W-:Y:S01]  /*0bd0*/  IMAD.IADD R244, R241, 0x1, R242 ;  /* 0x00000001f1f47824 */ /* 0x000fe200078e02f2 */
[----:B------:R-:W-:Y:S01]  /*0be0*/  IADD3 R224, R223, 0x6000, R224 ;  /* 0x00006000dfe07810 */ /* 0x000fe20007ffe0e0 */
[----:B------:R-:W-:-:S04]  /*0bf0*/  IMAD.IADD R242, R242, 0x1, R243 ;  /* 0x00000001f2f27824 */ /* 0x000fc800078e02f3 */
[----:B------:R-:W-:Y:S01]  /*0c00*/  IMAD.IADD R224, R224, 0x1, R230 ;  /* 0x00000001e0e07824 */ /* 0x000fe200078e02e6 */
[----:B-1----:R-:W-:-:S05]  /*0c10*/  LEA R5, R7, UR6, 0x1 ;  /* 0x0000000607057c11 */ /* 0x002fca000f8e08ff */
[C---:B--2---:R-:W-:Y:S01]  /*0c20*/  VIADD R3, R5.reuse, 0x20 ;  /* 0x0000002005037836 */ /* 0x044fe20000000000 */
[----:B------:R1:W-:Y:S01]  /*0c30*/  STL [R1+0x50], R5 ;  /* 0x0000500501007387 */ /* 0x0003e20000100800 */
[----:B------:R-:W-:Y:S01]  /*0c40*/  @P1 VIADD R3, R5, 0xffffffe0 ;  /* 0xffffffe005031836 */ /* 0x000fe20000000000 */
[----:B---3--:R-:W-:Y:S02]  /*0c50*/  SEL R0, R2, 0xffffffc0, !P6 ;  /* 0xffffffc002007807 */ /* 0x008fe40007000000 */
[----:B------:R-:W-:Y:S02]  /*0c60*/  LEA R2, R4, UR4, 0x1 ;  /* 0x0000000404027c11 */ /* 0x000fe4000f8e08ff */
[----:B------:R1:W-:Y:S01]  /*0c70*/  STL [R1+0x54], R3 ;  /* 0x0000540301007387 */ /* 0x0003e20000100800 */
[--C-:B------:R-:W-:Y:S02]  /*0c80*/  IMAD.IADD R228, R225, 0x1, R0.reuse ;  /* 0x00000001e1e47824 */ /* 0x100fe400078e0200 */
[----:B------:R-:W-:-:S07]  /*0c90*/  IMAD.IADD R227, R226, 0x1, R0 ;  /* 0x00000001e2e37824 */ /* 0x000fce00078e0200 */
.L_x_337:
        /* <DEDUP_REMOVED lines=21> */
[----:B-1----:R-:W-:Y:S01]  /*0df0*/  IMAD.U32 R5, RZ, RZ, UR7 ;  /* 0x00000007ff057e24 */ /* 0x002fe2000f8e00ff */
        /* <DEDUP_REMOVED lines=45> */
.L_x_296:
        /* <DEDUP_REMOVED lines=69> */
[----:B------:R-:W-:Y:S01]  /*1520*/  USHF.R.S32.HI UR21, URZ, 0x1f, UR16 ;  /* 0x0000001f3f157899 */ /* 0x000fe20008011410 */
[----:B------:R-:W-:Y:S01]  /*1530*/  ULDC UR52, c[0x0][0x2c4] ;  /* 0x0000b10000347ab9 */ /* 0x000fe20000000800 */
[----:B------:R-:W-:-:S02]  /*1540*/  UIMAD UR15, UR11, UR6, URZ ;  /* 0x000000060b0f72a4 */ /* 0x000fc4000f8e023f */
[----:B------:R-:W-:Y:S01]  /*1550*/  IADD3 R4, -R0, RZ, RZ ;  /* 0x000000ff00047210 */ /* 0x000fe20007ffe1ff */
[----:B------:R-:W-:Y:S02]  /*1560*/  @!UP0 UIADD3 UR42, UR33, UR31, URZ ;  /* 0x0000001f212a8290 */ /* 0x000fe4000fffe03f */
[----:B------:R-:W-:Y:S02]  /*1570*/  UIMAD UR11, UR11, UR5, URZ ;  /* 0x000000050b0b72a4 */ /* 0x000fe4000f8e023f */
        /* <DEDUP_REMOVED lines=8> */
[----:B------:R-:W-:Y:S02]  /*1600*/  UISETP.NE.AND UP4, UPT, UR23, URZ, UPT ;  /* 0x0000003f1700728c */ /* 0x000fe4000bf85270 */
[----:B------:R-:W-:Y:S02]  /*1610*/  UIMAD UR17, UR10, UR12, UR11 ;  /* 0x0000000c0a1172a4 */ /* 0x000fe4000f8e020b */
[----:B------:R-:W-:Y:S02]  /*1620*/  UIMAD UR51, UR57, UR24, URZ ;  /* 0x00000018393372a4 */ /* 0x000fe4000f8e023f */
        /* <DEDUP_REMOVED lines=13> */
[----:B------:R-:W-:Y:S02]  /*1700*/  USEL UR55, UR28, URZ, UP4 ;  /* 0x0000003f1c377287 */ /* 0x000fe4000a000000 */
[----:B------:R-:W-:Y:S01]  /*1710*/  @P0 IADD3 R0, R0, 0x1, RZ ;  /* 0x0000000100000810 */ /* 0x000fe20007ffe0ff */
[----:B------:R-:W-:Y:S01]  /*1720*/  @UP3 UIMAD UR28, UR57, UR5, UR10 ;  /* 0x00000005391c32a4 */ /* 0x000fe2000f8e020a */
[----:B------:R-:W-:Y:S01]  /*1730*/  PLOP3.LUT P0, PT, PT, PT, UP3, 0x80, 0x0 ;  /* 0x000000000000781c */ /* 0x000fe20003f0f038 */
[----:B------:R-:W-:-:S02]  /*1740*/  @!UP3 UIMAD UR5, UR49, UR40, UR57 ;  /* 0x000000283105b2a4 */ /* 0x000fc4000f8e0239 */
[----:B------:R-:W-:Y:S01]  /*1750*/  @UP1 UIMAD UR20, UR20, UR25, URZ ;  /* 0x00000019141412a4 */ /* 0x000fe2000f8e023f */
[----:B------:R-:W-:Y:S01]  /*1760*/  IMAD.MOV.U32 R13, RZ, RZ, R0 ;  /* 0x000000ffff0d7224 */ /* 0x000fe200078e0000 */
[----:B------:R-:W-:Y:S02]  /*1770*/  @UP1 UIMAD UR11, UR26, UR23, URZ ;  /* 0x000000171a0b12a4 */ /* 0x000fe4000f8e023f */
[----:B------:R-:W-:Y:S02]  /*1780*/  @!UP3 UIMAD UR28, UR5, UR52, URZ ;  /* 0x00000034051cb2a4 */ /* 0x000fe4000f8e023f */
[----:B------:R-:W-:Y:S01]  /*1790*/  USHF.R.S32.HI UR29, URZ, 0x1f, UR43 ;  /* 0x0000001f3f1d7899 */ /* 0x000fe2000801142b */
[----:B------:R-:W-:Y:S01]  /*17a0*/  @!P2 IADD3 R13, -R13, RZ, RZ ;  /* 0x000000ff0d0da210 */ /* 0x000fe20007ffe1ff */
[----:B------:R-:W-:Y:S01]  /*17b0*/  USHF.R.S32.HI UR54, URZ, 0x1f, UR51 ;  /* 0x0000001f3f367899 */ /* 0x000fe20008011433 */
[----:B------:R-:W-:Y:S01]  /*17c0*/  @!P3 LOP3.LUT R13, RZ, R7, RZ, 0x33, !PT ;  /* 0x00000007ff0db212 */ /* 0x000fe200078e33ff */
[----:B------:R-:W-:-:S02]  /*17d0*/  USHF.R.S32.HI UR41, URZ, 0x6, UR19 ;  /* 0x000000063f297899 */ /* 0x000fc40008011413 */
        /* <DEDUP_REMOVED lines=19> */
.L_x_298:
        /* <DEDUP_REMOVED lines=13> */
.L_x_299:
        /* <DEDUP_REMOVED lines=11> */
.L_x_300:
[----:B------:R-:W-:Y:S02]  /*1a90*/  ULDC UR5, c[0x0][0x270] ;  /* 0x00009c0000057ab9 */ /* 0x000fe40000000800 */
[----:B------:R-:W-:-:S04]  /*1aa0*/  UIMAD UR5, UR49, UR5, UR57 ;  /* 0x00000005310572a4 */ /* 0x000fc8000f8e0239 */
[----:B------:R-:W-:-:S12]  /*1ab0*/  UIMAD UR5, UR5, UR60, URZ ;  /* 0x0000003c050572a4 */ /* 0x000fd8000f8e023f */
.L_x_301:
[----:B------:R-:W2:Y:S01]  /*1ac0*/  LDL.64 R4, [R1+0x20] ;  /* 0x0000200001047983 */ /* 0x000ea20000100a00 */
[----:B------:R-:W-:Y:S01]  /*1ad0*/  ULDC UR10, c[0x0][0x270] ;  /* 0x00009c00000a7ab9 */ /* 0x000fe20000000800 */
[----:B------:R-:W-:Y:S02]  /*1ae0*/  ULDC UR6, c[0x0][0x2dc] ;  /* 0x0000b70000067ab9 */ /* 0x000fe40000000800 */
[----:B------:R1:W2:Y:S01]  /*1af0*/  LDL.64 R22, [R1+0x20] ;  /* 0x0000200001167983 */ /* 0x0002a20000100a00 */
[----:B------:R-:W-:Y:S01]  /*1b00*/  USHF.R.S32.HI UR34, URZ, 0x1f, UR57 ;  /* 0x0000001f3f227899 */ /* 0x000fe20008011439 */
[----:B------:R-:W-:Y:S01]  /*1b10*/  BSSY B1, `(.L_x_297) ;  /* 0x000090a000017945 */ /* 0x000fe20003800000 */
[----:B------:R-:W-:Y:S01]  /*1b20*/  UIMAD UR37, UR6, UR10, URZ ;  /* 0x0000000a062572a4 */ /* 0x000fe2000f8e023f */
[----:B------:R-:W3:Y:S01]  /*1b30*/  S2R R18, SR_TID.X ;  /* 0x0000000000127919 */ /* 0x000ee20000002100 */
[----:B------:R-:W-:Y:S01]  /*1b40*/  UIADD3 UR13, UR16, UR5, URZ ;  /* 0x00000005100d7290 */ /* 0x000fe2000fffe03f */
[----:B------:R-:W-:Y:S01]  /*1b50*/  ULDC.64 UR10, c[0x0][0x428] ;  /* 0x00010a00000a7ab9 */ /* 0x000fe20000000a00 */
[----:B------:R-:W-:Y:S01]  /*1b60*/  UIADD3 UR15, -UR7, UR45, UR43 ;  /* 0x0000002d070f7290 */ /* 0x000fe2000fffe12b */
[----:B------:R-:W-:Y:S01]  /*1b70*/  IMAD.U32 R8, RZ, RZ, UR10 ;  /* 0x0000000aff087e24 */ /* 0x000fe2000f8e00ff */
[----:B------:R-:W-:Y:S01]  /*1b80*/  UIMAD UR5, UR34, UR10, URZ ;  /* 0x0000000a220572a4 */ /* 0x000fe2000f8e023f */
[----:B------:R-:W-:Y:S01]  /*1b90*/  ULDC.64 UR18, c[0x0][0x478] ;  /* 0x00011e0000127ab9 */ /* 0x000fe20000000a00 */
[----:B------:R-:W-:-:S02]  /*1ba0*/  ULDC UR20, c[0x0][0x398] ;  /* 0x0000e60000147ab9 */ /* 0x000fc40000000800 */
[----:B------:R-:W-:Y:S02]  /*1bb0*/  UIMAD UR17, UR57, UR11, UR5 ;  /* 0x0000000b391172a4 */ /* 0x000fe4000f8e0205 */
[----:B------:R-:W-:Y:S01]  /*1bc0*/  UIMAD.WIDE UR18, UR13, 0x4, UR18 ;  /* 0x000000040d1278a5 */ /* 0x000fe2000f8e0212 */
[----:B------:R-:W-:Y:S01]  /*1bd0*/  ULDC.64 UR10, c[0x0][0x420] ;  /* 0x00010800000a7ab9 */ /* 0x000fe20000000a00 */
[----:B------:R-:W-:Y:S01]  /*1be0*/  UIADD3 UR35, UR16, UR28, URZ ;  /* 0x0000001c10237290 */ /* 0x000fe2000fffe03f */
[----:B------:R-:W-:Y:S01]  /*1bf0*/  IMAD.U32 R7, RZ, RZ, UR10 ;  /* 0x0000000aff077e24 */ /* 0x000fe2000f8e00ff */
[----:B------:R-:W-:Y:S02]  /*1c00*/  UIMAD UR5, UR21, UR10, URZ ;  /* 0x0000000a150572a4 */ /* 0x000fe4000f8e023f */
[----:B------:R-:W-:Y:S02]  /*1c10*/  USHF.L.U32 UR28, UR37, 0x6, URZ ;  /* 0x00000006251c7899 */ /* 0x000fe4000800063f */
[----:B------:R-:W-:-:S02]  /*1c20*/  UIMAD UR14, UR16, UR11, UR5 ;  /* 0x0000000b100e72a4 */ /* 0x000fc4000f8e0205 */
[----:B------:R-:W-:Y:S02]  /*1c30*/  UIADD3 UR5, UR15, -UR20, URZ ;  /* 0x800000140f057290 */ /* 0x000fe4000fffe03f */
[----:B------:R-:W-:Y:S01]  /*1c40*/  UIADD3 UR15, UP2, UP0, UR30, UR28, UR51 ;  /* 0x0000001c1e0f7290 */ /* 0x000fe2000f85e033 */
[----:B------:R-:W-:Y:S02]  /*1c50*/  ULDC.64 UR32, c[0x0][0x210] ;  /* 0x0000840000207ab9 */ /* 0x000fe40000000a00 */
[----:B------:R-:W-:Y:S01]  /*1c60*/  ULDC.64 UR30, c[0x0][0x3e0] ;  /* 0x0000f800001e7ab9 */ /* 0x000fe20000000a00 */
[----:B------:R-:W-:Y:S01]  /*1c70*/  UIADD3 UR6, UR41, -0x1, URZ ;  /* 0xffffffff29067890 */ /* 0x000fe2000fffe03f */
[----:B---3--:R-:W-:-:S04]  /*1c80*/  SHF.R.S32.HI R19, RZ, 0x1f, R18 ;  /* 0x0000001fff137819 */ /* 0x008fc80000011412 */
[CC--:B------:R-:W-:Y:S02]  /*1c90*/  LEA.HI R11, R19.reuse, R18.reuse, RZ, 0x2 ;  /* 0x00000012130b7211 */ /* 0x0c0fe400078f10ff */
[----:B------:R-:W-:Y:S02]  /*1ca0*/  LEA.HI R10, R19, R18, RZ, 0x5 ;  /* 0x00000012130a7211 */ /* 0x000fe400078f28ff */
[----:B------:R-:W-:-:S04]  /*1cb0*/  SHF.R.S32.HI R0, RZ, 0x2, R11 ;  /* 0x00000002ff007819 */ /* 0x000fc8000001140b */
[----:B------:R-:W-:Y:S02]  /*1cc0*/  SHF.R.S32.HI R17, RZ, 0x1f, R0 ;  /* 0x0000001fff117819 */ /* 0x000fe40000011400 */
[----:B------:R-:W-:-:S03]  /*1cd0*/  IADD3 R6, P2, R0, UR16, RZ ;  /* 0x0000001000067c10 */ /* 0x000fc6000ff5e0ff */
[C---:B------:R-:W-:Y:S01]  /*1ce0*/  IMAD R9, R17.reuse, UR10, RZ ;  /* 0x0000000a11097c24 */ /* 0x040fe2000f8e02ff */
[----:B------:R-:W-:Y:S01]  /*1cf0*/  IADD3.X R3, R17, UR21, RZ, P2, !PT ;  /* 0x0000001511037c10 */ /* 0x000fe200097fe4ff */
[----:B------:R-:W-:Y:S02]  /*1d00*/  ULDC.64 UR20, c[0x0][0x400] ;  /* 0x0001000000147ab9 */ /* 0x000fe40000000a00 */
[----:B------:R-:W-:Y:S02]  /*1d10*/  IMAD R9, R0, UR11, R9 ;  /* 0x0000000b00097c24 */ /* 0x000fe4000f8e0209 */
[----:B------:R-:W-:-:S04]  /*1d20*/  IMAD R3, R3, UR38, RZ ;  /* 0x0000002603037c24 */ /* 0x000fc8000f8e02ff */
[----:B------:R-:W-:Y:S02]  /*1d30*/  IMAD R3, R6, UR39, R3 ;  /* 0x0000002706037c24 */ /* 0x000fe4000f8e0203 */
[----:B--2---:R-:W-:-:S05]  /*1d40*/  IMAD.MOV.U32 R22, RZ, RZ, R4 ;  /* 0x000000ffff167224 */ /* 0x004fca00078e0004 */
[----:B------:R-:W-:Y:S01]  /*1d50*/  IADD3 R4, P0, R22, UR12, RZ ;  /* 0x0000000c16047c10 */ /* 0x000fe2000ff1e0ff */
[----:B------:R-:W-:Y:S01]  /*1d60*/  ULDC.64 UR12, c[0x0][0x258] ;  /* 0x00009600000c7ab9 */ /* 0x000fe20000000a00 */
[----:B------:R-:W-:-:S04]  /*1d70*/  SHF.R.S32.HI R23, RZ, 0x1f, R22 ;  /* 0x0000001fff177819 */ /* 0x000fc80000011416 */
[----:B------:R-:W-:Y:S01]  /*1d80*/  IADD3.X R5, R23, UR42, RZ, P0, !PT ;  /* 0x0000002a17057c10 */ /* 0x000fe200087fe4ff */
[----:B------:R1:W-:Y:S02]  /*1d90*/  STL [R1+0x24], R23 ;  /* 0x0000241701007387 */ /* 0x0003e40000100800 */
[----:B------:R-:W-:-:S04]  /*1da0*/  IMAD.WIDE.U32 R4, R7, UR16, R4 ;  /* 0x0000001007047c25 */ /* 0x000fc8000f8e0004 */
[----:B------:R-:W-:Y:S01]  /*1db0*/  IMAD.WIDE.U32 R6, R6, UR38, R22 ;  /* 0x0000002606067c25 */ /* 0x000fe2000f8e0016 */
[----:B------:R-:W-:-:S03]  /*1dc0*/  ULDC.64 UR38, c[0x0][0x2b0] ;  /* 0x0000ac0000267ab9 */ /* 0x000fc60000000a00 */
[----:B------:R-:W-:Y:S01]  /*1dd0*/  VIADD R5, R5, UR14 ;  /* 0x0000000e05057c36 */ /* 0x000fe20008000000 */
[----:B------:R-:W-:Y:S01]  /*1de0*/  UIMAD UR14, UR34, UR12, URZ ;  /* 0x0000000c220e72a4 */ /* 0x000fe2000f8e023f */
[----:B------:R-:W-:Y:S01]  /*1df0*/  IADD3 R6, P0, R6, UR58, RZ ;  /* 0x0000003a06067c10 */ /* 0x000fe2000ff1e0ff */
[----:B------:R-:W-:Y:S01]  /*1e00*/  USHF.R.S32.HI UR34, URZ, 0x1f, UR5 ;  /* 0x0000001f3f227899 */ /* 0x000fe20008011405 */
[----:B------:R-:W-:Y:S01]  /*1e10*/  IMAD.WIDE.U32 R4, R8, UR57, R4 ;  /* 0x0000003908047c25 */ /* 0x000fe2000f8e0004 */
[----:B------:R-:W-:Y:S01]  /*1e20*/  UIMAD UR14, UR57, UR13, UR14 ;  /* 0x0000000d390e72a4 */ /* 0x000fe2000f8e020e */
[----:B------:R-:W-:Y:S01]  /*1e30*/  IADD3.X R7, R7, UR50, R3, P0, !PT ;  /* 0x0000003207077c10 */ /* 0x000fe200087fe403 */
[----:B------:R-:W-:Y:S01]  /*1e40*/  ULEA.HI UR34, UR34, UR5, URZ, 0x6 ;  /* 0x0000000522227291 */ /* 0x000fe2000f8f303f */
[----:B------:R-:W-:Y:S01]  /*1e50*/  LOP3.LUT R3, R10, 0xffffffe0, RZ, 0xc0, !PT ;  /* 0xffffffe00a037812 */ /* 0x000fe200078ec0ff */
[----:B------:R-:W-:Y:S01]  /*1e60*/  USHF.R.S32.HI UR13, URZ, 0x1f, UR28 ;  /* 0x0000001f3f0d7899 */ /* 0x000fe2000801141c */
[----:B------:R-:W-:Y:S01]  /*1e70*/  SHF.R.S32.HI R10, RZ, 0x5, R10 ;  /* 0x00000005ff0a7819 */ /* 0x000fe2000001140a */
[----:B------:R-:W-:Y:S01]  /*1e80*/  USHF.R.S32.HI UR34, URZ, 0x6, UR34 ;  /* 0x000000063f227899 */ /* 0x000fe20008011422 */
[----:B------:R-:W-:Y:S01]  /*1e90*/  VIADD R5, R5, UR17 ;  /* 0x0000001105057c36 */ /* 0x000fe20008000000 */
[----:B------:R-:W-:Y:S01]  /*1ea0*/  UIADD3.X UR13, UR52, UR13, UR54, UP2, UP0 ;  /* 0x0000000d340d7290 */ /* 0x000fe200097e0436 */
[----:B------:R-:W-:Y:S01]  /*1eb0*/  IMAD.IADD R16, R18, 0x1, -R3 ;  /* 0x0000000112107824 */ /* 0x000fe200078e0a03 */
[----:B------:R-:W-:Y:S01]  /*1ec0*/  UISETP.LT.AND UP0, UPT, URZ, UR34, UPT ;  /* 0x000000223f00728c */ /* 0x000fe2000bf01270 */
[----:B------:R-:W-:Y:S01]  /*1ed0*/  IMAD.U32 R3, RZ, RZ, UR12 ;  /* 0x0000000cff037e24 */ /* 0x000fe2000f8e00ff */
[----:B------:R-:W-:Y:S01]  /*1ee0*/  UIADD3 UR5, UP3, UP2, UR55, UR15, UR56 ;  /* 0x0000000f37057290 */ /* 0x000fe2000fa7e038 */
[----:B------:R-:W-:Y:S01]  /*1ef0*/  IMAD R8, R10, UR37, R16 ;  /* 0x000000250a087c24 */ /* 0x000fe2000f8e0210 */
[----:B------:R-:W-:Y:S01]  /*1f00*/  USEL UR34, URZ, UR34, !UP0 ;  /* 0x000000223f227287 */ /* 0x000fe2000c000000 */
[----:B------:R-:W-:Y:S01]  /*1f10*/  IMAD.WIDE.U32 R6, R3, UR57, R6 ;  /* 0x0000003903067c25 */ /* 0x000fe2000f8e0006 */
[----:B------:R-:W-:-:S02]  /*1f20*/  UIADD3.X UR12, UR53, UR13, UR44, UP3, UP2 ;  /* 0x0000000d350c7290 */ /* 0x000fc40009fe442c */
[----:B------:R-:W-:Y:S01]  /*1f30*/  UISETP.GT.AND UP0, UPT, UR41, UR34, UPT ;  /* 0x000000222900728c */ /* 0x000fe2000bf04270 */
[----:B------:R-:W-:Y:S01]  /*1f40*/  IADD3 R3, P0, R8, UR5, RZ ;  /* 0x0000000508037c10 */ /* 0x000fe2000ff1e0ff */
[----:B------:R-:W-:Y:S01]  /*1f50*/  IMAD.WIDE.U32 R4, R0, UR10, R4 ;  /* 0x0000000a00047c25 */ /* 0x000fe2000f8e0004 */
[----:B------:R-:W-:Y:S01]  /*1f60*/  LEA R247, P4, R6, UR32, 0x1 ;  /* 0x0000002006f77c11 */ /* 0x000fe2000f8808ff */
[----:B------:R-:W-:Y:S01]  /*1f70*/  UIMAD.WIDE UR16, UR35, 0x4, UR38 ;  /* 0x00000004231078a5 */ /* 0x000fe2000f8e0226 */
[----:B------:R-:W-:Y:S01]  /*1f80*/  LEA.HI.X.SX32 R8, R8, UR12, 0x1, P0 ;  /* 0x0000000c08087c11 */ /* 0x000fe200080f0eff */
[----:B------:R-:W-:Y:S01]  /*1f90*/  IMAD.IADD R5, R5, 0x1, R9 ;  /* 0x0000000105057824 */ /* 0x000fe200078e0209 */
[----:B------:R-:W-:Y:S01]  /*1fa0*/  PLOP3.LUT P0, PT, PT, PT, UP0, 0x80, 0x0 ;  /* 0x000000000000781c */ /* 0x000fe20003f0f008 */
[----:B------:R-:W-:Y:S01]  /*1fb0*/  VIADD R7, R7, UR14 ;  /* 0x0000000e07077c36 */ /* 0x000fe20008000000 */
[----:B------:R-:W-:Y:S01]  /*1fc0*/  LEA R250, P2, R3, UR20, 0x2 ;  /* 0x0000001403fa7c11 */ /* 0x000fe2000f8410ff */
[----:B------:R-:W-:Y:S01]  /*1fd0*/  UMOV UR20, UR19 ;  /* 0x0000001300147c82 */ /* 0x000fe20008000000 */
[----:B------:R-:W-:-:S02]  /*1fe0*/  LEA R248, P3, R4, UR30, 0x1 ;  /* 0x0000001e04f87c11 */ /* 0x000fc4000f8608ff */
[----:B------:R-:W-:Y:S01]  /*1ff0*/  LEA.HI.X R249, R3, UR21, R8, 0x2, P2 ;  /* 0x0000001503f97c11 */ /* 0x000fe200090f1408 */
[----:B------:R-:W-:Y:S01]  /*2000*/  UMOV UR21, UR18 ;  /* 0x0000001200157c82 */ /* 0x000fe20008000000 */
        /* <DEDUP_REMOVED lines=22> */
.L_x_303:
        /* <DEDUP_REMOVED lines=19> */
.L_x_304:
        /* <DEDUP_REMOVED lines=38> */
.L_x_306:
[----:B------:R-:W-:Y:S05]  /*2500*/  BSYNC B0 ;  /* 0x0000000000007941 */ /* 0x000fea0003800000 */
.L_x_305:
        /* <DEDUP_REMOVED lines=19> */
.L_x_308:
[----:B------:R-:W-:Y:S05]  /*2640*/  BSYNC B0 ;  /* 0x0000000000007941 */ /* 0x000fea0003800000 */
.L_x_307:
        /* <DEDUP_REMOVED lines=32> */
.L_x_310:
[----:B------:R-:W-:Y:S05]  /*2850*/  BSYNC B0 ;  /* 0x0000000000007941 */ /* 0x000fea0003800000 */
.L_x_309:
        /* <DEDUP_REMOVED lines=20> */
.L_x_302:
[----:B------:R-:W-:Y:S01]  /*29a0*/  UIMAD UR5, UR29, UR22, URZ ;  /* 0x000000161d0572a4 */ /* 0x000fe2000f8e023f */
[----:B------:R-:W-:Y:S01]  /*29b0*/  IMAD.U32 R4, RZ, RZ, UR22 ;  /* 0x00000016ff047e24 */ /* 0x000fe2000f8e00ff */
[----:B------:R-:W-:Y:S01]  /*29c0*/  UIMAD UR10, UR48, -0x80, UR7 ;  /* 0xffffff80300a78a4 */ /* 0x000fe2000f8e0207 */
[----:B------:R-:W-:Y:S01]  /*29d0*/  LEA.HI R3, R19, R18, RZ, 0x3 ;  /* 0x0000001213037211 */ /* 0x000fe200078f18ff */
[----:B------:R-:W-:Y:S01]  /*29e0*/  UIMAD UR5, UR43, UR23, UR5 ;  /* 0x000000172b0572a4 */ /* 0x000fe2000f8e0205 */
[----:B------:R-:W-:Y:S01]  /*29f0*/  IMAD.WIDE.U32 R4, R4, UR43, R22 ;  /* 0x0000002b04047c25 */ /* 0x000fe2000f8e0016 */
[----:B------:R-:W-:Y:S01]  /*2a00*/  LEA.HI R11, R11, R0, RZ, 0x1 ;  /* 0x000000000b0b7211 */ /* 0x000fe200078f08ff */
[----:B------:R-:W-:Y:S01]  /*2a10*/  ULEA.HI UR11, UR6, UR6, URZ, 0x1 ;  /* 0x00000006060b7291 */ /* 0x000fe2000f8f083f */
[C---:B------:R-:W-:Y:S01]  /*2a20*/  ISETP.GE.AND P1, PT, R0.reuse, UR10, PT ;  /* 0x0000000a00007c0c */ /* 0x040fe2000bf26270 */
[----:B------:R-:W-:Y:S01]  /*2a30*/  VIADD R8, R0, 0x40 ;  /* 0x0000004000087836 */ /* 0x000fe20000000000 */
[----:B------:R-:W-:Y:S01]  /*2a40*/  IADD3 R6, P0, R4, UR36, RZ ;  /* 0x0000002404067c10 */ /* 0x000fe2000ff1e0ff */
[----:B------:R-:W-:Y:S01]  /*2a50*/  IMAD.U32 R7, RZ, RZ, UR5 ;  /* 0x00000005ff077e24 */ /* 0x000fe2000f8e00ff */
[----:B------:R-:W-:Y:S01]  /*2a60*/  SHF.R.S32.HI R3, RZ, 0x3, R3 ;  /* 0x00000003ff037819 */ /* 0x000fe20000011403 */
[----:B------:R-:W-:Y:S01]  /*2a70*/  ULOP3.LUT UR11, UR11, 0xfffffffe, URZ, 0xc0, !UPT ;  /* 0xfffffffe0b0b7892 */ /* 0x000fe2000f8ec03f */
[----:B------:R-:W-:Y:S01]  /*2a80*/  LOP3.LUT R4, R11, 0x7fffffe, RZ, 0xc0, !PT ;  /* 0x07fffffe0b047812 */ /* 0x000fe200078ec0ff */
[----:B------:R-:W-:Y:S01]  /*2a90*/  ULDC.64 UR12, c[0x0][0x268] ;  /* 0x00009a00000c7ab9 */ /* 0x000fe20000000a00 */
[----:B------:R-:W-:Y:S01]  /*2aa0*/  IADD3.X R7, R5, UR40, R7, P0, !PT ;  /* 0x0000002805077c10 */ /* 0x000fe200087fe407 */
[----:B------:R-:W-:Y:S01]  /*2ab0*/  IMAD.SHL.U32 R3, R3, 0x40, RZ ;  /* 0x0000004003037824 */ /* 0x000fe200078e00ff */
[----:B------:R-:W-:Y:S01]  /*2ac0*/  PLOP3.LUT P0, PT, PT, PT, UP4, 0x80, 0x0 ;  /* 0x000000000000781c */ /* 0x000fe20003f0f048 */
[----:B------:R-:W-:-:S12]  /*2ad0*/  IMAD.IADD R4, R0, 0x1, -R4 ;  /* 0x0000000100047824 */ /* 0x000fd800078e0a04 */
[----:B------:R-:W-:Y:S01]  /*2ae0*/  @P0 BAR.SYNC.DEFER_BLOCKING 0x0 ;  /* 0x0000000000000b1d */ /* 0x000fe20000010000 */
[----:B------:R-:W-:Y:S01]  /*2af0*/  LOP3.LUT R3, R3, 0xc0, RZ, 0xc0, !PT ;  /* 0x000000c003037812 */ /* 0x000fe200078ec0ff */
[----:B------:R-:W-:Y:S01]  /*2b00*/  IMAD R5, R10, 0x8, R4 ;  /* 0x000000080a057824 */ /* 0x000fe200078e0204 */
[----:B------:R-:W-:Y:S01]  /*2b10*/  ISETP.GE.AND P4, PT, R8, UR10, PT ;  /* 0x0000000a08007c0c */ /* 0x000fe2000bf86270 */
[----:B------:R-:W-:Y:S01]  /*2b20*/  IMAD R4, R15, UR12, RZ ;  /* 0x0000000c0f047c24 */ /* 0x000fe2000f8e02ff */
[----:B------:R-:W-:Y:S01]  /*2b30*/  LOP3.LUT R8, R3, 0x18, R22, 0xf8, !PT ;  /* 0x0000001803087812 */ /* 0x000fe200078ef816 */
[----:B------:R-:W-:Y:S01]  /*2b40*/  UIADD3 UR11, UR6, -UR11, URZ ;  /* 0x8000000b060b7290 */ /* 0x000fe2000fffe03f */
[----:B------:R-:W-:Y:S01]  /*2b50*/  SHF.R.U32.HI R3, RZ, 0x3, R3 ;  /* 0x00000003ff037819 */ /* 0x000fe20000011603 */
[----:B------:R-:W-:Y:S01]  /*2b60*/  UIMAD UR5, UR6, -0x40, UR45 ;  /* 0xffffffc0060578a4 */ /* 0x000fe2000f8e022d */
[C---:B------:R-:W-:Y:S01]  /*2b70*/  IMAD R4, R13.reuse, UR13, R4 ;  /* 0x0000000d0d047c24 */ /* 0x040fe2000f8e0204 */
[----:B------:R-:W-:Y:S01]  /*2b80*/  UISETP.NE.AND UP0, UPT, UR11, 0x1, UPT ;  /* 0x000000010b00788c */ /* 0x000fe2000bf05270 */
[----:B------:R-:W-:Y:S01]  /*2b90*/  LOP3.LUT R3, R8, R3, RZ, 0x3c, !PT ;  /* 0x0000000308037212 */ /* 0x000fe200078e3cff */
[----:B------:R-:W-:Y:S01]  /*2ba0*/  IMAD.WIDE.U32 R6, R13, UR12, R6 ;  /* 0x0000000c0d067c25 */ /* 0x000fe2000f8e0006 */
[----:B------:R-:W-:Y:S01]  /*2bb0*/  BSSY B0, `(.L_x_312) ;  /* 0x0000031000007945 */ /* 0x000fe20003800000 */
[----:B------:R-:W-:-:S02]  /*2bc0*/  ISETP.GE.AND P6, PT, R0, UR5, PT ;  /* 0x0000000500007c0c */ /* 0x000fc4000bfc6270 */
[----:B------:R-:W-:Y:S02]  /*2bd0*/  IMAD.U32 R14, R5, 0x20, R3 ;  /* 0x00000020050e7824 */ /* 0x000fe400078e0003 */
[----:B------:R-:W-:Y:S01]  /*2be0*/  IMAD.IADD R12, R7, 0x1, R4 ;  /* 0x00000001070c7824 */ /* 0x000fe200078e0204 */
        /* <DEDUP_REMOVED lines=45> */
.L_x_313:
[----:B------:R-:W-:Y:S05]  /*2ec0*/  BSYNC B0 ;  /* 0x0000000000007941 */ /* 0x000fea0003800000 */
.L_x_312:
[----:B------:R3:W-:Y:S01]  /*2ed0*/  @P4 STS.128 [R240+0x10000], RZ ;  /* 0x010000fff0004388 */ /* 0x0007e20000000c00 */
[----:B------:R-:W-:Y:S03]  /*2ee0*/  BSSY B0, `(.L_x_314) ;  /* 0x000002b000007945 */ /* 0x000fe60003800000 */
[----:B------:R3:W-:Y:S04]  /*2ef0*/  @P4 STS.128 [R240+0x12000], RZ ;  /* 0x012000fff0004388 */ /* 0x0007e80000000c00 */
[----:B------:R3:W-:Y:S01]  /*2f00*/  @P4 STS.128 [R240+0x14000], RZ ;  /* 0x014000fff0004388 */ /* 0x0007e20000000c00 */
[----:B------:R-:W-:Y:S05]  /*2f10*/  @P4 BRA `(.L_x_315) ;  /* 0x00000000009c4947 */ /* 0x000fea0003800000 */
[----:B------:R-:W4:Y:S01]  /*2f20*/  LDL R3, [R1+0x40] ;  /* 0x0000400001037983 */ /* 0x000f220000100800 */
[----:B------:R-:W-:-:S03]  /*2f30*/  ULDC UR10, c[0x0][0x2d0] ;  /* 0x0000b400000a7ab9 */ /* 0x000fc60000000800 */
[----:B------:R-:W5:Y:S01]  /*2f40*/  LDL R20, [R1+0x44] ;  /* 0x0000440001147983 */ /* 0x000f620000100800 */
[----:B------:R-:W-:Y:S01]  /*2f50*/  ISETP.GE.AND P5, PT, R22, UR10, PT ;  /* 0x0000000a16007c0c */ /* 0x000fe2000bfa6270 */
[----:B------:R-:W-:-:S12]  /*2f60*/  IMAD.MOV.U32 R5, RZ, RZ, R12 ;  /* 0x000000ffff057224 */ /* 0x000fd800078e000c */
[----:B-12---:R-:W1:Y:S01]  /*2f70*/  @!P5 LDC.64 R8, c[0x0][0x220] ;  /* 0x00008800ff08db82 */ /* 0x006e620000000a00 */
[----:B------:R2:W-:Y:S01]  /*2f80*/  @P5 STS.128 [R240+0x10000], RZ ;  /* 0x010000fff0005388 */ /* 0x0005e20000000c00 */
[----:B----4-:R-:W-:Y:S02]  /*2f90*/  ISETP.GE.AND P3, PT, R3, UR10, PT ;  /* 0x0000000a03007c0c */ /* 0x010fe4000bf66270 */
[----:B------:R-:W-:-:S05]  /*2fa0*/  IADD3 R3, P0, R0, 0x40, RZ ;  /* 0x0000004000037810 */ /* 0x000fca0007f1e0ff */
[----:B------:R-:W-:Y:S01]  /*2fb0*/  IMAD.X R4, RZ, RZ, R17, P0 ;  /* 0x000000ffff047224 */ /* 0x000fe200000e0611 */
[----:B-----5:R-:W-:-:S03]  /*2fc0*/  ISETP.GE.AND P0, PT, R20, UR10, PT ;  /* 0x0000000a14007c0c */ /* 0x020fc6000bf06270 */
[----:B------:R-:W-:Y:S02]  /*2fd0*/  IMAD R7, R4, UR22, RZ ;  /* 0x0000001604077c24 */ /* 0x000fe4000f8e02ff */
[----:B------:R-:W4:Y:S01]  /*2fe0*/  @!P3 LDC.64 R10, c[0x0][0x220] ;  /* 0x00008800ff0abb82 */ /* 0x000f220000000a00 */
[----:B------:R-:W-:-:S04]  /*2ff0*/  IMAD.MOV.U32 R4, RZ, RZ, R6 ;  /* 0x000000ffff047224 */ /* 0x000fc800078e0006 */
[----:B------:R-:W-:-:S04]  /*3000*/  IMAD.WIDE.U32 R4, R3, UR22, R4 ;  /* 0x0000001603047c25 */ /* 0x000fc8000f8e0004 */
[----:B------:R-:W-:Y:S01]  /*3010*/  IMAD R3, R3, UR23, R7 ;  /* 0x0000001703037c24 */ /* 0x000fe2000f8e0207 */
[----:B-1----:R-:W-:-:S03]  /*3020*/  @!P5 LEA R8, P2, R4, R8, 0x1 ;  /* 0x000000080408d211 */ /* 0x002fc600078408ff */
[----:B------:R-:W-:-:S05]  /*3030*/  IMAD.IADD R3, R5, 0x1, R3 ;  /* 0x0000000105037824 */ /* 0x000fca00078e0203 */
[----:B------:R-:W-:-:S05]  /*3040*/  @!P5 LEA.HI.X R9, R4, R9, R3, 0x1, P2 ;  /* 0x000000090409d211 */ /* 0x000fca00010f0c03 */
[----:B------:R-:W-:Y:S01]  /*3050*/  @!PT LDS RZ, [RZ] ;  /* 0x00000000fffff984 */ /* 0x000fe20000000800 */
[----:B------:R-:W-:Y:S01]  /*3060*/  @!PT LDS RZ, [RZ] ;  /* 0x00000000fffff984 */ /* 0x000fe20000000800 */
[----:B------:R-:W-:Y:S01]  /*3070*/  @!PT LDS RZ, [RZ] ;  /* 0x00000000fffff984 */ /* 0x000fe20000000800 */
[----:B------:R2:W-:Y:S01]  /*3080*/  @!P5 LDGSTS.E.BYPASS.LTC128B.128 [R240+0x10000], desc[UR8][R8.64] ;  /* 0x1000000008f0dfae */ /* 0x0005e2000b901d48 */
[----:B----4-:R-:W-:-:S03]  /*3090*/  @!P3 LEA R6, P2, R4, R10, 0x1 ;  /* 0x0000000a0406b211 */ /* 0x010fc600078408ff */
        /* <DEDUP_REMOVED lines=15> */
.L_x_315:
[----:B------:R-:W-:Y:S05]  /*3190*/  BSYNC B0 ;  /* 0x0000000000007941 */ /* 0x000fea0003800000 */
.L_x_314:
        /* <DEDUP_REMOVED lines=41> */
.L_x_317:
[----:B------:R-:W-:Y:S05]  /*3430*/  BSYNC B0 ;  /* 0x0000000000007941 */ /* 0x000fea0003800000 */
.L_x_316:
        /* <DEDUP_REMOVED lines=16> */
.L_x_319:
        /* <DEDUP_REMOVED lines=37> */
.L_x_320:
[----:B------:R-:W-:Y:S05]  /*3790*/  BSYNC B0 ;  /* 0x0000000000007941 */ /* 0x000fea0003800000 */
.L_x_318:
[----:B------:R-:W1:Y:S01]  /*37a0*/  LDL R20, [R1+0x1c] ;  /* 0x00001c0001147983 */ /* 0x000e620000100800 */
[----:B------:R-:W-:Y:S01]  /*37b0*/  UIMAD UR10, UR29, UR24, URZ ;  /* 0x000000181d0a72a4 */ /* 0x000fe2000f8e023f */
[----:B--2-4-:R-:W-:Y:S01]  /*37c0*/  IMAD.U32 R4, RZ, RZ, UR24 ;  /* 0x00000018ff047e24 */ /* 0x014fe2000f8e00ff */
[----:B------:R-:W-:Y:S01]  /*37d0*/  BSSY B0, `(.L_x_321) ;  /* 0x0000041000007945 */ /* 0x000fe20003800000 */
[----:B------:R2:W-:Y:S01]  /*37e0*/  @P1 STS [R240+0x9000], RZ ;  /* 0x009000fff0001388 */ /* 0x0005e20000000800 */
[----:B------:R-:W-:Y:S01]  /*37f0*/  UIMAD UR10, UR43, UR25, UR10 ;  /* 0x000000192b0a72a4 */ /* 0x000fe2000f8e020a */
[----:B------:R-:W-:Y:S02]  /*3800*/  IMAD.WIDE.U32 R4, R4, UR43, R22 ;  /* 0x0000002b04047c25 */ /* 0x000fe4000f8e0016 */
[----:B------:R2:W-:Y:S03]  /*3810*/  @P1 STS [R240+0x9004], RZ ;  /* 0x009004fff0001388 */ /* 0x0005e60000000800 */
[----:B------:R-:W-:Y:S01]  /*3820*/  IMAD.U32 R3, RZ, RZ, UR10 ;  /* 0x0000000aff037e24 */ /* 0x000fe2000f8e00ff */
[----:B------:R2:W-:Y:S01]  /*3830*/  @P1 STS.64 [R240+0x9008], RZ ;  /* 0x009008fff0001388 */ /* 0x0005e20000000a00 */
[----:B------:R-:W-:Y:S01]  /*3840*/  IADD3 R6, P2, R4, UR26, RZ ;  /* 0x0000001a04067c10 */ /* 0x000fe2000ff5e0ff */
[----:B------:R-:W-:-:S02]  /*3850*/  ULDC.64 UR10, c[0x0][0x260] ;  /* 0x00009800000a7ab9 */ /* 0x000fc40000000a00 */
[----:B------:R2:W-:Y:S01]  /*3860*/  @P1 STS.128 [R240+0xb000], RZ ;  /* 0x00b000fff0001388 */ /* 0x0005e20000000c00 */
[----:B------:R-:W-:Y:S01]  /*3870*/  IADD3.X R7, R5, UR27, R3, P2, !PT ;  /* 0x0000001b05077c10 */ /* 0x000fe200097fe403 */
[----:B------:R-:W-:Y:S02]  /*3880*/  IMAD R3, R15, UR10, RZ ;  /* 0x0000000a0f037c24 */ /* 0x000fe4000f8e02ff */
[----:B------:R2:W-:Y:S02]  /*3890*/  @P1 STS.128 [R240+0xd000], RZ ;  /* 0x00d000fff0001388 */ /* 0x0005e40000000c00 */
[C---:B------:R-:W-:Y:S02]  /*38a0*/  IMAD R3, R13.reuse, UR11, R3 ;  /* 0x0000000b0d037c24 */ /* 0x040fe4000f8e0203 */
[----:B------:R-:W-:-:S05]  /*38b0*/  IMAD.WIDE.U32 R6, R13, UR10, R6 ;  /* 0x0000000a0d067c25 */ /* 0x000fca000f8e0006 */
[----:B------:R-:W-:Y:S01]  /*38c0*/  IADD3 R12, R7, R3, RZ ;  /* 0x00000003070c7210 */ /* 0x000fe20007ffe0ff */
[C---:B-1----:R-:W-:Y:S01]  /*38d0*/  VIADD R8, R20.reuse, 0x8 ;  /* 0x0000000814087836 */ /* 0x042fe20000000000 */
[C---:B------:R-:W-:Y:S01]  /*38e0*/  IADD3 R4, R20.reuse, 0x20, RZ ;  /* 0x0000002014047810 */ /* 0x040fe20007ffe0ff */
[----:B------:R-:W-:-:S03]  /*38f0*/  VIADD R13, R20, 0x28 ;  /* 0x00000028140d7836 */ /* 0x000fc60000000000 */
[----:B------:R-:W-:Y:S02]  /*3900*/  ISETP.GE.AND P2, PT, R8, UR5, PT ;  /* 0x0000000508007c0c */ /* 0x000fe4000bf46270 */
[----:B------:R-:W-:Y:S02]  /*3910*/  ISETP.GE.AND P6, PT, R4, UR5, PT ;  /* 0x0000000504007c0c */ /* 0x000fe4000bfc6270 */
[----:B------:R-:W-:Y:S02]  /*3920*/  P2R R15, PR, RZ, 0x4 ;  /* 0x00000004ff0f7803 */ /* 0x000fe40000000000 */
[----:B------:R-:W-:Y:S02]  /*3930*/  ISETP.GE.AND P2, PT, R20, UR5, PT ;  /* 0x0000000514007c0c */ /* 0x000fe4000bf46270 */
[----:B------:R-:W-:Y:S02]  /*3940*/  ISETP.GE.AND P5, PT, R13, UR5, PT ;  /* 0x000000050d007c0c */ /* 0x000fe4000bfa6270 */
[----:B------:R-:W-:Y:S01]  /*3950*/  P2R R14, PR, RZ, 0x4 ;  /* 0x00000004ff0e7803 */ /* 0x000fe20000000000 */
[----:B--2---:R-:W-:Y:S10]  /*3960*/  @P1 BRA `(.L_x_322) ;  /* 0x00000000009c1947 */ /* 0x004ff40003800000 */
        /* <DEDUP_REMOVED lines=39> */
.L_x_322:
[----:B------:R-:W-:Y:S05]  /*3be0*/  BSYNC B0 ;  /* 0x0000000000007941 */ /* 0x000fea0003800000 */
.L_x_321:
        /* <DEDUP_REMOVED lines=10> */
[----:B------:R-:W-:Y:S01]  /*3c90*/  IADD3 R0, P1, R0, 0x40, RZ ;  /* 0x0000004000007810 */ /* 0x000fe20007f3e0ff */
[----:B------:R-:W-:-:S04]  /*3ca0*/  IMAD.MOV.U32 R5, RZ, RZ, R12 ;  /* 0x000000ffff057224 */ /* 0x000fc800078e000c */
[----:B------:R-:W-:Y:S02]  /*3cb0*/  IMAD.X R3, RZ, RZ, R17, P1 ;  /* 0x000000ffff037224 */ /* 0x000fe400008e0611 */
[----:B------:R-:W-:-:S04]  /*3cc0*/  IMAD.WIDE.U32 R4, R0, UR24, R4 ;  /* 0x0000001800047c25 */ /* 0x000fc8000f8e0004 */
[----:B------:R-:W1:Y:S01]  /*3cd0*/  @!P4 LDC.64 R10, c[0x0][0x218] ;  /* 0x00008600ff0acb82 */ /* 0x000e620000000a00 */
        /* <DEDUP_REMOVED lines=28> */
.L_x_324:
[----:B------:R-:W-:Y:S05]  /*3ea0*/  BSYNC B0 ;  /* 0x0000000000007941 */ /* 0x000fea0003800000 */
.L_x_323:
[----:B------:R-:W0:Y:S01]  /*3eb0*/  LDGDEPBAR ;  /* 0x00000000000079af */ /* 0x000e220000000000 */
[----:B------:R-:W-:Y:S01]  /*3ec0*/  ISETP.NE.AND P3, PT, R14, RZ, PT ;  /* 0x000000ff0e00720c */ /* 0x000fe20003f65270 */
[----:B------:R-:W-:Y:S01]  /*3ed0*/  ULDC.64 UR12, c[0x0][0x3c8] ;  /* 0x0000f200000c7ab9 */ /* 0x000fe20000000a00 */
[----:B------:R-:W-:Y:S01]  /*3ee0*/  IMAD.MOV.U32 R4, RZ, RZ, 0x4 ;  /* 0x00000004ff047424 */ /* 0x000fe200078e00ff */
[----:B------:R-:W-:Y:S01]  /*3ef0*/  UISETP.NE.U32.AND UP1, UPT, UR12, URZ, UPT ;  /* 0x0000003f0c00728c */ /* 0x000fe2000bf25070 */
[----:B------:R-:W-:Y:S01]  /*3f00*/  ISETP.NE.AND P2, PT, R15, RZ, PT ;  /* 0x000000ff0f00720c */ /* 0x000fe20003f45270 */
[----:B-12---:R-:W-:Y:S01]  /*3f10*/  IMAD.MOV.U32 R9, RZ, RZ, 0x7f800000 ;  /* 0x7f800000ff097424 */ /* 0x006fe200078e00ff */
[----:B------:R-:W-:Y:S01]  /*3f20*/  USHF.R.S32.HI UR10, URZ, 0x1f, UR57 ;  /* 0x0000001f3f0a7899 */ /* 0x000fe20008011439 */
[----:B------:R-:W-:Y:S01]  /*3f30*/  IMAD.WIDE R4, R20, R4, UR16 ;  /* 0x0000001014047e25 */ /* 0x000fe2000f8e0204 */
[----:B------:R-:W-:Y:S01]  /*3f40*/  UISETP.NE.AND.EX UP1, UPT, UR13, URZ, UPT, UP1 ;  /* 0x0000003f0d00728c */ /* 0x000fe2000bf25310 */
[----:B------:R-:W1:Y:S01]  /*3f50*/  LDC.64 R10, c[0x0][0x3b8] ;  /* 0x0000ee00ff0a7b82 */ /* 0x000e620000000a00 */
[----:B------:R-:W-:Y:S01]  /*3f60*/  ULDC UR18, c[0x0][0x270] ;  /* 0x00009c0000127ab9 */ /* 0x000fe20000000800 */
[----:B------:R-:W-:Y:S01]  /*3f70*/  IMAD.MOV.U32 R6, RZ, RZ, 0x4 ;  /* 0x00000004ff067424 */ /* 0x000fe200078e00ff */
[----:B------:R-:W-:Y:S01]  /*3f80*/  ULDC UR44, c[0x0][0x2d0] ;  /* 0x0000b400002c7ab9 */ /* 0x000fe20000000800 */
[----:B------:R-:W-:Y:S01]  /*3f90*/  IMAD.MOV.U32 R0, RZ, RZ, 0x7f800000 ;  /* 0x7f800000ff007424 */ /* 0x000fe200078e00ff */
[----:B------:R-:W2:Y:S01]  /*3fa0*/  @!P3 LDG.E R9, desc[UR8][R4.64] ;  /* 0x000000080409b981 */ /* 0x000ea2000c1e1900 */
[----:B------:R-:W-:Y:S01]  /*3fb0*/  IMAD.MOV.U32 R8, RZ, RZ, 0x7f800000 ;  /* 0x7f800000ff087424 */ /* 0x000fe200078e00ff */
[----:B------:R-:W-:Y:S01]  /*3fc0*/  PLOP3.LUT P1, PT, PT, PT, UP1, 0x80, 0x0 ;  /* 0x000000000000781c */ /* 0x000fe20003f2f018 */
[----:B------:R-:W-:-:S02]  /*3fd0*/  IMAD.MOV.U32 R3, RZ, RZ, 0x7f800000 ;  /* 0x7f800000ff037424 */ /* 0x000fc400078e00ff */
[----:B------:R-:W-:Y:S01]  /*3fe0*/  @!P5 IMAD.WIDE R6, R13, R6, UR16 ;  /* 0x000000100d06de25 */ /* 0x000fe2000f8e0206 */
[----:B------:R-:W-:Y:S01]  /*3ff0*/  @UP1 ULDC.64 UR14, c[0x0][0x3d0] ;  /* 0x0000f400000e1ab9 */ /* 0x000fe20000000a00 */
[----:B------:R-:W5:Y:S01]  /*4000*/  @!P2 LDG.E R8, desc[UR8][R4.64+0x20] ;  /* 0x000020080408a981 */ /* 0x000f62000c1e1900 */
[----:B------:R-:W-:Y:S01]  /*4010*/  @UP1 UIMAD UR5, UR59, UR14, URZ ;  /* 0x0000000e3b0512a4 */ /* 0x000fe2000f8e023f */
[----:B------:R-:W-:-:S04]  /*4020*/  DEPBAR.LE SB0, 0x1 ;  /* 0x000080400000791a */ /* 0x000fc80000000000 */
[----:B------:R3:W4:Y:S01]  /*4030*/  @!P6 LDG.E R3, desc[UR8][R4.64+0x80] ;  /* 0x000080080403e981 */ /* 0x000722000c1e1900 */
[----:B------:R-:W-:Y:S01]  /*4040*/  @UP1 UMOV UR11, UR10 ;  /* 0x0000000a000b1c82 */ /* 0x000fe20008000000 */
[----:B------:R-:W-:Y:S01]  /*4050*/  @UP1 UMOV UR10, UR57 ;  /* 0x00000039000a1c82 */ /* 0x000fe20008000000 */
[----:B------:R-:W-:Y:S01]  /*4060*/  @UP1 UIMAD UR5, UR49, UR15, UR5 ;  /* 0x0000000f310512a4 */ /* 0x000fe2000f8e0205 */
[----:B------:R1:W5:Y:S01]  /*4070*/  @!P5 LDG.E R0, desc[UR8][R6.64] ;  /* 0x000000080600d981 */ /* 0x000362000c1e1900 */
[----:B------:R-:W-:Y:S01]  /*4080*/  @UP1 UIMAD.WIDE.U32 UR10, UR49, UR14, UR10 ;  /* 0x0000000e310a12a5 */ /* 0x000fe2000f8e000a */
[----:B------:R-:W-:Y:S03]  /*4090*/  BAR.SYNC.DEFER_BLOCKING 0x0 ;  /* 0x0000000000007b1d */ /* 0x000fe60000010000 */
[----:B------:R-:W-:Y:S02]  /*40a0*/  @UP1 ULEA UR12, UP0, UR10, UR12, 0x2 ;  /* 0x0000000c0a0c1291 */ /* 0x000fe4000f80103f */
[----:B------:R-:W-:Y:S01]  /*40b0*/  @UP1 UIADD3 UR5, UR11, UR5, URZ ;  /* 0x000000050b051290 */ /* 0x000fe2000fffe03f */
[----:B------:R-:W-:Y:S01]  /*40c0*/  IMAD.U32 R238, RZ, RZ, UR48 ;  /* 0x00000030ffee7e24 */ /* 0x000fe2000f8e00ff */
[----:B------:R-:W-:Y:S01]  /*40d0*/  LEA R221, R232, UR4, 0x1 ;  /* 0x00000004e8dd7c11 */ /* 0x000fe2000f8e08ff */
[----:B------:R-:W-:-:S02]  /*40e0*/  USHF.L.U32 UR23, UR37, 0x4, URZ ;  /* 0x0000000425177899 */ /* 0x000fc4000800063f */
[----:B------:R-:W-:Y:S02]  /*40f0*/  @UP1 ULEA.HI.X UR13, UR10, UR13, UR5, 0x2, UP0 ;  /* 0x0000000d0a0d1291 */ /* 0x000fe400080f1405 */
[----:B------:R-:W-:Y:S01]  /*4100*/  USHF.L.U32 UR22, UR37, 0x3, URZ ;  /* 0x0000000325167899 */ /* 0x000fe2000800063f */
[----:B------:R-:W-:Y:S01]  /*4110*/  @UP1 ULDC UR5, c[0x0][0x2e8] ;  /* 0x0000ba0000051ab9 */ /* 0x000fe20000000800 */
[----:B------:R-:W-:Y:S01]  /*4120*/  UIADD3 UR42, UR45, 0x80, UR43 ;  /* 0x000000802d2a7890 */ /* 0x000fe2000fffe02b */
[----:B------:R-:W-:Y:S01]  /*4130*/  IMAD.MOV.U32 R251, RZ, RZ, R237 ;  /* 0x000000fffffb7224 */ /* 0x000fe200078e00ed */
[----:B------:R-:W-:Y:S02]  /*4140*/  CS2R R126, SRZ ;  /* 0x00000000007e7805 */ /* 0x000fe4000001ff00 */
[----:B------:R-:W-:Y:S01]  /*4150*/  CS2R R124, SRZ ;  /* 0x00000000007c7805 */ /* 0x000fe2000001ff00 */
[----:B---3--:R-:W-:Y:S01]  /*4160*/  IMAD.U32 R4, RZ, RZ, UR12 ;  /* 0x0000000cff047e24 */ /* 0x008fe2000f8e00ff */
[----:B------:R-:W-:Y:S01]  /*4170*/  CS2R R130, SRZ ;  /* 0x0000000000827805 */ /* 0x000fe2000001ff00 */
[----:B------:R-:W-:Y:S01]  /*4180*/  IMAD.U32 R5, RZ, RZ, UR13 ;  /* 0x0000000dff057e24 */ /* 0x000fe2000f8e00ff */
[----:B------:R-:W-:-:S02]  /*4190*/  CS2R R128, SRZ ;  /* 0x0000000000807805 */ /* 0x000fc4000001ff00 */
[----:B------:R-:W-:Y:S02]  /*41a0*/  CS2R R122, SRZ ;  /* 0x00000000007a7805 */ /* 0x000fe4000001ff00 */
[----:B------:R-:W-:Y:S02]  /*41b0*/  CS2R R120, SRZ ;  /* 0x0000000000787805 */ /* 0x000fe4000001ff00 */
[----:B------:R-:W-:Y:S01]  /*41c0*/  CS2R R118, SRZ ;  /* 0x0000000000767805 */ /* 0x000fe2000001ff00 */
[----:B------:R-:W3:Y:S01]  /*41d0*/  @P1 LDG.E R7, desc[UR8][R4.64] ;  /* 0x0000000804071981 */ /* 0x000ee2000c1e1900 */
        /* <DEDUP_REMOVED lines=11> */
[----:B------:R-:W2:Y:S01]  /*4290*/  LDSM.16.M88.4 R180, [R222] ;  /* 0x00000000deb4783b */ /* 0x000ea20000000200 */
        /* <DEDUP_REMOVED lines=15> */
[----:B-1----:R-:W3:Y:S01]  /*4390*/  LDG.E.64 R4, desc[UR8][R10.64+0x8] ;  /* 0x000008080a047981 */ /* 0x002ee2000c1e1b00 */
[----:B------:R-:W-:-:S02]  /*43a0*/  CS2R R74, SRZ ;  /* 0x00000000004a7805 */ /* 0x000fc4000001ff00 */
[----:B------:R-:W-:Y:S02]  /*43b0*/  CS2R R72, SRZ ;  /* 0x0000000000487805 */ /* 0x000fe4000001ff00 */
[----:B------:R-:W-:Y:S01]  /*43c0*/  CS2R R70, SRZ ;  /* 0x0000000000467805 */ /* 0x000fe2000001ff00 */
[----:B------:R-:W1:Y:S01]  /*43d0*/  LDSM.16.M88.4 R196, [R222+0x2000] ;  /* 0x00200000dec4783b */ /* 0x000e620000000200 */
[----:B------:R-:W-:Y:S02]  /*43e0*/  CS2R R68, SRZ ;  /* 0x0000000000447805 */ /* 0x000fe4000001ff00 */
[----:B------:R-:W-:Y:S02]  /*43f0*/  CS2R R62, SRZ ;  /* 0x00000000003e7805 */ /* 0x000fe4000001ff00 */
[----:B------:R-:W-:Y:S01]  /*4400*/  CS2R R60, SRZ ;  /* 0x00000000003c7805 */ /* 0x000fe2000001ff00 */
[----:B------:R-:W1:Y:S01]  /*4410*/  LDSM.16.M88.4 R200, [R222+0x2400] ;  /* 0x00240000dec8783b */ /* 0x000e620000000200 */
        /* <DEDUP_REMOVED lines=17> */
[----:B------:R-:W-:Y:S01]  /*4530*/  CS2R R36, SRZ ;  /* 0x0000000000247805 */ /* 0x000fe2000001ff00 */
[----:B------:R-:W-:Y:S01]  /*4540*/  UIMAD UR41, UR37, 0x18, URZ ;  /* 0x00000018252978a4 */ /* 0x000fe2000f8e023f */
[----:B------:R-:W3:Y:S01]  /*4550*/  LDG.E.64 R10, desc[UR8][R10.64] ;  /* 0x000000080a0a7981 */ /* 0x000ee2000c1e1b00 */
[----:B------:R-:W3:Y:S01]  /*4560*/  @P1 MUFU.RCP R6, UR5 ;  /* 0x0000000500061d08 */ /* 0x000ee20008001000 */
[----:B------:R-:W-:Y:S02]  /*4570*/  UIMAD UR5, UR49, UR18, UR57 ;  /* 0x00000012310572a4 */ /* 0x000fe4000f8e0239 */
[----:B------:R-:W-:Y:S02]  /*4580*/  USHF.L.U32 UR40, UR37, 0x5, URZ ;  /* 0x0000000525287899 */ /* 0x000fe4000800063f */
[----:B------:R-:W-:Y:S02]  /*4590*/  USHF.L.U32 UR5, UR5, 0x5, URZ ;  /* 0x0000000505057899 */ /* 0x000fe4000800063f */
[----:B------:R-:W-:-:S02]  /*45a0*/  UIMAD UR39, UR37, 0x28, URZ ;  /* 0x00000028252778a4 */ /* 0x000fc4000f8e023f */
[----:B------:R-:W-:Y:S02]  /*45b0*/  USHF.R.S32.HI UR12, URZ, 0x1f, UR5 ;  /* 0x0000001f3f0c7899 */ /* 0x000fe40008011405 */
[----:B------:R-:W-:Y:S02]  /*45c0*/  UIADD3 UR33, UR23, 0x20, URZ ;  /* 0x0000002017217890 */ /* 0x000fe4000fffe03f */
[----:B------:R-:W-:Y:S02]  /*45d0*/  UIMAD UR38, UR37, 0x30, URZ ;  /* 0x00000030252678a4 */ /* 0x000fe4000f8e023f */
[----:B------:R-:W-:Y:S01]  /*45e0*/  UIADD3 UR32, UR22, UR33, URZ ;  /* 0x0000002116207290 */ /* 0x000fe2000fffe03f */
[----:B------:R-:W-:-:S03]  /*45f0*/  ULDC.U8 UR14, c[0x0][0x388] ;  /* 0x0000e200000e7ab9 */ /* 0x000fc60000000000 */
[----:B------:R-:W-:-:S04]  /*4600*/  UIADD3 UR31, UR22, UR32, URZ ;  /* 0x00000020161f7290 */ /* 0x000fc8000fffe03f */
[----:B------:R-:W-:-:S04]  /*4610*/  UIADD3 UR30, UR22, UR31, URZ ;  /* 0x0000001f161e7290 */ /* 0x000fc8000fffe03f */
[----:B------:R-:W-:Y:S02]  /*4620*/  UIADD3 UR29, UR22, UR30, URZ ;  /* 0x0000001e161d7290 */ /* 0x000fe4000fffe03f */
[----:B------:R-:W-:Y:S02]  /*4630*/  UIADD3 UR43, UR43, 0x80, URZ ;  /* 0x000000802b2b7890 */ /* 0x000fe4000fffe03f */
[----:B------:R-:W-:Y:S02]  /*4640*/  UIMAD UR37, UR37, 0x38, URZ ;  /* 0x00000038252578a4 */ /* 0x000fe4000f8e023f */
[----:B------:R-:W-:Y:S02]  /*4650*/  UIADD3 UR42, UR42, -UR7, URZ ;  /* 0x800000072a2a7290 */ /* 0x000fe4000fffe03f */
[----:B------:R-:W-:Y:S01]  /*4660*/  UIADD3 UR36, UR22, UR29, URZ ;  /* 0x0000001d16247290 */ /* 0x000fe2000fffe03f */
[----:B--2---:R2:W-:Y:S02]  /*4670*/  STL [R1+0x30], R9 ;  /* 0x0000300901007387 */ /* 0x0045e40000100800 */
[----:B--2---:R-:W2:Y:S02]  /*4680*/  S2R R9, SR_TID.X ;  /* 0x0000000000097919 */ /* 0x004ea40000002100 */
[----:B-----5:R5:W-:Y:S04]  /*4690*/  STL [R1+0x2c], R0 ;  /* 0x00002c0001007387 */ /* 0x020be80000100800 */
[----:B------:R-:W-:Y:S04]  /*46a0*/  STL [R1+0x34], R8 ;  /* 0x0000340801007387 */ /* 0x000fe80000100800 */
[----:B----4-:R4:W-:Y:S01]  /*46b0*/  STL [R1+0x28], R3 ;  /* 0x0000280301007387 */ /* 0x0109e20000100800 */
[----:B-----5:R-:W-:-:S04]  /*46c0*/  LEA.HI R0, R19, R18, RZ, 0x6 ;  /* 0x0000001213007211 */ /* 0x020fc800078f30ff */
[----:B------:R-:W-:Y:S01]  /*46d0*/  SHF.R.S32.HI R0, RZ, 0x6, R0 ;  /* 0x00000006ff007819 */ /* 0x000fe20000011400 */
[----:B----4-:R-:W-:-:S04]  /*46e0*/  IMAD.U32 R3, RZ, RZ, UR48 ;  /* 0x00000030ff037e24 */ /* 0x010fc8000f8e00ff */
[----:B------:R-:W-:Y:S02]  /*46f0*/  IMAD.SHL.U32 R8, R0, 0x20, RZ ;  /* 0x0000002000087824 */ /* 0x000fe400078e00ff */
[----:B------:R-:W-:Y:S02]  /*4700*/  IMAD R12, R3, 0x4, R0 ;  /* 0x00000004030c7824 */ /* 0x000fe400078e0200 */
[----:B---3--:R-:W-:Y:S01]  /*4710*/  @P1 FMUL.FTZ R0, R7, R6 ;  /* 0x0000000607001220 */ /* 0x008fe20000410000 */
[----:B--2---:R-:W-:Y:S01]  /*4720*/  IMAD.SHL.U32 R9, R9, 0x2, RZ ;  /* 0x0000000209097824 */ /* 0x004fe200078e00ff */
[----:B------:R-:W-:-:S03]  /*4730*/  SHF.R.S32.HI R3, RZ, 0x1f, R16 ;  /* 0x0000001fff037819 */ /* 0x000fc60000011410 */
[----:B------:R-:W-:Y:S02]  /*4740*/  @P1 R2UR UR13, R0 ;  /* 0x00000000000d12ca */ /* 0x000fe400000e0000 */
[----:B------:R-:W-:Y:S01]  /*4750*/  IADD3 R16, P3, P2, R4, UR5, R16 ;  /* 0x0000000504107c10 */ /* 0x000fe2000fa7e010 */
[----:B------:R-:W-:Y:S01]  /*4760*/  VIADD R0, R229, 0x1800 ;  /* 0x00001800e5007836 */ /* 0x000fe20000000000 */
[----:B------:R-:W-:Y:S01]  /*4770*/  LOP3.LUT R8, R8, 0x6, R9, 0xf8, !PT ;  /* 0x0000000608087812 */ /* 0x000fe200078ef809 */
[----:B------:R-:W-:-:S03]  /*4780*/  IMAD R4, RZ, RZ, -UR28 ;  /* 0x8000001cff047e24 */ /* 0x000fc6000f8e02ff */
[----:B------:R-:W-:Y:S01]  /*4790*/  SEL R0, R0, R229, !P0 ;  /* 0x000000e500007207 */ /* 0x000fe20004000000 */
[----:B------:R-:W-:Y:S01]  /*47a0*/  IMAD R238, R238, 0x80, R8 ;  /* 0x00000080eeee7824 */ /* 0x000fe200078e0208 */
[----:B------:R2:W-:Y:S01]  /*47b0*/  STL [R1+0x48], R4 ;  /* 0x0000480401007387 */ /* 0x0005e20000100800 */
[----:B------:R-:W-:Y:S02]  /*47c0*/  R2UR UR11, R10 ;  /* 0x000000000a0b72ca */ /* 0x000fe400000e0000 */
[----:B------:R-:W-:Y:S01]  /*47d0*/  IADD3.X R10, R5, UR12, R3, P3, P2 ;  /* 0x0000000c050a7c10 */ /* 0x000fe20009fe4403 */
[----:B------:R-:W-:-:S05]  /*47e0*/  VIADD R3, R231, 0x1800 ;  /* 0x00001800e7037836 */ /* 0x000fca0000000000 */
[----:B------:R-:W-:Y:S02]  /*47f0*/  SEL R220, R3, R231, !P0 ;  /* 0x000000e703dc7207 */ /* 0x000fe40004000000 */
[----:B------:R-:W-:Y:S01]  /*4800*/  LEA R3, R0, UR4, 0x1 ;  /* 0x0000000400037c11 */ /* 0x000fe2000f8e08ff */
[C---:B------:R-:W-:Y:S02]  /*4810*/  VIADD R0, R238.reuse, 0x19 ;  /* 0x00000019ee007836 */ /* 0x040fe40000000000 */
[C---:B--2---:R-:W-:Y:S02]  /*4820*/  VIADD R4, R238.reuse, 0x18 ;  /* 0x00000018ee047836 */ /* 0x044fe40000000000 */
[C---:B------:R-:W-:Y:S01]  /*4830*/  VIADD R5, R238.reuse, 0x11 ;  /* 0x00000011ee057836 */ /* 0x040fe20000000000 */
[----:B------:R-:W-:Y:S01]  /*4840*/  I2FP.F32.S32 R0, R0 ;  /* 0x0000000000007245 */ /* 0x000fe20000201400 */
[----:B------:R-:W-:Y:S01]  /*4850*/  VIADD R6, R238, 0x10 ;  /* 0x00000010ee067836 */ /* 0x000fe20000000000 */
[----:B------:R-:W-:-:S02]  /*4860*/  I2FP.F32.S32 R4, R4 ;  /* 0x0000000400047245 */ /* 0x000fc40000201400 */
[----:B------:R-:W-:Y:S01]  /*4870*/  R2UR UR10, R11 ;  /* 0x000000000b0a72ca */ /* 0x000fe200000e0000 */
[----:B------:R2:W-:Y:S01]  /*4880*/  STL [R1+0x18], R0 ;  /* 0x0000180001007387 */ /* 0x0005e20000100800 */
[----:B------:R-:W-:-:S03]  /*4890*/  VIADD R7, R238, 0x9 ;  /* 0x00000009ee077836 */ /* 0x000fc60000000000 */
[----:B------:R3:W-:Y:S01]  /*48a0*/  STL [R1+0x14], R4 ;  /* 0x0000140401007387 */ /* 0x0007e20000100800 */
[C---:B------:R-:W-:Y:S02]  /*48b0*/  VIADD R8, R238.reuse, 0x8 ;  /* 0x00000008ee087836 */ /* 0x040fe40000000000 */
[----:B------:R-:W-:Y:S01]  /*48c0*/  VIADD R9, R238, 0x1 ;  /* 0x00000001ee097836 */ /* 0x000fe20000000000 */
[----:B--2---:R-:W-:Y:S02]  /*48d0*/  I2FP.F32.S32 R0, R5 ;  /* 0x0000000500007245 */ /* 0x004fe40000201400 */
[----:B---3--:R-:W-:-:S03]  /*48e0*/  I2FP.F32.S32 R4, R6 ;  /* 0x0000000600047245 */ /* 0x008fc60000201400 */
[----:B------:R2:W-:Y:S04]  /*48f0*/  STL [R1+0x10], R0 ;  /* 0x0000100001007387 */ /* 0x0005e80000100800 */
[----:B------:R3:W-:Y:S01]  /*4900*/  STL [R1+0xc], R4 ;  /* 0x00000c0401007387 */ /* 0x0007e20000100800 */
[----:B------:R-:W-:Y:S02]  /*4910*/  I2FP.F32.S32 R6, R8 ;  /* 0x0000000800067245 */ /* 0x000fe40000201400 */
[----:B--2---:R-:W-:Y:S01]  /*4920*/  I2FP.F32.S32 R0, R7 ;  /* 0x0000000700007245 */ /* 0x004fe20000201400 */
[----:B---3--:R-:W-:-:S04]  /*4930*/  IMAD.WIDE.U32 R4, R16, -0x2daee0ad, RZ ;  /* 0xd2511f5310047825 */ /* 0x008fc800078e00ff */
[----:B------:R2:W-:Y:S04]  /*4940*/  STL [R1+0x8], R0 ;  /* 0x0000080001007387 */ /* 0x0005e80000100800 */
[----:B------:R3:W-:Y:S04]  /*4950*/  STL.64 [R1+0x58], R4 ;  /* 0x0000580401007387 */ /* 0x0007e80000100a00 */
[----:B------:R4:W-:Y:S01]  /*4960*/  STL [R1+0x4], R6 ;  /* 0x0000040601007387 */ /* 0x0009e20000100800 */
[----:B--2---:R-:W-:-:S04]  /*4970*/  LOP3.LUT R0, R12, UR10, RZ, 0x3c, !PT ;  /* 0x0000000a0c007c12 */ /* 0x004fc8000f8e3cff */
[----:B------:R-:W-:Y:S02]  /*4980*/  LOP3.LUT R0, R5, R0, RZ, 0x3c, !PT ;  /* 0x0000000005007212 */ /* 0x000fe400078e3cff */
[----:B---3--:R-:W-:Y:S02]  /*4990*/  LOP3.LUT R4, R10, UR11, RZ, 0x3c, !PT ;  /* 0x0000000b0a047c12 */ /* 0x008fe4000f8e3cff */
[----:B----4-:R-:W-:-:S03]  /*49a0*/  I2FP.F32.S32 R6, R9 ;  /* 0x0000000900067245 */ /* 0x010fc60000201400 */
[----:B------:R2:W-:Y:S04]  /*49b0*/  STL [R1+0x4c], R4 ;  /* 0x00004c0401007387 */ /* 0x0005e80000100800 */
[----:B------:R3:W-:Y:S01]  /*49c0*/  STL [R1], R6 ;  /* 0x0000000601007387 */ /* 0x0007e20000100800 */
[----:B------:R-:W-:-:S04]  /*49d0*/  UIADD3 UR28, UR23, 0x40, URZ ;  /* 0x00000040171c7890 */ /* 0x000fc8000fffe03f */
[----:B------:R-:W-:Y:S01]  /*49e0*/  UIADD3 UR27, UR22, UR28, URZ ;  /* 0x0000001c161b7290 */ /* 0x000fe2000fffe03f */
[----:B--2---:R-:W-:-:S05]  /*49f0*/  IMAD.WIDE.U32 R4, R0, -0x326172a9, RZ ;  /* 0xcd9e8d5700047825 */ /* 0x004fca00078e00ff */
[----:B------:R3:W-:Y:S01]  /*4a00*/  STL.64 [R1+0x38], R4 ;  /* 0x0000380401007387 */ /* 0x0007e20000100a00 */
[----:B------:R-:W-:-:S04]  /*4a10*/  UIADD3 UR26, UR22, UR27, URZ ;  /* 0x0000001b161a7290 */ /* 0x000fc8000fffe03f */
[----:B------:R-:W-:Y:S01]  /*4a20*/  UIADD3 UR25, UR22, UR26, URZ ;  /* 0x0000001a16197290 */ /* 0x000fe2000fffe03f */
[----:B------:R-:W-:Y:S01]  /*4a30*/  LEA R220, R220, UR4, 0x1 ;  /* 0x00000004dcdc7c11 */ /* 0x000fe2000f8e08ff */
[----:B------:R-:W-:Y:S01]  /*4a40*/  UMOV UR5, URZ ;  /* 0x0000003f00057c82 */ /* 0x000fe20008000000 */
[----:B------:R-:W-:Y:S01]  /*4a50*/  I2FP.F32.S32 R252, R238 ;  /* 0x000000ee00fc7245 */ /* 0x000fe20000201400 */
[----:B------:R-:W-:Y:S01]  /*4a60*/  UIADD3 UR24, UR22, UR25, URZ ;  /* 0x0000001916187290 */ /* 0x000fe2000fffe03f */
[----:B------:R-:W-:Y:S01]  /*4a70*/  @UP1 UMOV UR5, UR13 ;  /* 0x0000000d00051c82 */ /* 0x000fe20008000000 */
[----:B------:R-:W-:Y:S02]  /*4a80*/  ULDC UR13, c[0x0][0x2ec] ;  /* 0x0000bb00000d7ab9 */ /* 0x000fe40000000800 */
[----:B-1----:R-:W-:-:S12]  /*4a90*/  UIADD3 UR35, UR22, UR24, URZ ;  /* 0x0000001816237290 */ /* 0x002fd8000fffe03f */
.L_x_327:
[----:B------:R-:W0:Y:S01]  /*4aa0*/  LDGDEPBAR ;  /* 0x00000000000079af */ /* 0x000e220000000000 */
[----:B------:R-:W-:Y:S01]  /*4ab0*/  IMAD.IADD R0, R230, 0x1, R220 ;  /* 0x00000001e6007824 */ /* 0x000fe200078e02dc */
[----:B------:R-:W-:Y:S06]  /*4ac0*/  UIADD3 UR18, UR10, -0x4498517b, URZ ;  /* 0xbb67ae850a127890 */ /* 0x000fec000fffe03f */
[----:B------:R-:W2:Y:S01]  /*4ad0*/  LDL.64 R234, [R1+0x38] ;  /* 0x0000380001ea7983 */ /* 0x000ea20000100a00 */
[----:B------:R-:W-:Y:S02]  /*4ae0*/  USHF.L.U32 UR15, UR6, 0x6, URZ ;  /* 0x00000006060f7899 */ /* 0x000fe4000800063f */
[----:B------:R-:W-:Y:S02]  /*4af0*/  UIADD3 UR12, UR11, -0x61c88647, URZ ;  /* 0x9e3779b90b0c7890 */ /* 0x000fe4000fffe03f */
[----:B------:R-:W-:Y:S01]  /*4b00*/  UISETP.GE.AND UP0, UPT, UR15, UR42, UPT ;  /* 0x0000002a0f00728c */ /* 0x000fe2000bf06270 */
[----:B------:R-:W4:Y:S01]  /*4b10*/  LDL R236, [R1+0x60] ;  /* 0x0000600001ec7983 */ /* 0x000f220000100800 */
[----:B------:R-:W-:Y:S02]  /*4b20*/  UIADD3 UR19, UR11, 0x1715609d, URZ ;  /* 0x1715609d0b137890 */ /* 0x000fe4000fffe03f */
[----:B------:R-:W-:Y:S01]  /*4b30*/  UISETP.LT.AND UP0, UPT, UR43, UR7, UP0 ;  /* 0x000000072b00728c */ /* 0x000fe20008701270 */
[----:B------:R-:W2:Y:S01]  /*4b40*/  LDL R233, [R1+0x4c] ;  /* 0x00004c0001e97983 */ /* 0x000ea20000100800 */
[----:B------:R-:W-:Y:S03]  /*4b50*/  UISETP.GT.AND UP3, UPT, UR6, UR34, UPT ;  /* 0x000000220600728c */ /* 0x000fe6000bf64270 */
[----:B------:R1:W-:Y:S01]  /*4b60*/  STL [R1+0x68], R2 ;  /* 0x0000680201007387 */ /* 0x0003e20000100800 */
[----:B------:R-:W-:Y:S03]  /*4b70*/  PLOP3.LUT P2, PT, PT, PT, UP0, 0x80, 0x0 ;  /* 0x000000000000781c */ /* 0x000fe60003f4f008 */
[----:B-1----:R-:W2:Y:S01]  /*4b80*/  LDL R2, [R1+0x1c] ;  /* 0x00001c0001027983 */ /* 0x002ea20000100800 */
[----:B------:R-:W-:Y:S04]  /*4b90*/  DEPBAR.LE SB0, 0x0 ;  /* 0x000080000000791a */ /* 0x000fe80000000000 */
[----:B------:R-:W-:Y:S06]  /*4ba0*/  BAR.SYNC.DEFER_BLOCKING 0x0 ;  /* 0x0000000000007b1d */ /* 0x000fec0000010000 */
[----:B------:R-:W-:Y:S08]  /*4bb0*/  LDSM.16.M88.4 R32, [R220] ;  /* 0x00000000dc20783b */ /* 0x000ff00000000200 */
[----:B------:R-:W3:Y:S08]  /*4bc0*/  LDSM.16.M88.4 R16, [R221+0x9000] ;  /* 0x00900000dd10783b */ /* 0x000ef00000000200 */
[----:B------:R-:W1:Y:S08]  /*4bd0*/  LDSM.16.M88.4 R28, [R220+0x800] ;  /* 0x00080000dc1c783b */ /* 0x000e700000000200 */
[----:B------:R-:W1:Y:S08]  /*4be0*/  LDSM.16.M88.4 R132, [R221+0x9400] ;  /* 0x00940000dd84783b */ /* 0x000e700000000200 */
[----:B------:R-:W-:Y:S08]  /*4bf0*/  LDSM.16.M88.4 R136, [R0] ;  /* 0x000000000088783b */ /* 0x000ff00000000200 */
[----:B------:R-:W1:Y:S01]  /*4c00*/  LDSM.16.M88.4 R140, [R222+-0x6000] ;  /* 0xffa00000de8c783b */ /* 0x000e620000000200 */
[-C--:B---3--:R-:W-:Y:S07]  /*4c10*/  HMMA.16816.F32 R4, R32, R16.reuse, RZ ;  /* 0x000000102004723c */ /* 0x088fee00000018ff */
[----:B------:R-:W3:Y:S01]  /*4c20*/  LDSM.16.M88.4 R144, [R0+0x800] ;  /* 0x000800000090783b */ /* 0x000ee20000000200 */
        /* <DEDUP_REMOVED lines=10> */
[----:B------:R-:W-:Y:S03]  /*4cd0*/  LDSM.16.M88.4 R164, [R222+-0x4000] ;  /* 0xffc00000dea4783b */ /* 0x000fe60000000200 */
[----:B------:R-:W-:Y:S05]  /*4ce0*/  HMMA.16816.F32 R32, R32, R134, RZ ;  /* 0x000000862020723c */ /* 0x000fea00000018ff */
[----:B------:R-:W1:Y:S01]  /*4cf0*/  LDSM.16.M88.4 R132, [R221+0xb400] ;  /* 0x00b40000dd84783b */ /* 0x000e620000000200 */
[-C--:B------:R-:W-:Y:S06]  /*4d00*/  HMMA.16816.F32 R4, R136, R140.reuse, R4 ;  /* 0x0000008c8804723c */ /* 0x080fec0000001804 */
[C---:B---3--:R-:W-:Y:S01]  /*4d10*/  HMMA.16816.F32 R8, R144.reuse, R140, R8 ;  /* 0x0000008c9008723c */ /* 0x048fe20000001808 */
[----:B------:R-:W-:Y:S05]  /*4d20*/  LDSM.16.M88.4 R168, [R0+0x1800] ;  /* 0x0018000000a8783b */ /* 0x000fea0000000200 */
[-C--:B------:R-:W-:Y:S06]  /*4d30*/  HMMA.16816.F32 R12, R144, R142.reuse, R12 ;  /* 0x0000008e900c723c */ /* 0x080fec000000180c */
[C---:B------:R-:W-:Y:S01]  /*4d40*/  HMMA.16816.F32 R16, R136.reuse, R142, R16 ;  /* 0x0000008e8810723c */ /* 0x040fe20000001810 */
[----:B------:R-:W3:Y:S05]  /*4d50*/  LDSM.16.M88.4 R140, [R0+0x1000] ;  /* 0x00100000008c783b */ /* 0x000eea0000000200 */
[-C--:B-1----:R-:W-:Y:S06]  /*4d60*/  HMMA.16816.F32 R20, R136, R148.reuse, R20 ;  /* 0x000000948814723c */ /* 0x082fec0000001814 */
[C---:B------:R-:W-:Y:S06]  /*4d70*/  HMMA.16816.F32 R24, R144.reuse, R148, R24 ;  /* 0x000000949018723c */ /* 0x040fec0000001818 */
[-C--:B------:R-:W-:Y:S01]  /*4d80*/  HMMA.16816.F32 R28, R144, R150.reuse, R28 ;  /* 0x00000096901c723c */ /* 0x080fe2000000181c */
[----:B------:R-:W-:Y:S05]  /*4d90*/  LDSM.16.M88.4 R144, [R220+0x2000] ;  /* 0x00200000dc90783b */ /* 0x000fea0000000200 */
[----:B------:R-:W-:Y:S03]  /*4da0*/  HMMA.16816.F32 R32, R136, R150, R32 ;  /* 0x000000968820723c */ /* 0x000fe60000001820 */
[----:B------:R-:W1:Y:S03]  /*4db0*/  LDSM.16.M88.4 R136, [R222+-0x3c00] ;  /* 0xffc40000de88783b */ /* 0x000e660000000200 */
        /* <DEDUP_REMOVED lines=9> */
[----:B------:R-:W2:Y:S05]  /*4e50*/  LDL.64 R162, [R1+0x58] ;  /* 0x0000580001a27983 */ /* 0x000eaa0000100a00 */
[----:B------:R-:W-:Y:S01]  /*4e60*/  HMMA.16816.F32 R32, R152, R134, R32 ;  /* 0x000000869820723c */ /* 0x000fe20000001820 */
[----:B------:R-:W4:Y:S05]  /*4e70*/  LDSM.16.M88.4 R132, [R221+0xd400] ;  /* 0x00d40000dd84783b */ /* 0x000f2a0000000200 */
[-C--:B---3--:R-:W-:Y:S01]  /*4e80*/  HMMA.16816.F32 R4, R140, R164.reuse, R4 ;  /* 0x000000a48c04723c */ /* 0x088fe20000001804 */
[----:B------:R-:W-:Y:S05]  /*4e90*/  IMAD.U32 R152, RZ, RZ, UR6 ;  /* 0x00000006ff987e24 */ /* 0x000fea000f8e00ff */
[C---:B------:R-:W-:Y:S01]  /*4ea0*/  HMMA.16816.F32 R8, R168.reuse, R164, R8 ;  /* 0x000000a4a808723c */ /* 0x040fe20000001808 */
[----:B------:R-:W3:Y:S04]  /*4eb0*/  LDL R165, [R1+0x30] ;  /* 0x0000300001a57983 */ /* 0x000ee80000100800 */
[----:B------:R-:W3:Y:S01]  /*4ec0*/  LDL R164, [R1+0x34] ;  /* 0x0000340001a47983 */ /* 0x000ee20000100800 */
[-C--:B------:R-:W-:Y:S06]  /*4ed0*/  HMMA.16816.F32 R12, R168, R166.reuse, R12 ;  /* 0x000000a6a80c723c */ /* 0x080fec000000180c */
[C---:B------:R-:W-:Y:S06]  /*4ee0*/  HMMA.16816.F32 R16, R140.reuse, R166, R16 ;  /* 0x000000a68c10723c */ /* 0x040fec0000001810 */
[-C--:B-1----:R-:W-:Y:S01]  /*4ef0*/  HMMA.16816.F32 R20, R140, R136.reuse, R20 ;  /* 0x000000888c14723c */ /* 0x082fe20000001814 */
[----:B------:R-:W-:Y:S04]  /*4f00*/  IMAD.MOV.U32 R167, RZ, RZ, 0x20 ;  /* 0x00000020ffa77424 */ /* 0x000fe800078e00ff */
[----:B------:R-:W-:Y:S01]  /*4f10*/  IMAD.MOV.U32 R166, RZ, RZ, 0x28 ;  /* 0x00000028ffa67424 */ /* 0x000fe200078e00ff */
[C---:B------:R-:W-:Y:S06]  /*4f20*/  HMMA.16816.F32 R24, R168.reuse, R136, R24 ;  /* 0x00000088a818723c */ /* 0x040fec0000001818 */
[-C--:B------:R-:W-:Y:S06]  /*4f30*/  HMMA.16816.F32 R28, R168, R138.reuse, R28 ;  /* 0x0000008aa81c723c */ /* 0x080fec000000181c */
[----:B------:R-:W-:Y:S01]  /*4f40*/  HMMA.16816.F32 R32, R140, R138, R32 ;  /* 0x0000008a8c20723c */ /* 0x000fe20000001820 */
[----:B------:R-:W-:Y:S01]  /*4f50*/  LDSM.16.M88.4 R136, [R0+0x2000] ;  /* 0x002000000088783b */ /* 0x000fe20000000200 */
[----:B------:R-:W-:Y:S03]  /*4f60*/  IMAD.MOV.U32 R168, RZ, RZ, 0x8 ;  /* 0x00000008ffa87424 */ /* 0x000fe600078e00ff */
[----:B----4-:R-:W-:Y:S01]  /*4f70*/  IMAD R152, R152, 0x4, R236 ;  /* 0x0000000498987824 */ /* 0x010fe200078e02ec */
[-C--:B------:R-:W-:Y:S03]  /*4f80*/  HMMA.16816.F32 R4, R144, R148.reuse, R4 ;  /* 0x000000949004723c */ /* 0x080fe60000001804 */
[----:B------:R-:W1:Y:S03]  /*4f90*/  LDSM.16.M88.4 R140, [R222+-0x2000] ;  /* 0xffe00000de8c783b */ /* 0x000e660000000200 */
[C---:B------:R-:W-:Y:S06]  /*4fa0*/  HMMA.16816.F32 R8, R156.reuse, R148, R8 ;  /* 0x000000949c08723c */ /* 0x040fec0000001808 */
[-C--:B------:R-:W-:Y:S06]  /*4fb0*/  HMMA.16816.F32 R12, R156, R150.reuse, R12 ;  /* 0x000000969c0c723c */ /* 0x080fec000000180c */
[C---:B------:R-:W-:Y:S01]  /*4fc0*/  HMMA.16816.F32 R16, R144.reuse, R150, R16 ;  /* 0x000000969010723c */ /* 0x040fe20000001810 */
[----:B------:R-:W4:Y:S05]  /*4fd0*/  LDSM.16.M88.4 R148, [R0+0x2800] ;  /* 0x002800000094783b */ /* 0x000f2a0000000200 */
[-C--:B------:R-:W-:Y:S06]  /*4fe0*/  HMMA.16816.F32 R20, R144, R132.reuse, R20 ;  /* 0x000000849014723c */ /* 0x080fec0000001814 */
[C---:B------:R-:W-:Y:S06]  /*4ff0*/  HMMA.16816.F32 R24, R156.reuse, R132, R24 ;  /* 0x000000849c18723c */ /* 0x040fec0000001818 */
[-C--:B------:R-:W-:Y:S01]  /*5000*/  HMMA.16816.F32 R28, R156, R134.reuse, R28 ;  /* 0x000000869c1c723c */ /* 0x080fe2000000181c */
[----:B------:R-:W3:Y:S04]  /*5010*/  LDL R157, [R1+0x2c] ;  /* 0x00002c00019d7983 */ /* 0x000ee80000100800 */
[----:B------:R-:W-:Y:S01]  /*5020*/  VIADD R132, R152, 0x2 ;  /* 0x0000000298847836 */ /* 0x000fe20000000000 */
[----:B------:R-:W-:Y:S05]  /*5030*/  HMMA.16816.F32 R32, R144, R134, R32 ;  /* 0x000000869020723c */ /* 0x000fea0000001820 */
[----:B------:R-:W-:Y:S01]  /*5040*/  IMAD.WIDE.U32 R132, R132, -0x326172a9, RZ ;  /* 0xcd9e8d5784847825 */ /* 0x000fe200078e00ff */
[-C--:B-1----:R-:W-:Y:S05]  /*5050*/  HMMA.16816.F32 R4, R136, R140.reuse, R4 ;  /* 0x0000008c8804723c */ /* 0x082fea0000001804 */
[----:B--2---:R-:W-:Y:S01]  /*5060*/  LOP3.LUT R155, R235, UR12, R132, 0x96, !PT ;  /* 0x0000000ceb9b7c12 */ /* 0x004fe2000f8e9684 */
[----:B------:R-:W-:Y:S02]  /*5070*/  IMAD.U32 R132, RZ, RZ, UR45 ;  /* 0x0000002dff847e24 */ /* 0x000fe4000f8e00ff */
[----:B------:R-:W-:Y:S01]  /*5080*/  IMAD.U32 R144, RZ, RZ, UR15 ;  /* 0x0000000fff907e24 */ /* 0x000fe2000f8e00ff */
[----:B------:R-:W-:Y:S02]  /*5090*/  UIADD3 UR15, UR11, 0x3c6ef372, URZ ;  /* 0x3c6ef3720b0f7890 */ /* 0x000fe4000fffe03f */
[----:B------:R-:W-:Y:S01]  /*50a0*/  @!P2 IADD3 R145, -R132, 0x1, R2 ;  /* 0x000000018491a810 */ /* 0x000fe20007ffe102 */
[C---:B----4-:R-:W-:Y:S04]  /*50b0*/  HMMA.16816.F32 R8, R148.reuse, R140, R8 ;  /* 0x0000008c9408723c */ /* 0x050fe80000001808 */
[----:B------:R-:W-:Y:S01]  /*50c0*/  @!P2 IADD3 R145, R144, UR7, R145 ;  /* 0x000000079091ac10 */ /* 0x000fe2000fffe091 */
[----:B------:R-:W-:Y:S01]  /*50d0*/  IMAD.WIDE.U32 R158, R155, -0x2daee0ad, RZ ;  /* 0xd2511f539b9e7825 */ /* 0x000fe200078e00ff */
[-C--:B------:R-:W-:Y:S05]  /*50e0*/  HMMA.16816.F32 R12, R148, R142.reuse, R12 ;  /* 0x0000008e940c723c */ /* 0x080fea000000180c */
[C---:B------:R-:W-:Y:S01]  /*50f0*/  @!P2 VIADDMNMX R147, R145.reuse, R168, UR7, PT ;  /* 0x000000079193ae46 */ /* 0x040fe2000b8001a8 */
[C---:B------:R-:W-:Y:S05]  /*5100*/  HMMA.16816.F32 R16, R136.reuse, R142, R16 ;  /* 0x0000008e8810723c */ /* 0x040fea0000001810 */
[----:B------:R-:W-:Y:S01]  /*5110*/  @!P2 VIADDMNMX R146, R145, R167, UR7, PT ;  /* 0x000000079192ae46 */ /* 0x000fe2000b8001a7 */
[----:B------:R-:W-:Y:S05]  /*5120*/  IMAD.WIDE.U32 R152, R152, -0x326172a9, RZ ;  /* 0xcd9e8d5798987825 */ /* 0x000fea00078e00ff */
[----:B------:R-:W-:Y:S01]  /*5130*/  FFMA.FTZ R4, R252, UR5, R4 ;  /* 0x00000005fc047c23 */ /* 0x000fe20008010004 */
[-C--:B------:R-:W-:Y:S01]  /*5140*/  LOP3.LUT R154, R153, R233.reuse, RZ, 0x3c, !PT ;  /* 0x000000e9999a7212 */ /* 0x080fe200078e3cff */
[----:B------:R-:W-:Y:S01]  /*5150*/  @!P2 VIADD R142, R238, 0x8 ;  /* 0x00000008ee8ea836 */ /* 0x000fe20000000000 */
[----:B------:R-:W-:Y:S01]  /*5160*/  LOP3.LUT R153, R235, UR12, R152, 0x96, !PT ;  /* 0x0000000ceb997c12 */ /* 0x000fe2000f8e9698 */
[----:B------:R-:W-:Y:S01]  /*5170*/  UIADD3 UR12, UR10, 0x76cf5d0a, URZ ;  /* 0x76cf5d0a0a0c7890 */ /* 0x000fe2000fffe03f */
[----:B------:R-:W-:Y:S01]  /*5180*/  LOP3.LUT R152, R133, R233, RZ, 0x3c, !PT ;  /* 0x000000e985987212 */ /* 0x000fe200078e3cff */
[----:B------:R-:W-:Y:S04]  /*5190*/  IMAD.WIDE.U32 R132, R154, -0x2daee0ad, RZ ;  /* 0xd2511f539a847825 */ /* 0x000fe800078e00ff */
[C---:B------:R-:W-:Y:S01]  /*51a0*/  FFMA.FTZ R6, R252.reuse, UR5, R6 ;  /* 0x00000005fc067c23 */ /* 0x040fe20008010006 */
[----:B------:R-:W-:Y:S01]  /*51b0*/  FFMA.FTZ R8, R252, UR5, R8 ;  /* 0x00000005fc087c23 */ /* 0x000fe20008010008 */
[----:B------:R-:W-:Y:S01]  /*51c0*/  IMAD.WIDE.U32 R134, R152, -0x2daee0ad, RZ ;  /* 0xd2511f5398867825 */ /* 0x000fe200078e00ff */
[C---:B------:R-:W-:Y:S02]  /*51d0*/  @!P2 VIMNMX R152, R145.reuse, UR7, PT ;  /* 0x000000079198ac48 */ /* 0x040fe4000bfe0100 */
[----:B------:R-:W-:Y:S01]  /*51e0*/  @!P2 VIADDMNMX R145, R145, R166, UR7, PT ;  /* 0x000000079191ae46 */ /* 0x000fe2000b8001a6 */
[----:B------:R-:W-:Y:S01]  /*51f0*/  IMAD.WIDE.U32 R160, R153, -0x2daee0ad, RZ ;  /* 0xd2511f5399a07825 */ /* 0x000fe200078e00ff */
[----:B------:R-:W-:Y:S03]  /*5200*/  LOP3.LUT R156, R159, UR12, R134, 0x96, !PT ;  /* 0x0000000c9f9c7c12 */ /* 0x000fe6000f8e9686 */
[----:B------:R-:W-:Y:S01]  /*5210*/  FFMA.FTZ R10, R252, UR5, R10 ;  /* 0x00000005fc0a7c23 */ /* 0x000fe2000801000a */
[----:B------:R-:W-:Y:S01]  /*5220*/  @!P2 VIADD R143, R238, 0x9 ;  /* 0x00000009ee8fa836 */ /* 0x000fe20000000000 */
[----:B------:R-:W-:Y:S01]  /*5230*/  LOP3.LUT R153, R161, UR12, R132, 0x96, !PT ;  /* 0x0000000ca1997c12 */ /* 0x000fe2000f8e9684 */
[----:B------:R-:W-:Y:S01]  /*5240*/  UIADD3 UR12, UR11, -0x255992d5, URZ ;  /* 0xdaa66d2b0b0c7890 */ /* 0x000fe2000fffe03f */
[----:B------:R-:W-:Y:S01]  /*5250*/  LOP3.LUT R0, R162, UR18, RZ, 0x3c, !PT ;  /* 0x00000012a2007c12 */ /* 0x000fe2000f8e3cff */
[----:B------:R-:W2:Y:S01]  /*5260*/  LDL R163, [R1] ;  /* 0x0000000001a37983 */ /* 0x000ea20000100800 */
[----:B------:R-:W-:Y:S02]  /*5270*/  UIADD3 UR18, UR10, -0x126145ec, URZ ;  /* 0xed9eba140a127890 */ /* 0x000fe4000fffe03f */
[C---:B------:R-:W-:Y:S01]  /*5280*/  LOP3.LUT R154, R0.reuse, R133, RZ, 0x3c, !PT ;  /* 0x00000085009a7212 */ /* 0x040fe200078e3cff */
[----:B------:R-:W4:Y:S01]  /*5290*/  LDL R162, [R1+0x28] ;  /* 0x0000280001a27983 */ /* 0x000f220000100800 */
[----:B------:R-:W-:Y:S01]  /*52a0*/  LOP3.LUT R155, R0, R135, RZ, 0x3c, !PT ;  /* 0x00000087009b7212 */ /* 0x000fe200078e3cff */
[----:B------:R-:W-:Y:S02]  /*52b0*/  @!P2 VIADD R0, R238, 0x1 ;  /* 0x00000001ee00a836 */ /* 0x000fe40000000000 */
[----:B------:R-:W1:Y:S03]  /*52c0*/  LDSM.16.M88.4 R132, [R222+-0x1c00] ;  /* 0xffe40000de84783b */ /* 0x000e660000000200 */
[C---:B------:R-:W-:Y:S02]  /*52d0*/  @!P2 ISETP.GE.AND P6, PT, R0.reuse, R145, PT ;  /* 0x000000910000a20c */ /* 0x040fe40003fc6270 */
[C---:B------:R-:W-:Y:S02]  /*52e0*/  @!P2 ISETP.GE.AND P3, PT, R0.reuse, R152, PT ;  /* 0x000000980000a20c */ /* 0x040fe40003f66270 */
[C---:B------:R-:W-:Y:S02]  /*52f0*/  @!P2 ISETP.GE.AND P5, PT, R0.reuse, R147, PT ;  /* 0x000000930000a20c */ /* 0x040fe40003fa6270 */
[C---:B---3--:R-:W-:Y:S01]  /*5300*/  FSETP.NEU.FTZ.AND P4, PT, R165.reuse, -INF , PT ;  /* 0xff800000a500780b */ /* 0x048fe20003f9d000 */
[----:B------:R-:W-:Y:S01]  /*5310*/  FMUL.FTZ R144, R165, 1.4426950216293334961 ;  /* 0x3fb8aa3ba5907820 */ /* 0x000fe20000410000 */
[----:B------:R-:W-:Y:S02]  /*5320*/  @!P2 ISETP.GE.AND P0, PT, R0, R146, PT ;  /* 0x000000920000a20c */ /* 0x000fe40003f06270 */
[C---:B------:R-:W-:Y:S01]  /*5330*/  FSETP.NEU.FTZ.AND P1, PT, R164.reuse, -INF , PT ;  /* 0xff800000a400780b */ /* 0x040fe20003f3d000 */
[----:B------:R-:W-:Y:S01]  /*5340*/  FMUL.FTZ R141, R164, 1.4426950216293334961 ;  /* 0x3fb8aa3ba48d7820 */ /* 0x000fe20000410000 */
[----:B------:R-:W-:Y:S01]  /*5350*/  FSEL R144, R144, RZ, P4 ;  /* 0x000000ff90907208 */ /* 0x000fe20002000000 */
[----:B------:R-:W3:Y:S03]  /*5360*/  LDL R164, [R1+0xc] ;  /* 0x00000c0001a47983 */ /* 0x000ee60000100800 */
[----:B------:R-:W-:Y:S01]  /*5370*/  FSEL R141, R141, RZ, P1 ;  /* 0x000000ff8d8d7208 */ /* 0x000fe20000800000 */
[-C--:B-1----:R-:W-:Y:S06]  /*5380*/  HMMA.16816.F32 R20, R136, R132.reuse, R20 ;  /* 0x000000848814723c */ /* 0x082fec0000001814 */
[C---:B------:R-:W-:Y:S06]  /*5390*/  HMMA.16816.F32 R24, R148.reuse, R132, R24 ;  /* 0x000000849418723c */ /* 0x040fec0000001818 */
[-C--:B------:R-:W-:Y:S05]  /*53a0*/  HMMA.16816.F32 R28, R148, R134.reuse, R28 ;  /* 0x00000086941c723c */ /* 0x080fea000000181c */
[C---:B------:R-:W-:Y:S01]  /*53b0*/  @!P2 VIADD R132, R238.reuse, 0x11 ;  /* 0x00000011ee84a836 */ /* 0x040fe20000000000 */
[----:B------:R-:W-:Y:S05]  /*53c0*/  HMMA.16816.F32 R32, R136, R134, R32 ;  /* 0x000000868820723c */ /* 0x000fea0000001820 */
[----:B------:R-:W-:Y:S06]  /*53d0*/  @!P2 VIADD R133, R238, 0x18 ;  /* 0x00000018ee85a836 */ /* 0x000fec0000000000 */
[----:B------:R-:W-:Y:S01]  /*53e0*/  IMAD.WIDE.U32 R148, R153, -0x326172a9, RZ ;  /* 0xcd9e8d5799947825 */ /* 0x000fe200078e00ff */
[C---:B------:R-:W-:Y:S03]  /*53f0*/  FSETP.NEU.FTZ.AND P1, PT, R157.reuse, -INF , PT ;  /* 0xff8000009d00780b */ /* 0x040fe60003f3d000 */
[----:B------:R-:W-:Y:S02]  /*5400*/  FMUL.FTZ R0, R157, 1.4426950216293334961 ;  /* 0x3fb8aa3b9d007820 */ /* 0x000fe40000410000 */
[----:B------:R-:W3:Y:S03]  /*5410*/  LDL R157, [R1+0x8] ;  /* 0x00000800019d7983 */ /* 0x000ee60000100800 */
[----:B------:R-:W-:Y:S02]  /*5420*/  FSEL R0, R0, RZ, P1 ;  /* 0x000000ff00007208 */ /* 0x000fe40000800000 */
[----:B------:R-:W-:Y:S04]  /*5430*/  @!P2 ISETP.GE.AND P1, PT, R238, R152, PT ;  /* 0x00000098ee00a20c */ /* 0x000fe80003f26270 */
[----:B------:R-:W-:Y:S02]  /*5440*/  @!P2 FSEL R4, R4, -INF , !P1 ;  /* 0xff8000000404a808 */ /* 0x000fe40004800000 */
[----:B------:R-:W-:Y:S03]  /*5450*/  @!P2 ISETP.GE.AND P1, PT, R238, R146, PT ;  /* 0x00000092ee00a20c */ /* 0x000fe60003f26270 */
[--C-:B------:R-:W-:Y:S01]  /*5460*/  FFMA.FTZ R4, R4, UR13, -R144.reuse ;  /* 0x0000000d04047c23 */ /* 0x100fe20008010890 */
[----:B------:R-:W-:Y:S02]  /*5470*/  @!P2 FSEL R8, R8, -INF , !P1 ;  /* 0xff8000000808a808 */ /* 0x000fe40004800000 */
[----:B------:R-:W-:Y:S01]  /*5480*/  @!P2 ISETP.GE.AND P1, PT, R142, R152, PT ;  /* 0x000000988e00a20c */ /* 0x000fe20003f26270 */
[----:B------:R-:W1:Y:S01]  /*5490*/  MUFU.EX2 R169, R4 ;  /* 0x0000000400a97308 */ /* 0x000e620000000800 */
[C---:B--2---:R-:W-:Y:S01]  /*54a0*/  FFMA.FTZ R5, R163.reuse, UR5, R5 ;  /* 0x00000005a3057c23 */ /* 0x044fe20008010005 */
[C---:B------:R-:W-:Y:S01]  /*54b0*/  FFMA.FTZ R7, R163.reuse, UR5, R7 ;  /* 0x00000005a3077c23 */ /* 0x040fe20008010007 */
[C---:B------:R-:W-:Y:S01]  /*54c0*/  FFMA.FTZ R9, R163.reuse, UR5, R9 ;  /* 0x00000005a3097c23 */ /* 0x040fe20008010009 */
[----:B------:R-:W-:Y:S01]  /*54d0*/  FFMA.FTZ R11, R163, UR5, R11 ;  /* 0x00000005a30b7c23 */ /* 0x000fe2000801000b */
[C---:B----4-:R-:W-:Y:S01]  /*54e0*/  FSETP.NEU.FTZ.AND P4, PT, R162.reuse, -INF , PT ;  /* 0xff800000a200780b */ /* 0x050fe20003f9d000 */
[----:B------:R-:W-:Y:S01]  /*54f0*/  FMUL.FTZ R140, R162, 1.4426950216293334961 ;  /* 0x3fb8aa3ba28c7820 */ /* 0x000fe20000410000 */
[----:B------:R-:W-:Y:S01]  /*5500*/  @!P2 FSEL R5, R5, -INF , !P3 ;  /* 0xff8000000505a808 */ /* 0x000fe20005800000 */
[----:B------:R-:W2:Y:S01]  /*5510*/  LDL R162, [R1+0x4] ;  /* 0x0000040001a27983 */ /* 0x000ea20000100800 */
[----:B------:R-:W-:Y:S02]  /*5520*/  @!P2 ISETP.GE.AND P3, PT, R238, R145, PT ;  /* 0x00000091ee00a20c */ /* 0x000fe40003f66270 */
[----:B------:R-:W-:Y:S01]  /*5530*/  FSEL R140, R140, RZ, P4 ;  /* 0x000000ff8c8c7208 */ /* 0x000fe20002000000 */
[----:B------:R-:W4:Y:S01]  /*5540*/  LDL R163, [R1+0x10] ;  /* 0x0000100001a37983 */ /* 0x000f220000100800 */
[----:B------:R-:W-:Y:S01]  /*5550*/  @!P2 ISETP.GE.AND P4, PT, R238, R147, PT ;  /* 0x00000093ee00a20c */ /* 0x000fe20003f86270 */
[----:B------:R-:W-:Y:S01]  /*5560*/  FFMA.FTZ R5, R5, UR13, -R144 ;  /* 0x0000000d05057c23 */ /* 0x000fe20008010890 */
[----:B------:R-:W-:Y:S01]  /*5570*/  @!P2 FSEL R7, R7, -INF , !P5 ;  /* 0xff8000000707a808 */ /* 0x000fe20006800000 */
[--C-:B------:R-:W-:Y:S01]  /*5580*/  FFMA.FTZ R8, R8, UR13, -R140.reuse ;  /* 0x0000000d08087c23 */ /* 0x100fe2000801088c */
[----:B------:R-:W-:Y:S01]  /*5590*/  @!P2 FSEL R6, R6, -INF , !P4 ;  /* 0xff8000000606a808 */ /* 0x000fe20006000000 */
[----:B------:R1:W-:Y:S01]  /*55a0*/  MUFU.EX2 R168, R5 ;  /* 0x0000000500a87308 */ /* 0x0003e20000000800 */
[----:B------:R-:W-:Y:S01]  /*55b0*/  @!P2 FSEL R9, R9, -INF , !P0 ;  /* 0xff8000000909a808 */ /* 0x000fe20004000000 */
[--C-:B------:R-:W-:Y:S01]  /*55c0*/  FFMA.FTZ R7, R7, UR13, -R141.reuse ;  /* 0x0000000d07077c23 */ /* 0x100fe2000801088d */
[-C--:B------:R-:W-:Y:S01]  /*55d0*/  @!P2 ISETP.GE.AND P4, PT, R142, R146.reuse, PT ;  /* 0x000000928e00a20c */ /* 0x080fe20003f86270 */
[----:B------:R-:W-:Y:S01]  /*55e0*/  FFMA.FTZ R6, R6, UR13, -R141 ;  /* 0x0000000d06067c23 */ /* 0x000fe2000801088d */
[C---:B------:R-:W-:Y:S01]  /*55f0*/  @!P2 ISETP.GE.AND P5, PT, R142.reuse, R145, PT ;  /* 0x000000918e00a20c */ /* 0x040fe20003fa6270 */
[----:B------:R-:W-:Y:S01]  /*5600*/  FFMA.FTZ R9, R9, UR13, -R140 ;  /* 0x0000000d09097c23 */ /* 0x000fe2000801088c */
[----:B------:R-:W-:Y:S01]  /*5610*/  @!P2 ISETP.GE.AND P0, PT, R142, R147, PT ;  /* 0x000000938e00a20c */ /* 0x000fe20003f06270 */
[----:B------:R-:W-:Y:S01]  /*5620*/  @!P2 VIADD R142, R238, 0x10 ;  /* 0x00000010ee8ea836 */ /* 0x000fe20000000000 */
[----:B------:R-:W-:Y:S01]  /*5630*/  @!P2 FSEL R10, R10, -INF , !P3 ;  /* 0xff8000000a0aa808 */ /* 0x000fe20005800000 */
[----:B------:R-:W-:Y:S01]  /*5640*/  MUFU.EX2 R171, R9 ;  /* 0x0000000900ab7308 */ /* 0x000fe20000000800 */
[-C--:B------:R-:W-:Y:S01]  /*5650*/  @!P2 ISETP.GE.AND P3, PT, R143, R146.reuse, PT ;  /* 0x000000928f00a20c */ /* 0x080fe20003f66270 */
[----:B---3--:R-:W-:Y:S01]  /*5660*/  FFMA.FTZ R20, R164, UR5, R20 ;  /* 0x00000005a4147c23 */ /* 0x008fe20008010014 */
[----:B------:R-:W-:Y:S01]  /*5670*/  @!P2 FSEL R11, R11, -INF , !P6 ;  /* 0xff8000000b0ba808 */ /* 0x000fe20007000000 */
[----:B------:R-:W-:Y:S01]  /*5680*/  FFMA.FTZ R10, R10, UR13, -R0 ;  /* 0x0000000d0a0a7c23 */ /* 0x000fe20008010800 */
[----:B------:R-:W-:Y:S01]  /*5690*/  @!P2 ISETP.GE.AND P6, PT, R143, R145, PT ;  /* 0x000000918f00a20c */ /* 0x000fe20003fc6270 */
[C---:B------:R-:W-:Y:S01]  /*56a0*/  FFMA.FTZ R22, R164.reuse, UR5, R22 ;  /* 0x00000005a4167c23 */ /* 0x040fe20008010016 */
[C---:B------:R-:W-:Y:S03]  /*56b0*/  FFMA.FTZ R24, R164.reuse, UR5, R24 ;  /* 0x00000005a4187c23 */ /* 0x040fe60008010018 */
[----:B------:R3:W-:Y:S01]  /*56c0*/  MUFU.EX2 R167, R6 ;  /* 0x0000000600a77308 */ /* 0x0007e20000000800 */
[----:B------:R-:W-:Y:S01]  /*56d0*/  FFMA.FTZ R26, R164, UR5, R26 ;  /* 0x00000005a41a7c23 */ /* 0x000fe2000801001a */
[----:B-1----:R-:W-:Y:S04]  /*56e0*/  IMAD.WIDE.U32 R4, R154, -0x326172a9, RZ ;  /* 0xcd9e8d579a047825 */ /* 0x002fe800078e00ff */
[----:B------:R-:W-:Y:S04]  /*56f0*/  FFMA.FTZ R11, R11, UR13, -R0 ;  /* 0x0000000d0b0b7c23 */ /* 0x000fe80008010800 */
[----:B------:R1:W-:Y:S10]  /*5700*/  MUFU.EX2 R233, R7 ;  /* 0x0000000700e97308 */ /* 0x0003f40000000800 */
[----:B------:R-:W-:Y:S10]  /*5710*/  MUFU.EX2 R236, R10 ;  /* 0x0000000a00ec7308 */ /* 0x000ff40000000800 */
[----:B------:R-:W-:Y:S01]  /*5720*/  MUFU.EX2 R235, R11 ;  /* 0x0000000b00eb7308 */ /* 0x000fe20000000800 */
[C---:B------:R-:W-:Y:S01]  /*5730*/  FFMA.FTZ R13, R157.reuse, UR5, R13 ;  /* 0x000000059d0d7c23 */ /* 0x040fe2000801000d */
[C---:B------:R-:W-:Y:S01]  /*5740*/  FFMA.FTZ R15, R157.reuse, UR5, R15 ;  /* 0x000000059d0f7c23 */ /* 0x040fe2000801000f */
[C---:B------:R-:W-:Y:S01]  /*5750*/  FFMA.FTZ R17, R157.reuse, UR5, R17 ;  /* 0x000000059d117c23 */ /* 0x040fe20008010011 */
[----:B------:R-:W-:Y:S02]  /*5760*/  FFMA.FTZ R19, R157, UR5, R19 ;  /* 0x000000059d137c23 */ /* 0x000fe40008010013 */
[----:B------:R-:W-:Y:S01]  /*5770*/  @!P2 FSEL R13, R13, -INF , !P3 ;  /* 0xff8000000d0da808 */ /* 0x000fe20005800000 */
[----:B------:R-:W3:Y:S01]  /*5780*/  LDL R157, [R1+0x18] ;  /* 0x00001800019d7983 */ /* 0x000ee20000100800 */
[-C--:B------:R-:W-:Y:S02]  /*5790*/  @!P2 ISETP.GE.AND P3, PT, R143, R147.reuse, PT ;  /* 0x000000938f00a20c */ /* 0x080fe40003f66270 */
[----:B------:R-:W-:Y:S01]  /*57a0*/  @!P2 FSEL R15, R15, -INF , !P6 ;  /* 0xff8000000f0fa808 */ /* 0x000fe20007000000 */
[----:B------:R-:W-:Y:S01]  /*57b0*/  FFMA.FTZ R13, R13, UR13, -R140 ;  /* 0x0000000d0d0d7c23 */ /* 0x000fe2000801088c */
[----:B------:R-:W-:Y:S02]  /*57c0*/  @!P2 FSEL R19, R19, -INF , !P3 ;  /* 0xff8000001313a808 */ /* 0x000fe40005800000 */
[-C--:B------:R-:W-:Y:S01]  /*57d0*/  @!P2 ISETP.GE.AND P3, PT, R132, R147.reuse, PT ;  /* 0x000000938400a20c */ /* 0x080fe20003f66270 */
[----:B------:R-:W-:Y:S01]  /*57e0*/  FFMA.FTZ R15, R15, UR13, -R0 ;  /* 0x0000000d0f0f7c23 */ /* 0x000fe20008010800 */
[----:B------:R-:W-:Y:S01]  /*57f0*/  @!P2 ISETP.GE.AND P6, PT, R142, R147, PT ;  /* 0x000000938e00a20c */ /* 0x000fe20003fc6270 */
[--C-:B------:R-:W-:Y:S01]  /*5800*/  FFMA.FTZ R19, R19, UR13, -R141.reuse ;  /* 0x0000000d13137c23 */ /* 0x100fe2000801088d */
[----:B------:R-:W-:Y:S02]  /*5810*/  MUFU.EX2 R165, R13 ;  /* 0x0000000d00a57308 */ /* 0x000fe40000000800 */
[----:B------:R-:W-:Y:S02]  /*5820*/  @!P2 FSEL R22, R22, -INF , !P6 ;  /* 0xff8000001616a808 */ /* 0x000fe40007000000 */
[----:B------:R-:W-:Y:S03]  /*5830*/  @!P2 ISETP.GE.AND P6, PT, R133, R146, PT ;  /* 0x000000928500a20c */ /* 0x000fe60003fc6270 */
[----:B------:R-:W-:Y:S03]  /*5840*/  FFMA.FTZ R22, R22, UR13, -R141 ;  /* 0x0000000d16167c23 */ /* 0x000fe6000801088d */
[----:B------:R-:W-:Y:S01]  /*5850*/  MUFU.EX2 R164, R15 ;  /* 0x0000000f00a47308 */ /* 0x000fe20000000800 */
[C---:B--2---:R-:W-:Y:S01]  /*5860*/  FFMA.FTZ R12, R162.reuse, UR5, R12 ;  /* 0x00000005a20c7c23 */ /* 0x044fe2000801000c */
[C---:B------:R-:W-:Y:S01]  /*5870*/  FFMA.FTZ R14, R162.reuse, UR5, R14 ;  /* 0x00000005a20e7c23 */ /* 0x040fe2000801000e */
[C---:B------:R-:W-:Y:S01]  /*5880*/  FFMA.FTZ R16, R162.reuse, UR5, R16 ;  /* 0x00000005a2107c23 */ /* 0x040fe20008010010 */
[----:B------:R-:W-:Y:S01]  /*5890*/  FFMA.FTZ R18, R162, UR5, R18 ;  /* 0x00000005a2127c23 */ /* 0x000fe20008010012 */
[C---:B----4-:R-:W-:Y:S01]  /*58a0*/  FFMA.FTZ R21, R163.reuse, UR5, R21 ;  /* 0x00000005a3157c23 */ /* 0x050fe20008010015 */
[----:B------:R-:W-:Y:S01]  /*58b0*/  @!P2 FSEL R12, R12, -INF , !P4 ;  /* 0xff8000000c0ca808 */ /* 0x000fe20006000000 */
[----:B------:R-:W2:Y:S01]  /*58c0*/  LDL R162, [R1+0x14] ;  /* 0x0000140001a27983 */ /* 0x000ea20000100800 */
[----:B------:R-:W-:Y:S01]  /*58d0*/  @!P2 FSEL R14, R14, -INF , !P5 ;  /* 0xff8000000e0ea808 */ /* 0x000fe20006800000 */
[----:B------:R-:W-:Y:S01]  /*58e0*/  FFMA.FTZ R23, R163, UR5, R23 ;  /* 0x00000005a3177c23 */ /* 0x000fe20008010017 */
[----:B------:R-:W-:Y:S01]  /*58f0*/  @!P2 FSEL R18, R18, -INF , !P0 ;  /* 0xff8000001212a808 */ /* 0x000fe20004000000 */
[----:B------:R-:W-:Y:S01]  /*5900*/  FFMA.FTZ R12, R12, UR13, -R140 ;  /* 0x0000000d0c0c7c23 */ /* 0x000fe2000801088c */
[-C--:B------:R-:W-:Y:S01]  /*5910*/  @!P2 ISETP.GE.AND P5, PT, R142, R152.reuse, PT ;  /* 0x000000988e00a20c */ /* 0x080fe20003fa6270 */
[----:B------:R-:W-:Y:S01]  /*5920*/  FFMA.FTZ R14, R14, UR13, -R0 ;  /* 0x0000000d0e0e7c23 */ /* 0x000fe20008010800 */
[----:B------:R-:W-:Y:S01]  /*5930*/  @!P2 ISETP.GE.AND P0, PT, R132, R152, PT ;  /* 0x000000988400a20c */ /* 0x000fe20003f06270 */
[----:B------:R-:W-:Y:S01]  /*5940*/  FFMA.FTZ R18, R18, UR13, -R141 ;  /* 0x0000000d12127c23 */ /* 0x000fe2000801088d */
[----:B------:R-:W-:Y:S01]  /*5950*/  @!P2 FSEL R20, R20, -INF , !P5 ;  /* 0xff8000001414a808 */ /* 0x000fe20006800000 */
[----:B------:R-:W-:Y:S01]  /*5960*/  MUFU.EX2 R170, R12 ;  /* 0x0000000c00aa7308 */ /* 0x000fe20000000800 */
[----:B------:R-:W-:Y:S01]  /*5970*/  @!P2 FSEL R21, R21, -INF , !P0 ;  /* 0xff8000001515a808 */ /* 0x000fe20004000000 */
[----:B------:R-:W-:Y:S01]  /*5980*/  FFMA.FTZ R25, R163, UR5, R25 ;  /* 0x00000005a3197c23 */ /* 0x000fe20008010019 */
[----:B------:R-:W-:Y:S01]  /*5990*/  @!P2 ISETP.GE.AND P5, PT, R132, R146, PT ;  /* 0x000000928400a20c */ /* 0x000fe20003fa6270 */
[--C-:B------:R-:W-:Y:S01]  /*59a0*/  FFMA.FTZ R20, R20, UR13, -R144.reuse ;  /* 0x0000000d14147c23 */ /* 0x100fe20008010890 */
[-C--:B------:R-:W-:Y:S01]  /*59b0*/  @!P2 ISETP.GE.AND P0, PT, R132, R145.reuse, PT ;  /* 0x000000918400a20c */ /* 0x080fe20003f06270 */
[--C-:B------:R-:W-:Y:S01]  /*59c0*/  FFMA.FTZ R21, R21, UR13, -R144.reuse ;  /* 0x0000000d15157c23 */ /* 0x100fe20008010890 */
[----:B------:R-:W-:Y:S01]  /*59d0*/  @!P2 ISETP.GE.AND P4, PT, R143, R152, PT ;  /* 0x000000988f00a20c */ /* 0x000fe20003f86270 */
[----:B------:R-:W-:Y:S01]  /*59e0*/  @!P2 VIADD R132, R238, 0x19 ;  /* 0x00000019ee84a836 */ /* 0x000fe20000000000 */
[----:B------:R-:W-:Y:S01]  /*59f0*/  @!P2 FSEL R16, R16, -INF , !P1 ;  /* 0xff8000001010a808 */ /* 0x000fe20004800000 */
[----:B------:R-:W-:Y:S01]  /*5a00*/  MUFU.EX2 R166, R14 ;  /* 0x0000000e00a67308 */ /* 0x000fe20000000800 */
[----:B------:R-:W-:Y:S01]  /*5a10*/  @!P2 FSEL R17, R17, -INF , !P4 ;  /* 0xff8000001111a808 */ /* 0x000fe20006000000 */
[----:B------:R-:W-:Y:S01]  /*5a20*/  FFMA.FTZ R27, R163, UR5, R27 ;  /* 0x00000005a31b7c23 */ /* 0x000fe2000801001b */
[----:B------:R-:W-:Y:S01]  /*5a30*/  @!P2 FSEL R23, R23, -INF , !P3 ;  /* 0xff8000001717a808 */ /* 0x000fe20005800000 */
[--C-:B------:R-:W-:Y:S01]  /*5a40*/  FFMA.FTZ R16, R16, UR13, -R144.reuse ;  /* 0x0000000d10107c23 */ /* 0x100fe20008010890 */
[CC--:B------:R-:W-:Y:S01]  /*5a50*/  @!P2 ISETP.GE.AND P1, PT, R142.reuse, R146.reuse, PT ;  /* 0x000000928e00a20c */ /* 0x0c0fe20003f26270 */
[----:B------:R-:W-:Y:S01]  /*5a60*/  FFMA.FTZ R17, R17, UR13, -R144 ;  /* 0x0000000d11117c23 */ /* 0x000fe20008010890 */
[----:B------:R-:W-:Y:S01]  /*5a70*/  @!P2 ISETP.GE.AND P4, PT, R142, R145, PT ;  /* 0x000000918e00a20c */ /* 0x000fe20003f86270 */
[----:B------:R-:W-:Y:S01]  /*5a80*/  FFMA.FTZ R23, R23, UR13, -R141 ;  /* 0x0000000d17177c23 */ /* 0x000fe2000801088d */
[----:B------:R-:W-:Y:S01]  /*5a90*/  LOP3.LUT R142, R234, UR15, RZ, 0x3c, !PT ;  /* 0x0000000fea8e7c12 */ /* 0x000fe2000f8e3cff */
[----:B------:R-:W-:Y:S01]  /*5aa0*/  MUFU.EX2 R163, R16 ;  /* 0x0000001000a37308 */ /* 0x000fe20000000800 */
[----:B------:R-:W-:Y:S01]  /*5ab0*/  @!P2 ISETP.GE.AND P3, PT, R132, R146, PT ;  /* 0x000000928400a20c */ /* 0x000fe20003f66270 */
[----:B------:R-:W-:Y:S01]  /*5ac0*/  UIADD3 UR15, UR10, 0x32370b8f, URZ ;  /* 0x32370b8f0a0f7890 */ /* 0x000fe2000fffe03f */
[----:B------:R-:W-:Y:S02]  /*5ad0*/  LOP3.LUT R5, R142, R5, RZ, 0x3c, !PT ;  /* 0x000000058e057212 */ /* 0x000fe400078e3cff */
[----:B------:R-:W-:Y:S02]  /*5ae0*/  @!P2 FSEL R24, R24, -INF , !P1 ;  /* 0xff8000001818a808 */ /* 0x000fe40004800000 */
[----:B------:R-:W-:Y:S03]  /*5af0*/  @!P2 FSEL R25, R25, -INF , !P5 ;  /* 0xff8000001919a808 */ /* 0x000fe60006800000 */
[----:B------:R4:W-:Y:S01]  /*5b00*/  MUFU.EX2 R234, R8 ;  /* 0x0000000800ea7308 */ /* 0x0009e20000000800 */
[----:B------:R-:W-:Y:S01]  /*5b10*/  @!P2 FSEL R26, R26, -INF , !P4 ;  /* 0xff8000001a1aa808 */ /* 0x000fe20006000000 */
[--C-:B------:R-:W-:Y:S01]  /*5b20*/  FFMA.FTZ R24, R24, UR13, -R140.reuse ;  /* 0x0000000d18187c23 */ /* 0x100fe2000801088c */
[----:B------:R-:W-:Y:S01]  /*5b30*/  @!P2 FSEL R27, R27, -INF , !P0 ;  /* 0xff8000001b1ba808 */ /* 0x000fe20004000000 */
[----:B------:R-:W-:Y:S01]  /*5b40*/  FFMA.FTZ R25, R25, UR13, -R140 ;  /* 0x0000000d19197c23 */ /* 0x000fe2000801088c */
[-C--:B------:R-:W-:Y:S01]  /*5b50*/  @!P2 ISETP.GE.AND P1, PT, R133, R145.reuse, PT ;  /* 0x000000918500a20c */ /* 0x080fe20003f26270 */
[--C-:B------:R-:W-:Y:S01]  /*5b60*/  FFMA.FTZ R26, R26, UR13, -R0.reuse ;  /* 0x0000000d1a1a7c23 */ /* 0x100fe20008010800 */
[C---:B------:R-:W-:Y:S01]  /*5b70*/  @!P2 ISETP.GE.AND P5, PT, R132.reuse, R145, PT ;  /* 0x000000918400a20c */ /* 0x040fe20003fa6270 */
[----:B------:R-:W-:Y:S01]  /*5b80*/  FFMA.FTZ R27, R27, UR13, -R0 ;  /* 0x0000000d1b1b7c23 */ /* 0x000fe20008010800 */
[-C--:B------:R-:W-:Y:S01]  /*5b90*/  @!P2 ISETP.GE.AND P4, PT, R133, R152.reuse, PT ;  /* 0x000000988500a20c */ /* 0x080fe20003f86270 */
[----:B------:R-:W-:Y:S01]  /*5ba0*/  MUFU.EX2 R161, R17 ;  /* 0x0000001100a17308 */ /* 0x000fe20000000800 */
[C---:B------:R-:W-:Y:S02]  /*5bb0*/  @!P2 ISETP.GE.AND P0, PT, R132.reuse, R152, PT ;  /* 0x000000988400a20c */ /* 0x040fe40003f06270 */
[----:B------:R-:W-:Y:S01]  /*5bc0*/  LOP3.LUT R146, R149, UR12, R4, 0x96, !PT ;  /* 0x0000000c95927c12 */ /* 0x000fe2000f8e9604 */
[----:B------:R-:W-:Y:S06]  /*5bd0*/  IMAD.WIDE.U32 R4, R5, -0x2daee0ad, RZ ;  /* 0xd2511f5305047825 */ /* 0x000fec00078e00ff */
[----:B------:R-:W-:Y:S01]  /*5be0*/  MUFU.EX2 R154, R20 ;  /* 0x00000014009a7308 */ /* 0x000fe20000000800 */
[----:B------:R-:W-:Y:S09]  /*5bf0*/  LOP3.LUT R5, R5, UR15, R160, 0x96, !PT ;  /* 0x0000000f05057c12 */ /* 0x000ff2000f8e96a0 */
[----:B------:R-:W-:Y:S10]  /*5c00*/  MUFU.EX2 R160, R19 ;  /* 0x0000001300a07308 */ /* 0x000ff40000000800 */
[----:B------:R-:W-:Y:S10]  /*5c10*/  MUFU.EX2 R153, R23 ;  /* 0x0000001700997308 */ /* 0x000ff40000000800 */
[----:B------:R-:W-:Y:S01]  /*5c20*/  MUFU.EX2 R159, R26 ;  /* 0x0000001a009f7308 */ /* 0x000fe20000000800 */
[C---:B---3--:R-:W-:Y:S01]  /*5c30*/  FFMA.FTZ R29, R157.reuse, UR5, R29 ;  /* 0x000000059d1d7c23 */ /* 0x048fe2000801001d */
[C---:B------:R-:W-:Y:S01]  /*5c40*/  FFMA.FTZ R31, R157.reuse, UR5, R31 ;  /* 0x000000059d1f7c23 */ /* 0x040fe2000801001f */
[C---:B------:R-:W-:Y:S01]  /*5c50*/  FFMA.FTZ R33, R157.reuse, UR5, R33 ;  /* 0x000000059d217c23 */ /* 0x040fe20008010021 */
[----:B------:R-:W-:Y:S02]  /*5c60*/  FFMA.FTZ R35, R157, UR5, R35 ;  /* 0x000000059d237c23 */ /* 0x000fe40008010023 */
[----:B------:R-:W-:Y:S04]  /*5c70*/  @!P2 FSEL R29, R29, -INF , !P3 ;  /* 0xff8000001d1da808 */ /* 0x000fe80005800000 */
[----:B------:R-:W-:Y:S01]  /*5c80*/  MUFU.EX2 R157, R25 ;  /* 0x00000019009d7308 */ /* 0x000fe20000000800 */
[-C--:B------:R-:W-:Y:S02]  /*5c90*/  @!P2 ISETP.GE.AND P3, PT, R132, R147.reuse, PT ;  /* 0x000000938400a20c */ /* 0x080fe40003f66270 */
[----:B------:R-:W-:Y:S02]  /*5ca0*/  @!P2 FSEL R31, R31, -INF , !P5 ;  /* 0xff8000001f1fa808 */ /* 0x000fe40006800000 */
[----:B------:R-:W-:Y:S02]  /*5cb0*/  @!P2 FSEL R33, R33, -INF , !P0 ;  /* 0xff8000002121a808 */ /* 0x000fe40004000000 */
[----:B------:R-:W-:Y:S01]  /*5cc0*/  @!P2 FSEL R35, R35, -INF , !P3 ;  /* 0xff8000002323a808 */ /* 0x000fe20005800000 */
[C---:B--2---:R-:W-:Y:S01]  /*5cd0*/  FFMA.FTZ R28, R162.reuse, UR5, R28 ;  /* 0x00000005a21c7c23 */ /* 0x044fe2000801001c */
[C---:B------:R-:W-:Y:S01]  /*5ce0*/  FFMA.FTZ R30, R162.reuse, UR5, R30 ;  /* 0x00000005a21e7c23 */ /* 0x040fe2000801001e */
[C---:B------:R-:W-:Y:S01]  /*5cf0*/  FFMA.FTZ R34, R162.reuse, UR5, R34 ;  /* 0x00000005a2227c23 */ /* 0x040fe20008010022 */
[----:B------:R-:W-:Y:S02]  /*5d00*/  FFMA.FTZ R32, R162, UR5, R32 ;  /* 0x00000005a2207c23 */ /* 0x000fe40008010020 */
[----:B------:R-:W-:Y:S01]  /*5d10*/  @!P2 FSEL R28, R28, -INF , !P6 ;  /* 0xff8000001c1ca808 */ /* 0x000fe20007000000 */
[----:B------:R-:W-:Y:S01]  /*5d20*/  MUFU.EX2 R162, R18 ;  /* 0x0000001200a27308 */ /* 0x000fe20000000800 */
[----:B------:R-:W-:Y:S01]  /*5d30*/  @!P2 ISETP.GE.AND P6, PT, R133, R147, PT ;  /* 0x000000938500a20c */ /* 0x000fe20003fc6270 */
[----:B------:R-:W-:Y:S01]  /*5d40*/  IMAD.WIDE.U32 R132, R155, -0x326172a9, RZ ;  /* 0xcd9e8d579b847825 */ /* 0x000fe200078e00ff */
[----:B------:R-:W-:Y:S02]  /*5d50*/  @!P2 FSEL R30, R30, -INF , !P1 ;  /* 0xff8000001e1ea808 */ /* 0x000fe40004800000 */
[----:B------:R-:W-:Y:S01]  /*5d60*/  @!P2 FSEL R34, R34, -INF , !P6 ;  /* 0xff8000002222a808 */ /* 0x000fe20007000000 */
[----:B------:R-:W-:Y:S01]  /*5d70*/  FFMA.FTZ R28, R28, UR13, -R140 ;  /* 0x0000000d1c1c7c23 */ /* 0x000fe2000801088c */
[----:B------:R-:W-:Y:S01]  /*5d80*/  LOP3.LUT R6, R142, R133, RZ, 0x3c, !PT ;  /* 0x000000858e067212 */ /* 0x000fe200078e3cff */
[----:B------:R-:W-:Y:S01]  /*5d90*/  IMAD.WIDE.U32 R142, R156, -0x326172a9, RZ ;  /* 0xcd9e8d579c8e7825 */ /* 0x000fe200078e00ff */
[----:B------:R-:W-:Y:S01]  /*5da0*/  @!P2 FSEL R32, R32, -INF , !P4 ;  /* 0xff8000002020a808 */ /* 0x000fe20006000000 */
[----:B------:R-:W-:Y:S02]  /*5db0*/  MUFU.EX2 R155, R22 ;  /* 0x00000016009b7308 */ /* 0x000fe40000000800 */
[----:B------:R-:W-:Y:S01]  /*5dc0*/  FFMA.FTZ R30, R30, UR13, -R0 ;  /* 0x0000000d1e1e7c23 */ /* 0x000fe20008010800 */
[----:B------:R-:W-:Y:S01]  /*5dd0*/  IMAD.WIDE.U32 R146, R146, -0x2daee0ad, RZ ;  /* 0xd2511f5392927825 */ /* 0x000fe200078e00ff */
[----:B------:R-:W-:Y:S01]  /*5de0*/  LOP3.LUT R132, R143, UR12, R132, 0x96, !PT ;  /* 0x0000000c8f847c12 */ /* 0x000fe2000f8e9684 */
[----:B------:R-:W-:Y:S02]  /*5df0*/  UIADD3 UR12, UR11, 0x78dde6e4, URZ ;  /* 0x78dde6e40b0c7890 */ /* 0x000fe4000fffe03f */
[----:B------:R-:W-:Y:S01]  /*5e00*/  FFMA.FTZ R32, R32, UR13, -R144 ;  /* 0x0000000d20207c23 */ /* 0x000fe20008010890 */
[----:B-1----:R-:W-:Y:S01]  /*5e10*/  IMAD.WIDE.U32 R6, R6, -0x2daee0ad, RZ ;  /* 0xd2511f5306067825 */ /* 0x002fe200078e00ff */
[----:B------:R-:W-:Y:S01]  /*5e20*/  LOP3.LUT R150, R147, UR18, R4, 0x96, !PT ;  /* 0x0000001293967c12 */ /* 0x000fe2000f8e9604 */
[----:B------:R-:W-:Y:S02]  /*5e30*/  MUFU.EX2 R156, R27 ;  /* 0x0000001b009c7308 */ /* 0x000fe40000000800 */
[----:B------:R-:W-:Y:S01]  /*5e40*/  FFMA.FTZ R144, R33, UR13, -R144 ;  /* 0x0000000d21907c23 */ /* 0x000fe20008010890 */
[----:B------:R-:W-:Y:S01]  /*5e50*/  IMAD.WIDE.U32 R132, R132, -0x2daee0ad, RZ ;  /* 0xd2511f5384847825 */ /* 0x000fe200078e00ff */
[----:B------:R-:W-:Y:S01]  /*5e60*/  LOP3.LUT R7, R7, UR15, R158, 0x96, !PT ;  /* 0x0000000f07077c12 */ /* 0x000fe2000f8e969e */
[----:B------:R-:W-:Y:S02]  /*5e70*/  UIADD3 UR15, UR10, -0x56f99767, URZ ;  /* 0xa90668990a0f7890 */ /* 0x000fe4000fffe03f */
[----:B------:R-:W-:Y:S01]  /*5e80*/  FFMA.FTZ R0, R31, UR13, -R0 ;  /* 0x0000000d1f007c23 */ /* 0x000fe20008010800 */
[----:B------:R-:W-:Y:S01]  /*5e90*/  IMAD.WIDE.U32 R150, R150, -0x326172a9, RZ ;  /* 0xcd9e8d5796967825 */ /* 0x000fe200078e00ff */
[----:B------:R-:W-:Y:S01]  /*5ea0*/  LOP3.LUT R149, R133, UR18, R6, 0x96, !PT ;  /* 0x0000001285957c12 */ /* 0x000fe2000f8e9606 */
[----:B------:R-:W-:Y:S01]  /*5eb0*/  UIADD3 UR18, UR10, 0x646e171e, URZ ;  /* 0x646e171e0a127890 */ /* 0x000fe2000fffe03f */
[----:B------:R-:W-:Y:S01]  /*5ec0*/  MUFU.EX2 R158, R24 ;  /* 0x00000018009e7308 */ /* 0x000fe20000000800 */
[----:B------:R-:W-:Y:S04]  /*5ed0*/  IMAD.WIDE.U32 R4, R5, -0x326172a9, RZ ;  /* 0xcd9e8d5705047825 */ /* 0x000fe800078e00ff */
[--C-:B------:R-:W-:Y:S01]  /*5ee0*/  FFMA.FTZ R34, R34, UR13, -R141.reuse ;  /* 0x0000000d22227c23 */ /* 0x100fe2000801088d */
[----:B------:R-:W-:Y:S01]  /*5ef0*/  FFMA.FTZ R141, R35, UR13, -R141 ;  /* 0x0000000d238d7c23 */ /* 0x000fe2000801088d */
[----:B------:R-:W-:Y:S01]  /*5f00*/  FFMA.FTZ R140, R29, UR13, -R140 ;  /* 0x0000000d1d8c7c23 */ /* 0x000fe2000801088c */
[----:B----4-:R-:W-:Y:S01]  /*5f10*/  LOP3.LUT R8, R5, UR12, R148, 0x96, !PT ;  /* 0x0000000c05087c12 */ /* 0x010fe2000f8e9694 */
[----:B------:R-:W-:Y:S01]  /*5f20*/  IMAD.WIDE.U32 R148, R149, -0x326172a9, RZ ;  /* 0xcd9e8d5795947825 */ /* 0x000fe200078e00ff */
[----:B------:R-:W-:Y:S01]  /*5f30*/  LOP3.LUT R6, R151, UR19, R4, 0x96, !PT ;  /* 0x0000001397067c12 */ /* 0x000fe2000f8e9604 */
[----:B------:R-:W-:Y:S02]  /*5f40*/  MUFU.EX2 R152, R28 ;  /* 0x0000001c00987308 */ /* 0x000fe40000000800 */
[----:B------:R-:W-:Y:S04]  /*5f50*/  IMAD.WIDE.U32 R4, R7, -0x326172a9, RZ ;  /* 0xcd9e8d5707047825 */ /* 0x000fe800078e00ff */
[----:B------:R-:W-:Y:S01]  /*5f60*/  IMAD.WIDE.U32 R6, R6, -0x2daee0ad, RZ ;  /* 0xd2511f5306067825 */ /* 0x000fe200078e00ff */
[----:B------:R-:W-:Y:S01]  /*5f70*/  LOP3.LUT R142, R5, UR12, R142, 0x96, !PT ;  /* 0x0000000c058e7c12 */ /* 0x000fe2000f8e968e */
[----:B------:R-:W-:Y:S01]  /*5f80*/  UIADD3 UR12, UR11, -0x4ab325aa, URZ ;  /* 0xb54cda560b0c7890 */ /* 0x000fe2000fffe03f */
[----:B------:R-:W-:Y:S01]  /*5f90*/  LOP3.LUT R4, R149, UR19, R4, 0x96, !PT ;  /* 0x0000001395047c12 */ /* 0x000fe2000f8e9604 */
[----:B------:R-:W-:Y:S01]  /*5fa0*/  IMAD.WIDE.U32 R8, R8, -0x2daee0ad, RZ ;  /* 0xd2511f5308087825 */ /* 0x000fe200078e00ff */
[----:B------:R-:W-:Y:S01]  /*5fb0*/  SHF.R.U32.HI R133, RZ, 0x18, R6 ;  /* 0x00000018ff857819 */ /* 0x000fe20000011606 */
[----:B------:R-:W-:Y:S01]  /*5fc0*/  MUFU.EX2 R151, R21 ;  /* 0x0000001500977308 */ /* 0x000fe20000000800 */
[----:B------:R-:W-:Y:S01]  /*5fd0*/  LOP3.LUT R149, R6, 0xffff, RZ, 0xc0, !PT ;  /* 0x0000ffff06957812 */ /* 0x000fe200078ec0ff */
[----:B------:R-:W-:Y:S01]  /*5fe0*/  IMAD.WIDE.U32 R4, R4, -0x2daee0ad, RZ ;  /* 0xd2511f5304047825 */ /* 0x000fe200078e00ff */
[----:B------:R-:W-:Y:S02]  /*5ff0*/  LOP3.LUT R146, R9, UR15, R146, 0x96, !PT ;  /* 0x0000000f09927c12 */ /* 0x000fe4000f8e9692 */
[----:B------:R-:W-:Y:S01]  /*6000*/  LOP3.LUT R10, R7, UR18, R8, 0x96, !PT ;  /* 0x00000012070a7c12 */ /* 0x000fe2000f8e9608 */
[----:B------:R-:W-:Y:S01]  /*6010*/  IMAD.WIDE.U32 R8, R142, -0x2daee0ad, RZ ;  /* 0xd2511f538e087825 */ /* 0x000fe200078e00ff */
[----:B------:R-:W-:Y:S02]  /*6020*/  SHF.R.U32.HI R142, RZ, 0x10, R6 ;  /* 0x00000010ff8e7819 */ /* 0x000fe40000011606 */
[----:B------:R-:W-:Y:S01]  /*6030*/  LOP3.LUT R11, R6, 0xff, RZ, 0xc0, !PT ;  /* 0x000000ff060b7812 */ /* 0x000fe200078ec0ff */
[----:B------:R-:W-:Y:S01]  /*6040*/  IMAD.WIDE.U32 R6, R146, -0x326172a9, RZ ;  /* 0xcd9e8d5792067825 */ /* 0x000fe200078e00ff */
[----:B------:R-:W-:Y:S01]  /*6050*/  LOP3.LUT R132, R9, UR15, R132, 0x96, !PT ;  /* 0x0000000f09847c12 */ /* 0x000fe2000f8e9684 */
[----:B------:R-:W-:Y:S01]  /*6060*/  MUFU.EX2 R146, R144 ;  /* 0x0000009000927308 */ /* 0x000fe20000000800 */
[--C-:B------:R-:W-:Y:S02]  /*6070*/  SHF.R.U32.HI R239, RZ, 0x10, R4.reuse ;  /* 0x00000010ffef7819 */ /* 0x100fe40000011604 */
[C---:B------:R-:W-:Y:S02]  /*6080*/  LOP3.LUT R143, R4.reuse, 0xff, RZ, 0xc0, !PT ;  /* 0x000000ff048f7812 */ /* 0x040fe400078ec0ff */
[----:B------:R-:W-:Y:S02]  /*6090*/  LOP3.LUT R147, R4, 0xffff, RZ, 0xc0, !PT ;  /* 0x0000ffff04937812 */ /* 0x000fe400078ec0ff */
[----:B------:R-:W-:Y:S03]  /*60a0*/  SHF.R.U32.HI R145, RZ, 0x18, R4 ;  /* 0x00000018ff917819 */ /* 0x000fe60000011604 */
[----:B------:R-:W-:Y:S01]  /*60b0*/  MUFU.EX2 R144, R0 ;  /* 0x0000000000907308 */ /* 0x000fe20000000800 */
[----:B------:R-:W-:Y:S01]  /*60c0*/  LOP3.LUT R9, R5, UR18, R8, 0x96, !PT ;  /* 0x0000001205097c12 */ /* 0x000fe2000f8e9608 */
[----:B------:R-:W-:Y:S01]  /*60d0*/  IMAD.WIDE.U32 R4, R132, -0x326172a9, RZ ;  /* 0xcd9e8d5784047825 */ /* 0x000fe200078e00ff */
[----:B------:R-:W-:Y:S02]  /*60e0*/  LOP3.LUT R8, R7, UR12, R150, 0x96, !PT ;  /* 0x0000000c07087c12 */ /* 0x000fe4000f8e9696 */
[----:B------:R-:W-:Y:S02]  /*60f0*/  LOP3.LUT R132, R6, 0xffff, RZ, 0xc0, !PT ;  /* 0x0000ffff06847812 */ /* 0x000fe400078ec0ff */
[C---:B------:R-:W-:Y:S03]  /*6100*/  LOP3.LUT R7, R4.reuse, 0xffff, RZ, 0xc0, !PT ;  /* 0x0000ffff04077812 */ /* 0x040fe600078ec0ff */
[----:B------:R1:W-:Y:S01]  /*6110*/  MUFU.EX2 R150, R140 ;  /* 0x0000008c00967308 */ /* 0x0003e20000000800 */
[----:B------:R-:W-:Y:S02]  /*6120*/  LOP3.LUT R12, R4, 0xff, RZ, 0xc0, !PT ;  /* 0x000000ff040c7812 */ /* 0x000fe400078ec0ff */
[--C-:B------:R-:W-:Y:S02]  /*6130*/  SHF.R.U32.HI R13, RZ, 0x10, R4.reuse ;  /* 0x00000010ff0d7819 */ /* 0x100fe40000011604 */
[----:B------:R-:W-:Y:S02]  /*6140*/  SHF.R.U32.HI R14, RZ, 0x18, R4 ;  /* 0x00000018ff0e7819 */ /* 0x000fe40000011604 */
[----:B------:R-:W-:Y:S02]  /*6150*/  LOP3.LUT R4, R8, 0xffff, RZ, 0xc0, !PT ;  /* 0x0000ffff08047812 */ /* 0x000fe400078ec0ff */
[----:B------:R-:W-:Y:S02]  /*6160*/  ISETP.LE.U32.AND P5, PT, R133, UR14, PT ;  /* 0x0000000e85007c0c */ /* 0x000fe4000bfa3070 */
[----:B------:R-:W-:Y:S02]  /*6170*/  ISETP.LE.U32.AND P1, PT, R11, UR14, PT ;  /* 0x0000000e0b007c0c */ /* 0x000fe4000bf23070 */
[--C-:B------:R-:W-:Y:S02]  /*6180*/  SHF.R.U32.HI R133, RZ, 0x10, R6.reuse ;  /* 0x00000010ff857819 */ /* 0x100fe40000011606 */
[----:B------:R-:W-:Y:S02]  /*6190*/  LOP3.LUT R11, R6, 0xff, RZ, 0xc0, !PT ;  /* 0x000000ff060b7812 */ /* 0x000fe400078ec0ff */
[----:B------:R-:W-:Y:S01]  /*61a0*/  SHF.R.U32.HI R15, RZ, 0x18, R6 ;  /* 0x00000018ff0f7819 */ /* 0x000fe20000011606 */
[----:B-1----:R-:W-:Y:S01]  /*61b0*/  IMAD.U32 R140, RZ, RZ, UR21 ;  /* 0x00000015ff8c7e24 */ /* 0x002fe2000f8e00ff */
[----:B------:R-:W-:Y:S02]  /*61c0*/  LOP3.LUT R6, R5, UR12, R148, 0x96, !PT ;  /* 0x0000000c05067c12 */ /* 0x000fe4000f8e9694 */
[----:B------:R-:W-:Y:S01]  /*61d0*/  LOP3.LUT R5, R8, 0xff, RZ, 0xc0, !PT ;  /* 0x000000ff08057812 */ /* 0x000fe200078ec0ff */
[----:B------:R-:W1:Y:S01]  /*61e0*/  MUFU.EX2 R148, R32 ;  /* 0x0000002000947308 */ /* 0x000e620000000800 */
[----:B------:R-:W-:Y:S02]  /*61f0*/  SHF.R.U32.HI R4, RZ, 0x8, R4 ;  /* 0x00000008ff047819 */ /* 0x000fe40000011604 */
[----:B------:R-:W-:Y:S02]  /*6200*/  ISETP.LE.U32.AND P0, PT, R5, UR14, PT ;  /* 0x0000000e05007c0c */ /* 0x000fe4000bf03070 */
[----:B------:R-:W-:Y:S02]  /*6210*/  LOP3.LUT R4, R4, 0xffff, RZ, 0xc0, !PT ;  /* 0x0000ffff04047812 */ /* 0x000fe400078ec0ff */
[--C-:B------:R-:W-:Y:S02]  /*6220*/  SHF.R.U32.HI R5, RZ, 0x10, R8.reuse ;  /* 0x00000010ff057819 */ /* 0x100fe40000011608 */
[----:B------:R-:W-:Y:S02]  /*6230*/  ISETP.LE.U32.AND P6, PT, R4, UR14, PT ;  /* 0x0000000e04007c0c */ /* 0x000fe4000bfc3070 */
[----:B------:R-:W-:Y:S02]  /*6240*/  SHF.R.U32.HI R8, RZ, 0x18, R8 ;  /* 0x00000018ff087819 */ /* 0x000fe40000011608 */
[----:B------:R-:W-:Y:S02]  /*6250*/  LOP3.LUT R5, R5, 0xff, RZ, 0xc0, !PT ;  /* 0x000000ff05057812 */ /* 0x000fe400078ec0ff */
[----:B------:R-:W-:Y:S01]  /*6260*/  LOP3.LUT R4, R6, 0xffff, RZ, 0xc0, !PT ;  /* 0x0000ffff06047812 */ /* 0x000fe200078ec0ff */
[----:B------:R-:W-:Y:S01]  /*6270*/  @!P0 FADD.FTZ R169, -R169, -RZ ;  /* 0x800000ffa9a98221 */ /* 0x000fe20000010100 */
[----:B------:R-:W-:Y:S01]  /*6280*/  ISETP.LE.U32.AND P2, PT, R8, UR14, PT ;  /* 0x0000000e08007c0c */ /* 0x000fe2000bf43070 */
[----:B-1----:R-:W-:Y:S01]  /*6290*/  @!P1 FADD.FTZ R148, -R148, -RZ ;  /* 0x800000ff94949221 */ /* 0x002fe20000010100 */
[----:B------:R-:W-:Y:S02]  /*62a0*/  ISETP.LE.U32.AND P3, PT, R5, UR14, PT ;  /* 0x0000000e05007c0c */ /* 0x000fe4000bf63070 */
[----:B------:R-:W-:Y:S01]  /*62b0*/  LOP3.LUT R5, R6, 0xff, RZ, 0xc0, !PT ;  /* 0x000000ff06057812 */ /* 0x000fe200078ec0ff */
[----:B------:R-:W-:Y:S01]  /*62c0*/  @!P6 FADD.FTZ R168, -R168, -RZ ;  /* 0x800000ffa8a8e221 */ /* 0x000fe20000010100 */
[----:B------:R-:W-:Y:S02]  /*62d0*/  SHF.R.U32.HI R4, RZ, 0x8, R4 ;  /* 0x00000008ff047819 */ /* 0x000fe40000011604 */
[----:B------:R-:W-:Y:S02]  /*62e0*/  ISETP.LE.U32.AND P0, PT, R5, UR14, PT ;  /* 0x0000000e05007c0c */ /* 0x000fe4000bf03070 */
[----:B------:R-:W-:Y:S02]  /*62f0*/  LOP3.LUT R4, R4, 0xffff, RZ, 0xc0, !PT ;  /* 0x0000ffff04047812 */ /* 0x000fe400078ec0ff */
[--C-:B------:R-:W-:Y:S01]  /*6300*/  SHF.R.U32.HI R5, RZ, 0x10, R6.reuse ;  /* 0x00000010ff057819 */ /* 0x100fe20000011606 */
[----:B------:R-:W-:Y:S01]  /*6310*/  @!P2 FADD.FTZ R233, -R233, -RZ ;  /* 0x800000ffe9e9a221 */ /* 0x000fe20000010100 */
[----:B------:R-:W-:Y:S01]  /*6320*/  ISETP.LE.U32.AND P6, PT, R4, UR14, PT ;  /* 0x0000000e04007c0c */ /* 0x000fe2000bfc3070 */
[----:B------:R-:W-:Y:S01]  /*6330*/  @!P3 FADD.FTZ R167, -R167, -RZ ;  /* 0x800000ffa7a7b221 */ /* 0x000fe20000010100 */
[----:B------:R-:W-:Y:S02]  /*6340*/  SHF.R.U32.HI R6, RZ, 0x18, R6 ;  /* 0x00000018ff067819 */ /* 0x000fe40000011606 */
[----:B------:R-:W-:Y:S02]  /*6350*/  LOP3.LUT R4, R5, 0xff, RZ, 0xc0, !PT ;  /* 0x000000ff05047812 */ /* 0x000fe400078ec0ff */
[----:B------:R-:W-:Y:S01]  /*6360*/  ISETP.LE.U32.AND P2, PT, R6, UR14, PT ;  /* 0x0000000e06007c0c */ /* 0x000fe2000bf43070 */
[----:B------:R-:W-:Y:S01]  /*6370*/  @!P0 FADD.FTZ R234, -R234, -RZ ;  /* 0x800000ffeaea8221 */ /* 0x000fe20000010100 */
[----:B------:R-:W-:Y:S02]  /*6380*/  ISETP.LE.U32.AND P3, PT, R4, UR14, PT ;  /* 0x0000000e04007c0c */ /* 0x000fe4000bf63070 */
[----:B------:R-:W-:Y:S02]  /*6390*/  SHF.R.U32.HI R4, RZ, 0x8, R7 ;  /* 0x00000008ff047819 */ /* 0x000fe40000011607 */
[----:B------:R-:W-:Y:S01]  /*63a0*/  ISETP.LE.U32.AND P0, PT, R12, UR14, PT ;  /* 0x0000000e0c007c0c */ /* 0x000fe2000bf03070 */
[----:B------:R-:W-:Y:S01]  /*63b0*/  @!P6 FADD.FTZ R171, -R171, -RZ ;  /* 0x800000ffababe221 */ /* 0x000fe20000010100 */
[----:B------:R-:W-:Y:S02]  /*63c0*/  LOP3.LUT R4, R4, 0xffff, RZ, 0xc0, !PT ;  /* 0x0000ffff04047812 */ /* 0x000fe400078ec0ff */
[----:B------:R-:W-:Y:S02]  /*63d0*/  LOP3.LUT R5, R13, 0xff, RZ, 0xc0, !PT ;  /* 0x000000ff0d057812 */ /* 0x000fe400078ec0ff */
[----:B------:R-:W-:Y:S01]  /*63e0*/  ISETP.LE.U32.AND P6, PT, R4, UR14, PT ;  /* 0x0000000e04007c0c */ /* 0x000fe2000bfc3070 */
[----:B------:R-:W-:Y:S01]  /*63f0*/  @!P2 FADD.FTZ R235, -R235, -RZ ;  /* 0x800000ffebeba221 */ /* 0x000fe20000010100 */
[----:B------:R-:W-:Y:S01]  /*6400*/  ISETP.LE.U32.AND P2, PT, R14, UR14, PT ;  /* 0x0000000e0e007c0c */ /* 0x000fe2000bf43070 */
[----:B------:R-:W-:Y:S01]  /*6410*/  @!P3 FADD.FTZ R236, -R236, -RZ ;  /* 0x800000ffececb221 */ /* 0x000fe20000010100 */
[----:B------:R-:W-:Y:S02]  /*6420*/  ISETP.LE.U32.AND P4, PT, R11, UR14, PT ;  /* 0x0000000e0b007c0c */ /* 0x000fe4000bf83070 */
[----:B------:R-:W-:Y:S01]  /*6430*/  ISETP.LE.U32.AND P3, PT, R5, UR14, PT ;  /* 0x0000000e05007c0c */ /* 0x000fe2000bf63070 */
[----:B------:R-:W-:Y:S01]  /*6440*/  @!P0 FADD.FTZ R170, -R170, -RZ ;  /* 0x800000ffaaaa8221 */ /* 0x000fe20000010100 */
[----:B------:R-:W-:Y:S02]  /*6450*/  SHF.R.U32.HI R4, RZ, 0x8, R132 ;  /* 0x00000008ff047819 */ /* 0x000fe40000011684 */
        /* <DEDUP_REMOVED lines=8> */
[----:B------:R-:W-:Y:S01]  /*64e0*/  @!P3 FADD.FTZ R166, -R166, -RZ ;  /* 0x800000ffa6a6b221 */ /* 0x000fe20000010100 */
[----:B------:R-:W-:Y:S02]  /*64f0*/  SHF.R.U32.HI R4, RZ, 0x18, R10 ;  /* 0x00000018ff047819 */ /* 0x000fe4000001160a */
[----:B------:R-:W-:Y:S02]  /*6500*/  ISETP.LE.U32.AND P2, PT, R5, UR14, PT ;  /* 0x0000000e05007c0c */ /* 0x000fe4000bf43070 */
[----:B------:R-:W-:Y:S02]  /*6510*/  ISETP.LE.U32.AND P4, PT, R15, UR14, PT ;  /* 0x0000000e0f007c0c */ /* 0x000fe4000bf83070 */
[----:B------:R-:W-:Y:S01]  /*6520*/  ISETP.LE.U32.AND P3, PT, R4, UR14, PT ;  /* 0x0000000e04007c0c */ /* 0x000fe2000bf63070 */
[----:B------:R-:W-:Y:S01]  /*6530*/  @!P0 FADD.FTZ R154, -R154, -RZ ;  /* 0x800000ff9a9a8221 */ /* 0x000fe20000010100 */
[----:B------:R-:W-:Y:S02]  /*6540*/  LOP3.LUT R4, R10, 0xffff, RZ, 0xc0, !PT ;  /* 0x0000ffff0a047812 */ /* 0x000fe400078ec0ff */
[----:B------:R-:W-:Y:S01]  /*6550*/  LOP3.LUT R5, R142, 0xff, RZ, 0xc0, !PT ;  /* 0x000000ff8e057812 */ /* 0x000fe200078ec0ff */
[----:B------:R-:W-:Y:S01]  /*6560*/  @!P6 FADD.FTZ R161, -R161, -RZ ;  /* 0x800000ffa1a1e221 */ /* 0x000fe20000010100 */
[----:B------:R-:W-:Y:S02]  /*6570*/  SHF.R.U32.HI R4, RZ, 0x8, R4 ;  /* 0x00000008ff047819 */ /* 0x000fe40000011604 */
[----:B------:R-:W-:Y:S01]  /*6580*/  SHF.R.U32.HI R10, RZ, 0x10, R10 ;  /* 0x00000010ff0a7819 */ /* 0x000fe2000001160a */
[----:B------:R-:W-:Y:S01]  /*6590*/  @!P2 FADD.FTZ R162, -R162, -RZ ;  /* 0x800000ffa2a2a221 */ /* 0x000fe20000010100 */
[----:B------:R-:W-:Y:S01]  /*65a0*/  ISETP.LE.U32.AND P6, PT, R5, UR14, PT ;  /* 0x0000000e05007c0c */ /* 0x000fe2000bfc3070 */
[----:B------:R-:W-:Y:S01]  /*65b0*/  @!P4 FADD.FTZ R160, -R160, -RZ ;  /* 0x800000ffa0a0c221 */ /* 0x000fe20000010100 */
[----:B------:R-:W-:Y:S01]  /*65c0*/  LOP3.LUT R4, R4, 0xffff, RZ, 0xc0, !PT ;  /* 0x0000ffff04047812 */ /* 0x000fe200078ec0ff */
[----:B------:R-:W-:Y:S01]  /*65d0*/  @!P3 FADD.FTZ R153, -R153, -RZ ;  /* 0x800000ff9999b221 */ /* 0x000fe20000010100 */
[----:B------:R-:W-:Y:S02]  /*65e0*/  LOP3.LUT R5, R10, 0xff, RZ, 0xc0, !PT ;  /* 0x000000ff0a057812 */ /* 0x000fe400078ec0ff */
[----:B------:R-:W-:Y:S02]  /*65f0*/  ISETP.LE.U32.AND P2, PT, R4, UR14, PT ;  /* 0x0000000e04007c0c */ /* 0x000fe4000bf43070 */
[----:B------:R-:W-:Y:S02]  /*6600*/  ISETP.LE.U32.AND P4, PT, R5, UR14, PT ;  /* 0x0000000e05007c0c */ /* 0x000fe4000bf83070 */
[C---:B------:R-:W-:Y:S02]  /*6610*/  LOP3.LUT R5, R9.reuse, 0xffff, RZ, 0xc0, !PT ;  /* 0x0000ffff09057812 */ /* 0x040fe400078ec0ff */
[----:B------:R-:W-:Y:S02]  /*6620*/  LOP3.LUT R4, R9, 0xff, RZ, 0xc0, !PT ;  /* 0x000000ff09047812 */ /* 0x000fe400078ec0ff */
[----:B------:R-:W-:Y:S02]  /*6630*/  SHF.R.U32.HI R5, RZ, 0x8, R5 ;  /* 0x00000008ff057819 */ /* 0x000fe40000011605 */
[----:B------:R-:W-:Y:S02]  /*6640*/  ISETP.LE.U32.AND P0, PT, R4, UR14, PT ;  /* 0x0000000e04007c0c */ /* 0x000fe4000bf03070 */
[----:B------:R-:W-:Y:S01]  /*6650*/  LOP3.LUT R4, R5, 0xffff, RZ, 0xc0, !PT ;  /* 0x0000ffff05047812 */ /* 0x000fe200078ec0ff */
[----:B------:R-:W-:Y:S01]  /*6660*/  @!P2 FADD.FTZ R151, -R151, -RZ ;  /* 0x800000ff9797a221 */ /* 0x000fe20000010100 */
[----:B------:R-:W-:Y:S01]  /*6670*/  SHF.R.U32.HI R6, RZ, 0x10, R9 ;  /* 0x00000010ff067819 */ /* 0x000fe20000011609 */
[----:B------:R-:W-:Y:S01]  /*6680*/  @!P4 FADD.FTZ R155, -R155, -RZ ;  /* 0x800000ff9b9bc221 */ /* 0x000fe20000010100 */
[----:B------:R-:W-:Y:S02]  /*6690*/  ISETP.LE.U32.AND P2, PT, R4, UR14, PT ;  /* 0x0000000e04007c0c */ /* 0x000fe4000bf43070 */
[----:B------:R-:W-:Y:S02]  /*66a0*/  SHF.R.U32.HI R4, RZ, 0x8, R149 ;  /* 0x00000008ff047819 */ /* 0x000fe40000011695 */
[----:B------:R-:W-:Y:S01]  /*66b0*/  LOP3.LUT R5, R6, 0xff, RZ, 0xc0, !PT ;  /* 0x000000ff06057812 */ /* 0x000fe200078ec0ff */
[----:B------:R-:W1:Y:S01]  /*66c0*/  MUFU.EX2 R149, R30 ;  /* 0x0000001e00957308 */ /* 0x000e620000000800 */
[----:B------:R-:W-:Y:S01]  /*66d0*/  LOP3.LUT R4, R4, 0xffff, RZ, 0xc0, !PT ;  /* 0x0000ffff04047812 */ /* 0x000fe200078ec0ff */
[----:B------:R-:W-:Y:S01]  /*66e0*/  @!P0 FADD.FTZ R158, -R158, -RZ ;  /* 0x800000ff9e9e8221 */ /* 0x000fe20000010100 */
[----:B------:R-:W-:Y:S02]  /*66f0*/  ISETP.LE.U32.AND P4, PT, R5, UR14, PT ;  /* 0x0000000e05007c0c */ /* 0x000fe4000bf83070 */
[----:B------:R-:W-:Y:S02]  /*6700*/  LOP3.LUT R5, R239, 0xff, RZ, 0xc0, !PT ;  /* 0x000000ffef057812 */ /* 0x000fe400078ec0ff */
[----:B------:R-:W-:Y:S01]  /*6710*/  F2FP.RELU.F16.F32.PACK_AB R7, R171, R234 ;  /* 0x000000eaab07723e */ /* 0x000fe200000008ff */
[----:B------:R-:W-:Y:S01]  /*6720*/  @!P2 FADD.FTZ R157, -R157, -RZ ;  /* 0x800000ff9d9da221 */ /* 0x000fe20000010100 */
[----:B------:R-:W-:Y:S01]  /*6730*/  ISETP.LE.U32.AND P2, PT, R4, UR14, PT ;  /* 0x0000000e04007c0c */ /* 0x000fe2000bf43070 */
[----:B------:R2:W5:Y:S01]  /*6740*/  LDL R239, [R1+0x44] ;  /* 0x0000440001ef7983 */ /* 0x0005620000100800 */
[----:B------:R-:W-:Y:S02]  /*6750*/  SHF.R.U32.HI R4, RZ, 0x8, R147 ;  /* 0x00000008ff047819 */ /* 0x000fe40000011693 */
[----:B------:R-:W-:Y:S01]  /*6760*/  ISETP.LE.U32.AND P1, PT, R5, UR14, PT ;  /* 0x0000000e05007c0c */ /* 0x000fe2000bf23070 */
[----:B------:R-:W3:Y:S01]  /*6770*/  MUFU.EX2 R147, R34 ;  /* 0x0000002200937308 */ /* 0x000ee20000000800 */
[----:B------:R-:W-:Y:S01]  /*6780*/  LOP3.LUT R6, R4, 0xffff, RZ, 0xc0, !PT ;  /* 0x0000ffff04067812 */ /* 0x000fe200078ec0ff */
[----:B------:R-:W-:Y:S01]  /*6790*/  @!P4 FADD.FTZ R159, -R159, -RZ ;  /* 0x800000ff9f9fc221 */ /* 0x000fe20000010100 */
[----:B------:R-:W-:Y:S02]  /*67a0*/  F2FP.RELU.F16.F32.PACK_AB R5, R168, R169 ;  /* 0x000000a9a805723e */ /* 0x000fe400000008ff */
[----:B------:R-:W-:Y:S02]  /*67b0*/  F2FP.RELU.F16.F32.PACK_AB R4, R233, R167 ;  /* 0x000000a7e904723e */ /* 0x000fe400000008ff */
[----:B------:R-:W-:Y:S01]  /*67c0*/  ISETP.LE.U32.AND P0, PT, R145, UR14, PT ;  /* 0x0000000e91007c0c */ /* 0x000fe2000bf03070 */
[----:B------:R4:W-:Y:S01]  /*67d0*/  STS [R241+0x13000], R5 ;  /* 0x01300005f1007388 */ /* 0x0009e20000000800 */
[----:B------:R-:W-:Y:S01]  /*67e0*/  @!P2 FADD.FTZ R146, -R146, -RZ ;  /* 0x800000ff9292a221 */ /* 0x000fe20000010100 */
[----:B------:R-:W-:Y:S01]  /*67f0*/  ISETP.LE.U32.AND P2, PT, R6, UR14, PT ;  /* 0x0000000e06007c0c */ /* 0x000fe2000bf43070 */
[----:B------:R-:W2:Y:S01]  /*6800*/  MUFU.EX2 R145, R141 ;  /* 0x0000008d00917308 */ /* 0x000ea20000000800 */
[----:B------:R4:W-:Y:S01]  /*6810*/  STS [R241+0x13400], R4 ;  /* 0x01340004f1007388 */ /* 0x0009e20000000800 */
[----:B------:R-:W-:Y:S01]  /*6820*/  F2FP.RELU.F16.F32.PACK_AB R6, R235, R236 ;  /* 0x000000eceb06723e */ /* 0x000fe200000008ff */
[----:B-1----:R-:W-:Y:S01]  /*6830*/  @!P1 FADD.FTZ R149, -R149, -RZ ;  /* 0x800000ff95959221 */ /* 0x002fe20000010100 */
[----:B------:R-:W-:Y:S02]  /*6840*/  F2FP.RELU.F16.F32.PACK_AB R0, R146, R148 ;  /* 0x000000949200723e */ /* 0x000fe400000008ff */
[----:B------:R-:W-:Y:S01]  /*6850*/  SHF.R.U32.HI R9, RZ, 0x18, R9 ;  /* 0x00000018ff097819 */ /* 0x000fe20000011609 */
[----:B---3--:R-:W-:Y:S01]  /*6860*/  @!P6 FADD.FTZ R147, -R147, -RZ ;  /* 0x800000ff9393e221 */ /* 0x008fe20000010100 */
[----:B------:R-:W-:Y:S01]  /*6870*/  ISETP.LE.U32.AND P3, PT, R143, UR14, PT ;  /* 0x0000000e8f007c0c */ /* 0x000fe2000bf63070 */
[----:B------:R-:W-:Y:S01]  /*6880*/  @!P0 FADD.FTZ R144, -R144, -RZ ;  /* 0x800000ff90908221 */ /* 0x000fe20000010100 */
[----:B------:R-:W-:Y:S02]  /*6890*/  ISETP.LE.U32.AND P4, PT, R9, UR14, PT ;  /* 0x0000000e09007c0c */ /* 0x000fe4000bf83070 */
[----:B------:R-:W-:Y:S01]  /*68a0*/  @!P2 FADD.FTZ R150, -R150, -RZ ;  /* 0x800000ff9696a221 */ /* 0x000fe20000010100 */
[----:B------:R-:W-:Y:S02]  /*68b0*/  LEA R142, P0, R2, R140, 0x2 ;  /* 0x0000008c028e7211 */ /* 0x000fe400078010ff */
[----:B------:R-:W-:Y:S01]  /*68c0*/  FSETP.GE.FTZ.AND P2, PT, R169, RZ, PT ;  /* 0x000000ffa900720b */ /* 0x000fe20003f56000 */
[----:B--2---:R-:W-:Y:S01]  /*68d0*/  @!P5 FADD.FTZ R145, -R145, -RZ ;  /* 0x800000ff9191d221 */ /* 0x004fe20000010100 */
[----:B------:R-:W-:Y:S01]  /*68e0*/  IMAD.U32 R141, RZ, RZ, UR20 ;  /* 0x00000014ff8d7e24 */ /* 0x000fe2000f8e00ff */
[----:B------:R-:W-:Y:S03]  /*68f0*/  FSETP.GE.FTZ.AND P1, PT, R168, RZ, PT ;  /* 0x000000ffa800720b */ /* 0x000fe60003f36000 */
[----:B------:R-:W-:Y:S01]  /*6900*/  @!P3 FADD.FTZ R152, -R152, -RZ ;  /* 0x800000ff9898b221 */ /* 0x000fe20000010100 */
[----:B----4-:R-:W-:Y:S01]  /*6910*/  F2FP.RELU.F16.F32.PACK_AB R5, R161, R163 ;  /* 0x000000a3a105723e */ /* 0x010fe200000008ff */
[----:B------:R-:W-:Y:S01]  /*6920*/  @!P4 FADD.FTZ R156, -R156, -RZ ;  /* 0x800000ff9c9cc221 */ /* 0x000fe20000010100 */
[----:B------:R-:W-:Y:S02]  /*6930*/  LEA.HI.X.SX32 R143, R2, R141, 0x2, P0 ;  /* 0x0000008d028f7211 */ /* 0x000fe400000f16ff */
[----:B------:R-:W-:Y:S01]  /*6940*/  F2FP.RELU.F16.F32.PACK_AB R4, R160, R162 ;  /* 0x000000a2a004723e */ /* 0x000fe200000008ff */
[----:B------:R1:W-:Y:S01]  /*6950*/  STS [R244+0x13000], R5 ;  /* 0x01300005f4007388 */ /* 0x0003e20000000800 */
[----:B------:R-:W-:Y:S02]  /*6960*/  FSETP.GE.FTZ.AND P0, PT, R167, RZ, PT ;  /* 0x000000ffa700720b */ /* 0x000fe40003f16000 */
[----:B------:R-:W-:Y:S01]  /*6970*/  FSETP.GE.FTZ.AND P3, PT, R163, RZ, PT ;  /* 0x000000ffa300720b */ /* 0x000fe20003f76000 */
[----:B------:R2:W-:Y:S04]  /*6980*/  STS [R244+0x13400], R4 ;  /* 0x01340004f4007388 */ /* 0x0005e80000000800 */
[----:B------:R3:W-:Y:S04]  /*6990*/  STS [R241+0x14000], R7 ;  /* 0x01400007f1007388 */ /* 0x0007e80000000800 */
[----:B------:R4:W-:Y:S04]  /*69a0*/  STS [R241+0x14400], R6 ;  /* 0x01440006f1007388 */ /* 0x0009e80000000800 */
[----:B------:R-:W4:Y:S04]  /*69b0*/  LDG.E R141, desc[UR8][R142.64] ;  /* 0x000000088e8d7981 */ /* 0x000f28000c1e1900 */
[----:B------:R-:W4:Y:S04]  /*69c0*/  LDG.E R140, desc[UR8][R142.64+0x20] ;  /* 0x000020088e8c7981 */ /* 0x000f28000c1e1900 */
[----:B------:R4:W5:Y:S01]  /*69d0*/  LDL.LU R2, [R1+0x68] ;  /* 0x0000680001027983 */ /* 0x0009620000300800 */
        /* <DEDUP_REMOVED lines=18> */
[----:B------:R-:W-:Y:S04]  /*6b00*/  STS [R242+0x14400], R0 ;  /* 0x01440000f2007388 */ /* 0x000fe80000000800 */
[----:B------:R-:W1:Y:S08]  /*6b10*/  LDSM.16.M88.4 R32, [R223+UR4+0x6000] ;  /* 0x00600004df20783b */ /* 0x000e700008000200 */
[----:B------:R-:W2:Y:S08]  /*6b20*/  LDSM.16.M88.4 R28, [R223+UR4+0x6800] ;  /* 0x00680004df1c783b */ /* 0x000eb00008000200 */
[----:B------:R-:W3:Y:S08]  /*6b30*/  LDSM.16.M88.4 R132, [R224] ;  /* 0x00000000e084783b */ /* 0x000ef00000000200 */
[----:B------:R-:W4:Y:S01]  /*6b40*/  LDSM.16.M88.4 R136, [R224+0x800] ;  /* 0x00080000e088783b */ /* 0x000f220000000200 */
[-C--:B-1----:R-:W-:Y:S06]  /*6b50*/  HMMA.16816.F32 R4, R32, R172.reuse, RZ ;  /* 0x000000ac2004723c */ /* 0x082fec00000018ff */
[C---:B--2---:R-:W-:Y:S06]  /*6b60*/  HMMA.16816.F32 R8, R28.reuse, R172, RZ ;  /* 0x000000ac1c08723c */ /* 0x044fec00000018ff */
[-C--:B------:R-:W-:Y:S06]  /*6b70*/  HMMA.16816.F32 R12, R28, R174.reuse, RZ ;  /* 0x000000ae1c0c723c */ /* 0x080fec00000018ff */
[C---:B------:R-:W-:Y:S06]  /*6b80*/  HMMA.16816.F32 R16, R32.reuse, R174, RZ ;  /* 0x000000ae2010723c */ /* 0x040fec00000018ff */
[-C--:B------:R-:W-:Y:S06]  /*6b90*/  HMMA.16816.F32 R20, R32, R176.reuse, RZ ;  /* 0x000000b02014723c */ /* 0x080fec00000018ff */
[C---:B------:R-:W-:Y:S06]  /*6ba0*/  HMMA.16816.F32 R24, R28.reuse, R176, RZ ;  /* 0x000000b01c18723c */ /* 0x040fec00000018ff */
[-C--:B------:R-:W-:Y:S06]  /*6bb0*/  HMMA.16816.F32 R28, R28, R178.reuse, RZ ;  /* 0x000000b21c1c723c */ /* 0x080fec00000018ff */
[----:B------:R-:W-:Y:S06]  /*6bc0*/  HMMA.16816.F32 R32, R32, R178, RZ ;  /* 0x000000b22020723c */ /* 0x000fec00000018ff */
[-C--:B---3--:R-:W-:Y:S06]  /*6bd0*/  HMMA.16816.F32 R4, R132, R180.reuse, R4 ;  /* 0x000000b48404723c */ /* 0x088fec0000001804 */
        /* <DEDUP_REMOVED lines=37> */
[----:B------:R-:W-:Y:S06]  /*6e30*/  HMMA.16816.F32 R32, R136, R210, R32 ;  /* 0x000000d28820723c */ /* 0x000fec0000001820 */
[-C--:B-1----:R-:W-:Y:S11]  /*6e40*/  HMMA.16816.F32 R4, R132, R212.reuse, R4 ;  /* 0x000000d48404723c */ /* 0x082ff60000001804 */
[----:B------:R-:W-:Y:S11]  /*6e50*/  @!UPT UIADD3 URZ, URZ, URZ, URZ ;  /* 0x0000003f3f3ff290 */ /* 0x000ff6000fffe03f */
[----:B------:R-:W-:Y:S02]  /*6e60*/  @!UPT UIADD3 URZ, URZ, URZ, URZ ;  /* 0x0000003f3f3ff290 */ /* 0x000fe4000fffe03f */
[C---:B------:R-:W-:Y:S01]  /*6e70*/  FADD.FTZ R136, -R141.reuse, R4 ;  /* 0x000000048d887221 */ /* 0x040fe20000010100 */
[----:B------:R-:W-:Y:S01]  /*6e80*/  FADD.FTZ R4, -R141, R5 ;  /* 0x000000058d047221 */ /* 0x000fe20000010100 */
[C---:B------:R-:W-:Y:S01]  /*6e90*/  FADD.FTZ R0, -R140.reuse, R6 ;  /* 0x000000068c007221 */ /* 0x040fe20000010100 */
[----:B------:R-:W-:Y:S02]  /*6ea0*/  FADD.FTZ R7, -R140, R7 ;  /* 0x000000078c077221 */ /* 0x000fe40000010100 */
[-C--:B------:R-:W-:Y:S02]  /*6eb0*/  FSEL R5, R136, R141.reuse, P2 ;  /* 0x0000008d88057208 */ /* 0x080fe40001000000 */
[----:B------:R-:W1:Y:S01]  /*6ec0*/  LDSM.16.M88.4 R136, [R224+0x2800] ;  /* 0x00280000e088783b */ /* 0x000e620000000200 */
[----:B------:R-:W-:Y:S02]  /*6ed0*/  FSEL R4, R4, R141, P1 ;  /* 0x0000008d04047208 */ /* 0x000fe40000800000 */
[----:B------:R-:W-:Y:S01]  /*6ee0*/  FSEL R0, R0, R140, P0 ;  /* 0x0000008c00007208 */ /* 0x000fe20000000000 */
[----:B------:R-:W-:Y:S01]  /*6ef0*/  FMUL.FTZ R5, R169, R5 ;  /* 0x00000005a9057220 */ /* 0x000fe20000410000 */
[----:B------:R-:W-:Y:S01]  /*6f00*/  FSETP.GE.FTZ.AND P1, PT, R161, RZ, PT ;  /* 0x000000ffa100720b */ /* 0x000fe20003f36000 */
[----:B------:R-:W-:Y:S01]  /*6f10*/  FMUL.FTZ R6, R168, R4 ;  /* 0x00000004a8067220 */ /* 0x000fe20000410000 */
[----:B------:R-:W-:Y:S01]  /*6f20*/  FSETP.GE.FTZ.AND P0, PT, R151, RZ, PT ;  /* 0x000000ff9700720b */ /* 0x000fe20003f16000 */
[----:B------:R2:W5:Y:S01]  /*6f30*/  LDL R169, [R1+0x40] ;  /* 0x0000400001a97983 */ /* 0x0005620000100800 */
[----:B------:R-:W-:Y:S01]  /*6f40*/  FMUL.FTZ R167, R167, R0 ;  /* 0x00000000a7a77220 */ /* 0x000fe20000410000 */
[----:B------:R-:W-:Y:S02]  /*6f50*/  FSETP.GE.FTZ.AND P2, PT, R154, RZ, PT ;  /* 0x000000ff9a00720b */ /* 0x000fe40003f56000 */
[----:B------:R2:W5:Y:S01]  /*6f60*/  LDG.E R4, desc[UR8][R142.64+0x80] ;  /* 0x000080088e047981 */ /* 0x000562000c1e1900 */
[----:B------:R-:W-:Y:S03]  /*6f70*/  F2FP.F16.F32.PACK_AB R6, R6, R5 ;  /* 0x000000050606723e */ /* 0x000fe600000000ff */
[----:B------:R2:W5:Y:S01]  /*6f80*/  LDG.E R0, desc[UR8][R142.64+0xa0] ;  /* 0x0000a0088e007981 */ /* 0x000562000c1e1900 */
[C---:B-1----:R-:W-:Y:S06]  /*6f90*/  HMMA.16816.F32 R8, R136.reuse, R212, R8 ;  /* 0x000000d48808723c */ /* 0x042fec0000001808 */
[-C--:B------:R-:W-:Y:S06]  /*6fa0*/  HMMA.16816.F32 R12, R136, R214.reuse, R12 ;  /* 0x000000d6880c723c */ /* 0x080fec000000180c */
[C---:B------:R-:W-:Y:S06]  /*6fb0*/  HMMA.16816.F32 R16, R132.reuse, R214, R16 ;  /* 0x000000d68410723c */ /* 0x040fec0000001810 */
[-C--:B------:R-:W-:Y:S06]  /*6fc0*/  HMMA.16816.F32 R20, R132, R216.reuse, R20 ;  /* 0x000000d88414723c */ /* 0x080fec0000001814 */
[C---:B------:R-:W-:Y:S06]  /*6fd0*/  HMMA.16816.F32 R24, R136.reuse, R216, R24 ;  /* 0x000000d88818723c */ /* 0x040fec0000001818 */
[-C--:B------:R-:W-:Y:S01]  /*6fe0*/  HMMA.16816.F32 R28, R136, R218.reuse, R28 ;  /* 0x000000da881c723c */ /* 0x080fe2000000181c */
[----:B------:R2:W5:Y:S05]  /*6ff0*/  LDL.64 R138, [R1+0x20] ;  /* 0x00002000018a7983 */ /* 0x00056a0000100a00 */
[----:B------:R-:W-:Y:S05]  /*7000*/  HMMA.16816.F32 R32, R132, R218, R32 ;  /* 0x000000da8420723c */ /* 0x000fea0000001820 */
[C---:B------:R-:W-:Y:S01]  /*7010*/  FADD.FTZ R17, -R141.reuse, R17 ;  /* 0x000000118d117221 */ /* 0x040fe20000010100 */
[C---:B------:R-:W-:Y:S01]  /*7020*/  FADD.FTZ R21, -R141.reuse, R21 ;  /* 0x000000158d157221 */ /* 0x040fe20000010100 */
[C---:B------:R-:W-:Y:S01]  /*7030*/  FADD.FTZ R16, -R141.reuse, R16 ;  /* 0x000000108d107221 */ /* 0x040fe20000010100 */
[----:B------:R-:W-:Y:S03]  /*7040*/  FADD.FTZ R5, -R141, R20 ;  /* 0x000000148d057221 */ /* 0x000fe60000010100 */
[-C--:B------:R-:W-:Y:S02]  /*7050*/  FSEL R17, R17, R141.reuse, P1 ;  /* 0x0000008d11117208 */ /* 0x080fe40000800000 */
[----:B------:R-:W-:Y:S02]  /*7060*/  FSETP.GE.FTZ.AND P1, PT, R146, RZ, PT ;  /* 0x000000ff9200720b */ /* 0x000fe40003f36000 */
[----:B------:R-:W-:Y:S01]  /*7070*/  FSEL R21, R21, R141, P0 ;  /* 0x0000008d15157208 */ /* 0x000fe20000000000 */
[----:B------:R-:W-:Y:S01]  /*7080*/  FMUL.FTZ R17, R161, R17 ;  /* 0x00000011a1117220 */ /* 0x000fe20000410000 */
[----:B------:R-:W-:Y:S02]  /*7090*/  PLOP3.LUT P0, PT, PT, PT, UP3, 0x80, 0x0 ;  /* 0x000000000000781c */ /* 0x000fe40003f0f038 */
[----:B------:R-:W-:Y:S01]  /*70a0*/  FSEL R16, R16, R141, P3 ;  /* 0x0000008d10107208 */ /* 0x000fe20001800000 */
[----:B------:R-:W-:Y:S01]  /*70b0*/  FMUL.FTZ R21, R151, R21 ;  /* 0x0000001597157220 */ /* 0x000fe20000410000 */
[----:B------:R-:W-:Y:S02]  /*70c0*/  FSEL R5, R5, R141, P2 ;  /* 0x0000008d05057208 */ /* 0x000fe40001000000 */
[----:B------:R-:W-:Y:S01]  /*70d0*/  FSETP.GE.FTZ.AND P2, PT, R148, RZ, PT ;  /* 0x000000ff9400720b */ /* 0x000fe20003f56000 */
[----:B------:R-:W-:Y:S01]  /*70e0*/  FADD.FTZ R32, -R141, R32 ;  /* 0x000000208d207221 */ /* 0x000fe20000010100 */
[----:B------:R-:W-:Y:S01]  /*70f0*/  FMUL.FTZ R16, R163, R16 ;  /* 0x00000010a3107220 */ /* 0x000fe20000410000 */
[----:B------:R-:W-:Y:S03]  /*7100*/  FMUL.FTZ R5, R154, R5 ;  /* 0x000000059a057220 */ /* 0x000fe60000410000 */
[----:B------:R-:W-:Y:S01]  /*7110*/  FSEL R32, R32, R141, P2 ;  /* 0x0000008d20207208 */ /* 0x000fe20001000000 */
[----:B------:R-:W-:Y:S01]  /*7120*/  @P1 FADD.FTZ R141, -R141, R33 ;  /* 0x000000218d8d1221 */ /* 0x000fe20000010100 */
[----:B------:R-:W-:Y:S02]  /*7130*/  FSETP.GE.FTZ.AND P1, PT, R233, RZ, PT ;  /* 0x000000ffe900720b */ /* 0x000fe40003f36000 */
[----:B------:R-:W-:Y:S01]  /*7140*/  F2FP.F16.F32.PACK_AB R17, R17, R16 ;  /* 0x000000101111723e */ /* 0x000fe200000000ff */
[----:B------:R-:W-:Y:S01]  /*7150*/  FMUL.FTZ R148, R148, R32 ;  /* 0x0000002094947220 */ /* 0x000fe20000410000 */
[----:B------:R-:W-:Y:S01]  /*7160*/  F2FP.F16.F32.PACK_AB R21, R21, R5 ;  /* 0x000000051515723e */ /* 0x000fe200000000ff */
[----:B------:R-:W-:Y:S01]  /*7170*/  FMUL.FTZ R20, R146, R141 ;  /* 0x0000008d92147220 */ /* 0x000fe20000410000 */
[----:B------:R-:W-:Y:S01]  /*7180*/  FSEL R16, R7, R140, P1 ;  /* 0x0000008c07107208 */ /* 0x000fe20000800000 */
[----:B--2---:R-:W-:Y:S06]  /*7190*/  @!P0 BRA `(.L_x_325) ;  /* 0x0000000000c48947 */ /* 0x004fec0003800000 */
[----:B------:R-:W1:Y:S01]  /*71a0*/  LDC R5, c[0x0][0x240] ;  /* 0x00009000ff057b82 */ /* 0x000e620000000800 */
[----:B------:R-:W-:Y:S01]  /*71b0*/  ULOP3.LUT UR12, UR6, 0x1, URZ, 0xc0, !UPT ;  /* 0x00000001060c7892 */ /* 0x000fe2000f8ec03f */
[----:B-----5:R-:W-:Y:S02]  /*71c0*/  ISETP.GE.AND P2, PT, R138, UR44, PT ;  /* 0x0000002c8a007c0c */ /* 0x020fe4000bf46270 */
[----:B------:R-:W-:Y:S01]  /*71d0*/  ISETP.GE.AND P1, PT, R169, UR44, PT ;  /* 0x0000002ca9007c0c */ /* 0x000fe2000bf26270 */
[----:B------:R-:W-:Y:S04]  /*71e0*/  UISETP.NE.U32.AND UP0, UPT, UR12, 0x1, UPT ;  /* 0x000000010c00788c */ /* 0x000fe8000bf05070 */
[----:B------:R-:W-:Y:S06]  /*71f0*/  USEL UR12, UR61, 0x3000, !UP0 ;  /* 0x000030003d0c7887 */ /* 0x000fec000c000000 */
[----:B------:R-:W-:Y:S02]  /*7200*/  VIADD R237, R237, UR12 ;  /* 0x0000000ceded7c36 */ /* 0x000fe40008000000 */
[----:B------:R-:W-:Y:S03]  /*7210*/  VIADD R220, R220, UR12 ;  /* 0x0000000cdcdc7c36 */ /* 0x000fe60008000000 */
[----:B------:R2:W-:Y:S04]  /*7220*/  @P2 STS [R237], RZ ;  /* 0x000000ffed002388 */ /* 0x0005e80000000800 */
        /* <DEDUP_REMOVED lines=8> */
[C---:B------:R-:W-:Y:S02]  /*72b0*/  IADD3 R5, R251.reuse, UR12, RZ ;  /* 0x0000000cfb057c10 */ /* 0x040fe4000fffe0ff */
[----:B------:R-:W-:Y:S01]  /*72c0*/  @!P1 IADD3 R7, R251, UR12, RZ ;  /* 0x0000000cfb079c10 */ /* 0x000fe2000fffe0ff */
        /* <DEDUP_REMOVED lines=30> */
.L_x_325:
[----:B------:R1:W-:Y:S01]  /*74b0*/  STS [R241+0xf000], R6 ;  /* 0x00f00006f1007388 */ /* 0x0003e20000000800 */
[----:B------:R-:W-:Y:S01]  /*74c0*/  FSETP.GE.FTZ.AND P4, PT, R160, RZ, PT ;  /* 0x000000ffa000720b */ /* 0x000fe20003f96000 */
[----:B------:R-:W-:Y:S01]  /*74d0*/  FADD.FTZ R5, -R140, R18 ;  /* 0x000000128c057221 */ /* 0x000fe20000010100 */
[----:B------:R-:W-:Y:S01]  /*74e0*/  FSETP.GE.FTZ.AND P1, PT, R162, RZ, PT ;  /* 0x000000ffa200720b */ /* 0x000fe20003f36000 */
[----:B------:R-:W-:Y:S01]  /*74f0*/  FMUL.FTZ R233, R233, R16 ;  /* 0x00000010e9e97220 */ /* 0x000fe20000410000 */
[C---:B------:R-:W-:Y:S01]  /*7500*/  FADD.FTZ R22, -R140.reuse, R22 ;  /* 0x000000168c167221 */ /* 0x040fe20000010100 */
[----:B------:R-:W-:Y:S01]  /*7510*/  FSETP.GE.FTZ.AND P3, PT, R155, RZ, PT ;  /* 0x000000ff9b00720b */ /* 0x000fe20003f76000 */
[C---:B------:R-:W-:Y:S01]  /*7520*/  FADD.FTZ R16, -R140.reuse, R23 ;  /* 0x000000178c107221 */ /* 0x040fe20000010100 */
[-C--:B------:R-:W-:Y:S01]  /*7530*/  FSEL R5, R5, R140.reuse, P1 ;  /* 0x0000008c05057208 */ /* 0x080fe20000800000 */
[----:B--2---:R-:W-:Y:S01]  /*7540*/  FADD.FTZ R7, -R140, R34 ;  /* 0x000000228c077221 */ /* 0x004fe20000010100 */
[----:B------:R-:W-:Y:S01]  /*7550*/  FSETP.GE.FTZ.AND P2, PT, R153, RZ, PT ;  /* 0x000000ff9900720b */ /* 0x000fe20003f56000 */
[----:B-----5:R-:W-:Y:S01]  /*7560*/  FADD.FTZ R8, -R4, R8 ;  /* 0x0000000804087221 */ /* 0x020fe20000010100 */
[----:B------:R-:W-:Y:S01]  /*7570*/  FSETP.GE.FTZ.AND P1, PT, R145, RZ, PT ;  /* 0x000000ff9100720b */ /* 0x000fe20003f36000 */
[----:B------:R-:W-:Y:S01]  /*7580*/  FMUL.FTZ R162, R162, R5 ;  /* 0x00000005a2a27220 */ /* 0x000fe20000410000 */
[-C--:B------:R-:W-:Y:S01]  /*7590*/  FSEL R5, R22, R140.reuse, P3 ;  /* 0x0000008c16057208 */ /* 0x080fe20001800000 */
[----:B------:R-:W-:Y:S01]  /*75a0*/  FADD.FTZ R13, -R4, R13 ;  /* 0x0000000d040d7221 */ /* 0x000fe20000010100 */
[-C--:B------:R-:W-:Y:S01]  /*75b0*/  FSEL R16, R16, R140.reuse, P2 ;  /* 0x0000008c10107208 */ /* 0x080fe20001000000 */
[----:B------:R-:W-:Y:S01]  /*75c0*/  FADD.FTZ R10, -R0, R10 ;  /* 0x0000000a000a7221 */ /* 0x000fe20000010100 */
[----:B------:R-:W-:Y:S01]  /*75d0*/  FSETP.GE.FTZ.AND P2, PT, R147, RZ, PT ;  /* 0x000000ff9300720b */ /* 0x000fe20003f56000 */
[----:B------:R-:W-:Y:S01]  /*75e0*/  FMUL.FTZ R155, R155, R5 ;  /* 0x000000059b9b7220 */ /* 0x000fe20000410000 */
[----:B------:R-:W-:Y:S01]  /*75f0*/  FSETP.GE.FTZ.AND P3, PT, R234, RZ, PT ;  /* 0x000000ffea00720b */ /* 0x000fe20003f76000 */
[C---:B------:R-:W-:Y:S01]  /*7600*/  FADD.FTZ R11, -R0.reuse, R11 ;  /* 0x0000000b000b7221 */ /* 0x040fe20000010100 */
[----:B------:R-:W-:Y:S01]  /*7610*/  FSEL R7, R7, R140, P2 ;  /* 0x0000008c07077208 */ /* 0x000fe20001000000 */
[----:B------:R-:W-:Y:S01]  /*7620*/  FADD.FTZ R26, -R0, R26 ;  /* 0x0000001a001a7221 */ /* 0x000fe20000010100 */
[----:B------:R-:W-:Y:S01]  /*7630*/  FSETP.GE.FTZ.AND P2, PT, R171, RZ, PT ;  /* 0x000000ffab00720b */ /* 0x000fe20003f56000 */
[----:B-1----:R-:W-:Y:S01]  /*7640*/  FADD.FTZ R6, -R140, R19 ;  /* 0x000000138c067221 */ /* 0x002fe20000010100 */
[----:B------:R-:W-:Y:S01]  /*7650*/  FSEL R8, R8, R4, P3 ;  /* 0x0000000408087208 */ /* 0x000fe20001800000 */
[----:B------:R-:W-:Y:S01]  /*7660*/  FMUL.FTZ R147, R147, R7 ;  /* 0x0000000793937220 */ /* 0x000fe20000410000 */
[----:B------:R-:W-:Y:S01]  /*7670*/  FADD.FTZ R7, -R4, R9 ;  /* 0x0000000904077221 */ /* 0x000fe20000010100 */
[----:B------:R-:W-:Y:S01]  /*7680*/  FSETP.GE.FTZ.AND P3, PT, R157, RZ, PT ;  /* 0x000000ff9d00720b */ /* 0x000fe20003f76000 */
[----:B------:R-:W-:Y:S01]  /*7690*/  FMUL.FTZ R16, R153, R16 ;  /* 0x0000001099107220 */ /* 0x000fe20000410000 */
[----:B------:R-:W-:Y:S01]  /*76a0*/  FSEL R6, R6, R140, P4 ;  /* 0x0000008c06067208 */ /* 0x000fe20002000000 */
[----:B------:R-:W-:Y:S01]  /*76b0*/  @P1 FADD.FTZ R140, -R140, R35 ;  /* 0x000000238c8c1221 */ /* 0x000fe20000010100 */
[----:B------:R-:W-:Y:S01]  /*76c0*/  FSETP.GE.FTZ.AND P1, PT, R170, RZ, PT ;  /* 0x000000ffaa00720b */ /* 0x000fe20003f36000 */
[----:B------:R-:W-:Y:S01]  /*76d0*/  FMUL.FTZ R234, R234, R8 ;  /* 0x00000008eaea7220 */ /* 0x000fe20000410000 */
[----:B------:R-:W-:Y:S01]  /*76e0*/  FSEL R7, R7, R4, P2 ;  /* 0x0000000407077208 */ /* 0x000fe20001000000 */
[----:B------:R-:W-:Y:S01]  /*76f0*/  FMUL.FTZ R160, R160, R6 ;  /* 0x00000006a0a07220 */ /* 0x000fe20000410000 */
[----:B------:R-:W-:Y:S01]  /*7700*/  F2FP.F16.F32.PACK_AB R6, R233, R167 ;  /* 0x000000a7e906723e */ /* 0x000fe200000000ff */
[----:B------:R-:W-:Y:S01]  /*7710*/  FADD.FTZ R8, -R4, R24 ;  /* 0x0000001804087221 */ /* 0x000fe20000010100 */
[----:B------:R-:W-:Y:S01]  /*7720*/  FSETP.GE.FTZ.AND P2, PT, R165, RZ, PT ;  /* 0x000000ffa500720b */ /* 0x000fe20003f56000 */
[----:B------:R-:W-:Y:S01]  /*7730*/  FMUL.FTZ R171, R171, R7 ;  /* 0x00000007abab7220 */ /* 0x000fe20000410000 */
[----:B------:R-:W-:Y:S01]  /*7740*/  F2FP.F16.F32.PACK_AB R5, R160, R162 ;  /* 0x000000a2a005723e */ /* 0x000fe200000000ff */
[----:B------:R1:W-:Y:S01]  /*7750*/  STS [R241+0xf400], R6 ;  /* 0x00f40006f1007388 */ /* 0x0003e20000000800 */
[-C--:B------:R-:W-:Y:S01]  /*7760*/  FSEL R13, R13, R4.reuse, P2 ;  /* 0x000000040d0d7208 */ /* 0x080fe20001000000 */
[----:B------:R-:W-:Y:S01]  /*7770*/  FADD.FTZ R7, -R4, R25 ;  /* 0x0000001904077221 */ /* 0x000fe20000010100 */
[----:B------:R-:W-:Y:S02]  /*7780*/  FSETP.GE.FTZ.AND P2, PT, R152, RZ, PT ;  /* 0x000000ff9800720b */ /* 0x000fe40003f56000 */
[----:B------:R2:W-:Y:S01]  /*7790*/  STS [R244+0xf400], R5 ;  /* 0x00f40005f4007388 */ /* 0x0005e20000000800 */
[----:B------:R-:W-:Y:S01]  /*77a0*/  FSETP.GE.FTZ.AND P4, PT, R158, RZ, PT ;  /* 0x000000ff9e00720b */ /* 0x000fe20003f96000 */
[----:B------:R-:W-:Y:S01]  /*77b0*/  FMUL.FTZ R13, R165, R13 ;  /* 0x0000000da50d7220 */ /* 0x000fe20000410000 */
[-C--:B------:R-:W-:Y:S02]  /*77c0*/  FSEL R7, R7, R4.reuse, P3 ;  /* 0x0000000407077208 */ /* 0x080fe40001800000 */
[----:B------:R-:W-:Y:S01]  /*77d0*/  STS [R244+0xf000], R17 ;  /* 0x00f00011f4007388 */ /* 0x000fe20000000800 */
[----:B------:R-:W-:Y:S01]  /*77e0*/  FSEL R8, R8, R4, P4 ;  /* 0x0000000408087208 */ /* 0x000fe20002000000 */
[----:B------:R-:W-:Y:S01]  /*77f0*/  FADD.FTZ R30, -R0, R30 ;  /* 0x0000001e001e7221 */ /* 0x000fe20000010100 */
[----:B------:R-:W-:Y:S01]  /*7800*/  FSETP.GE.FTZ.AND P5, PT, R164, RZ, PT ;  /* 0x000000ffa400720b */ /* 0x000fe20003fb6000 */
[----:B------:R-:W-:Y:S01]  /*7810*/  FMUL.FTZ R140, R145, R140 ;  /* 0x0000008c918c7220 */ /* 0x000fe20000410000 */
[----:B------:R-:W-:Y:S01]  /*7820*/  FSETP.GE.FTZ.AND P3, PT, R156, RZ, PT ;  /* 0x000000ff9c00720b */ /* 0x000fe20003f76000 */
[----:B------:R-:W-:Y:S01]  /*7830*/  FMUL.FTZ R158, R158, R8 ;  /* 0x000000089e9e7220 */ /* 0x000fe20000410000 */
[----:B------:R-:W-:Y:S01]  /*7840*/  FSETP.GE.FTZ.AND P4, PT, R159, RZ, PT ;  /* 0x000000ff9f00720b */ /* 0x000fe20003f96000 */
[----:B------:R-:W-:Y:S01]  /*7850*/  FMUL.FTZ R7, R157, R7 ;  /* 0x000000079d077220 */ /* 0x000fe20000410000 */
[----:B------:R-:W-:Y:S01]  /*7860*/  F2FP.F16.F32.PACK_AB R16, R16, R155 ;  /* 0x0000009b1010723e */ /* 0x000fe200000000ff */
[----:B------:R-:W-:Y:S01]  /*7870*/  IMAD.MOV.U32 R160, RZ, RZ, R138 ;  /* 0x000000ffffa07224 */ /* 0x000fe200078e008a */
[----:B------:R-:W-:Y:S01]  /*7880*/  F2FP.F16.F32.PACK_AB R20, R20, R148 ;  /* 0x000000941414723e */ /* 0x000fe200000000ff */
[----:B------:R-:W-:Y:S01]  /*7890*/  IMAD.MOV.U32 R161, RZ, RZ, R139 ;  /* 0x000000ffffa17224 */ /* 0x000fe200078e008b */
[----:B------:R-:W-:Y:S01]  /*78a0*/  F2FP.F16.F32.PACK_AB R7, R7, R158 ;  /* 0x0000009e0707723e */ /* 0x000fe200000000ff */
[----:B------:R-:W-:Y:S02]  /*78b0*/  IMAD.MOV.U32 R148, RZ, RZ, R250 ;  /* 0x000000ffff947224 */ /* 0x000fe400078e00fa */
[----:B-1----:R-:W-:Y:S01]  /*78c0*/  FADD.FTZ R6, -R4, R12 ;  /* 0x0000000c04067221 */ /* 0x002fe20000010100 */
[----:B------:R-:W-:Y:S01]  /*78d0*/  F2FP.F16.F32.PACK_AB R12, R140, R147 ;  /* 0x000000938c0c723e */ /* 0x000fe200000000ff */
[----:B--2---:R-:W-:Y:S03]  /*78e0*/  FADD.FTZ R5, -R4, R28 ;  /* 0x0000001c04057221 */ /* 0x004fe60000010100 */
[-C--:B------:R-:W-:Y:S02]  /*78f0*/  FSEL R6, R6, R4.reuse, P1 ;  /* 0x0000000406067208 */ /* 0x080fe40000800000 */
[----:B------:R-:W-:Y:S02]  /*7900*/  FSETP.GE.FTZ.AND P1, PT, R150, RZ, PT ;  /* 0x000000ff9600720b */ /* 0x000fe40003f36000 */
[----:B------:R-:W-:Y:S01]  /*7910*/  FSEL R5, R5, R4, P2 ;  /* 0x0000000405057208 */ /* 0x000fe20001000000 */
[----:B------:R-:W-:Y:S01]  /*7920*/  FMUL.FTZ R170, R170, R6 ;  /* 0x00000006aaaa7220 */ /* 0x000fe20000410000 */
[----:B------:R-:W-:Y:S02]  /*7930*/  FSETP.GE.FTZ.AND P2, PT, R236, RZ, PT ;  /* 0x000000ffec00720b */ /* 0x000fe40003f56000 */
[----:B------:R-:W-:Y:S01]  /*7940*/  F2FP.F16.F32.PACK_AB R6, R171, R234 ;  /* 0x000000eaab06723e */ /* 0x000fe200000000ff */
[----:B------:R-:W-:Y:S01]  /*7950*/  FMUL.FTZ R152, R152, R5 ;  /* 0x0000000598987220 */ /* 0x000fe20000410000 */
[----:B------:R-:W-:Y:S01]  /*7960*/  FSEL R5, R10, R0, P2 ;  /* 0x000000000a057208 */ /* 0x000fe20001000000 */
[----:B------:R-:W-:Y:S01]  /*7970*/  FADD.FTZ R10, -R0, R15 ;  /* 0x0000000f000a7221 */ /* 0x000fe20000010100 */
[----:B------:R-:W-:Y:S01]  /*7980*/  F2FP.F16.F32.PACK_AB R8, R13, R170 ;  /* 0x000000aa0d08723e */ /* 0x000fe200000000ff */
[----:B------:R1:W-:Y:S01]  /*7990*/  STS [R241+0x10000], R6 ;  /* 0x01000006f1007388 */ /* 0x0003e20000000800 */
[----:B------:R-:W-:Y:S01]  /*79a0*/  FSETP.GE.FTZ.AND P2, PT, R166, RZ, PT ;  /* 0x000000ffa600720b */ /* 0x000fe20003f56000 */
[----:B------:R-:W-:Y:S01]  /*79b0*/  @P1 FADD.FTZ R4, -R4, R29 ;  /* 0x0000001d04041221 */ /* 0x000fe20000010100 */
[----:B------:R-:W-:Y:S01]  /*79c0*/  FSETP.GE.FTZ.AND P1, PT, R235, RZ, PT ;  /* 0x000000ffeb00720b */ /* 0x000fe20003f36000 */
[----:B------:R-:W-:Y:S01]  /*79d0*/  FMUL.FTZ R13, R236, R5 ;  /* 0x00000005ec0d7220 */ /* 0x000fe20000410000 */
[----:B------:R-:W-:Y:S01]  /*79e0*/  FADD.FTZ R5, -R0, R27 ;  /* 0x0000001b00057221 */ /* 0x000fe20000010100 */
[----:B------:R-:W-:Y:S01]  /*79f0*/  FMUL.FTZ R9, R150, R4 ;  /* 0x0000000496097220 */ /* 0x000fe20000410000 */
[----:B------:R-:W-:Y:S01]  /*7a00*/  FADD.FTZ R4, -R0, R14 ;  /* 0x0000000e00047221 */ /* 0x000fe20000010100 */
[-C--:B------:R-:W-:Y:S02]  /*7a10*/  FSEL R11, R11, R0.reuse, P1 ;  /* 0x000000000b0b7208 */ /* 0x080fe40000800000 */
[-C--:B------:R-:W-:Y:S02]  /*7a20*/  FSEL R10, R10, R0.reuse, P5 ;  /* 0x000000000a0a7208 */ /* 0x080fe40002800000 */
[-C--:B------:R-:W-:Y:S01]  /*7a30*/  FSEL R4, R4, R0.reuse, P2 ;  /* 0x0000000004047208 */ /* 0x080fe20001000000 */
[----:B------:R-:W-:Y:S01]  /*7a40*/  FMUL.FTZ R11, R235, R11 ;  /* 0x0000000beb0b7220 */ /* 0x000fe20000410000 */
[----:B------:R-:W-:Y:S01]  /*7a50*/  FSEL R5, R5, R0, P3 ;  /* 0x0000000005057208 */ /* 0x000fe20001800000 */
[----:B------:R-:W-:Y:S01]  /*7a60*/  FMUL.FTZ R164, R164, R10 ;  /* 0x0000000aa4a47220 */ /* 0x000fe20000410000 */
[----:B------:R-:W-:Y:S01]  /*7a70*/  FSETP.GE.FTZ.AND P1, PT, R144, RZ, PT ;  /* 0x000000ff9000720b */ /* 0x000fe20003f36000 */
[----:B------:R-:W-:Y:S01]  /*7a80*/  FMUL.FTZ R166, R166, R4 ;  /* 0x00000004a6a67220 */ /* 0x000fe20000410000 */
[----:B------:R-:W-:Y:S01]  /*7a90*/  FSEL R4, R26, R0, P4 ;  /* 0x000000001a047208 */ /* 0x000fe20002000000 */
[----:B------:R-:W-:Y:S01]  /*7aa0*/  FMUL.FTZ R156, R156, R5 ;  /* 0x000000059c9c7220 */ /* 0x000fe20000410000 */
        /* <DEDUP_REMOVED lines=9> */
[----:B------:R-:W-:Y:S03]  /*7b40*/  FMUL.FTZ R149, R149, R30 ;  /* 0x0000001e95957220 */ /* 0x000fe60000410000 */
[----:B------:R-:W-:Y:S01]  /*7b50*/  STS [R244+0x10400], R4 ;  /* 0x01040004f4007388 */ /* 0x000fe20000000800 */
[----:B------:R-:W-:Y:S01]  /*7b60*/  FMUL.FTZ R144, R144, R0 ;  /* 0x0000000090907220 */ /* 0x000fe20000410000 */
[----:B------:R-:W-:Y:S03]  /*7b70*/  F2FP.F16.F32.PACK_AB R0, R156, R159 ;  /* 0x0000009f9c00723e */ /* 0x000fe600000000ff */
[----:B------:R-:W-:Y:S01]  /*7b80*/  STS [R243+0xf000], R21 ;  /* 0x00f00015f3007388 */ /* 0x000fe20000000800 */
[----:B-1----:R-:W-:Y:S01]  /*7b90*/  F2FP.F16.F32.PACK_AB R6, R144, R149 ;  /* 0x000000959006723e */ /* 0x002fe200000000ff */
[----:B------:R-:W-:Y:S03]  /*7ba0*/  IMAD.MOV.U32 R149, RZ, RZ, R249 ;  /* 0x000000ffff957224 */ /* 0x000fe600078e00f9 */
        /* <DEDUP_REMOVED lines=12> */
[----:B------:R-:W3:Y:S05]  /*7c70*/  LDSM.16.MT88.4 R16, [R0+0x7000] ;  /* 0x007000000010783b */ /* 0x000eea0000004200 */
[----:B------:R-:W4:Y:S05]  /*7c80*/  LDSM.16.MT88.4 R20, [R0+0x8000] ;  /* 0x008000000014783b */ /* 0x000f2a0000004200 */
[----:B------:R-:W-:Y:S05]  /*7c90*/  LDSM.16.MT88.4 R24, [R2+0x13800] ;  /* 0x013800000218783b */ /* 0x000fea0000004200 */
[----:B------:R-:W4:Y:S05]  /*7ca0*/  LDSM.16.MT88.4 R28, [R0+0x6400] ;  /* 0x00640000001c783b */ /* 0x000f2a0000004200 */
[----:B------:R-:W4:Y:S05]  /*7cb0*/  LDSM.16.MT88.4 R32, [R2+0x15800] ;  /* 0x015800000220783b */ /* 0x000f2a0000004200 */
[----:B------:R-:W4:Y:S01]  /*7cc0*/  LDSM.16.MT88.4 R132, [R0+0x7400] ;  /* 0x007400000084783b */ /* 0x000f220000004200 */
[-C--:B-1----:R-:W-:Y:S04]  /*7cd0*/  HMMA.16816.F32 R36, R4, R8.reuse, R36 ;  /* 0x000000080424723c */ /* 0x082fe80000001824 */
[----:B------:R-:W1:Y:S02]  /*7ce0*/  LDSM.16.MT88.4 R136, [R0+0x8400] ;  /* 0x008400000088783b */ /* 0x000e640000004200 */
        /* <DEDUP_REMOVED lines=93> */
.L_x_326:
[----:B------:R-:W-:Y:S01]  /*82c0*/  LDSM.16.M88.4 R24, [R225] ;  /* 0x00000000e118783b */ /* 0x000fe20000000200 */
[----:B------:R-:W-:Y:S02]  /*82d0*/  ULOP3.LUT UR12, UR6, 0x1, URZ, 0xc0, !UPT ;  /* 0x00000001060c7892 */ /* 0x000fe4000f8ec03f */
[----:B------:R-:W-:Y:S01]  /*82e0*/  UISETP.GT.AND UP2, UPT, UR6, UR34, UPT ;  /* 0x000000220600728c */ /* 0x000fe2000bf44270 */
[----:B--2---:R-:W1:Y:S01]  /*82f0*/  LDSM.16.MT88.4 R8, [R0+0x9000] ;  /* 0x009000000008783b */ /* 0x004e620000004200 */
[----:B------:R-:W-:Y:S02]  /*8300*/  UISETP.NE.U32.AND UP0, UPT, UR12, 0x1, UPT ;  /* 0x000000010c00788c */ /* 0x000fe4000bf05070 */
[----:B------:R-:W-:Y:S01]  /*8310*/  @UP3 UIADD3 UR15, UP1, UR16, -0x100, URZ ;  /* 0xffffff00100f3890 */ /* 0x000fe2000ff3e03f */
[----:B------:R-:W2:Y:S01]  /*8320*/  LDSM.16.MT88.4 R16, [R0+0xb000] ;  /* 0x00b000000010783b */ /* 0x000ea20000004200 */
[----:B------:R-:W-:Y:S02]  /*8330*/  UIADD3 UR6, UR6, -0x1, URZ ;  /* 0xffffffff06067890 */ /* 0x000fe4000fffe03f */
[----:B------:R-:W-:Y:S01]  /*8340*/  @UP3 UIADD3.X UR12, UR17, -0x1, URZ, UP1, !UPT ;  /* 0xffffffff110c3890 */ /* 0x000fe20008ffe43f */
[----:B------:R-:W3:Y:S04]  /*8350*/  LDSM.16.MT88.4 R28, [R0+0xd000] ;  /* 0x00d00000001c783b */ /* 0x000ee80000004200 */
[----:B------:R-:W4:Y:S04]  /*8360*/  LDL R154, [R1+0x1c] ;  /* 0x00001c00019a7983 */ /* 0x000f280000100800 */
[----:B------:R-:W-:Y:S04]  /*8370*/  LDSM.16.M88.4 R32, [R226] ;  /* 0x00000000e220783b */ /* 0x000fe80000000200 */
[----:B------:R-:W5:Y:S04]  /*8380*/  LDL R150, [R1+0x2c] ;  /* 0x00002c0001967983 */ /* 0x000f680000100800 */
[----:B------:R-:W3:Y:S04]  /*8390*/  LDSM.16.MT88.4 R132, [R0+0x9400] ;  /* 0x009400000084783b */ /* 0x000ee80000004200 */
[----:B------:R-:W5:Y:S04]  /*83a0*/  LDL R151, [R1+0x28] ;  /* 0x0000280001977983 */ /* 0x000f680000100800 */
[----:B------:R-:W3:Y:S04]  /*83b0*/  LDSM.16.MT88.4 R136, [R0+0xb400] ;  /* 0x00b400000088783b */ /* 0x000ee80000004200 */
[----:B------:R-:W5:Y:S01]  /*83c0*/  LDL R152, [R1+0x34] ;  /* 0x0000340001987983 */ /* 0x000f620000100800 */
[C---:B-1----:R-:W-:Y:S03]  /*83d0*/  HMMA.16816.F32 R4, R24.reuse, R8, RZ ;  /* 0x000000081804723c */ /* 0x042fe600000018ff */
[----:B------:R-:W1:Y:S04]  /*83e0*/  LDSM.16.MT88.4 R140, [R0+0xd400] ;  /* 0x00d40000008c783b */ /* 0x000e680000004200 */
[----:B------:R-:W5:Y:S01]  /*83f0*/  LDL R153, [R1+0x30] ;  /* 0x0000300001997983 */ /* 0x000f620000100800 */
[C---:B------:R-:W-:Y:S03]  /*8400*/  HMMA.16816.F32 R8, R24.reuse, R10, RZ ;  /* 0x0000000a1808723c */ /* 0x040fe600000018ff */
[----:B------:R-:W-:Y:S03]  /*8410*/  LDSM.16.MT88.4 R144, [R0+0xb800] ;  /* 0x00b800000090783b */ /* 0x000fe60000004200 */
[C---:B--2---:R-:W-:Y:S01]  /*8420*/  HMMA.16816.F32 R12, R24.reuse, R16, RZ ;  /* 0x00000010180c723c */ /* 0x044fe200000018ff */
[----:B------:R-:W2:Y:S05]  /*8430*/  LDL R155, [R1+0x48] ;  /* 0x00004800019b7983 */ /* 0x000eaa0000100800 */
[C---:B------:R-:W-:Y:S06]  /*8440*/  HMMA.16816.F32 R16, R24.reuse, R18, RZ ;  /* 0x000000121810723c */ /* 0x040fec00000018ff */
[C---:B---3--:R-:W-:Y:S06]  /*8450*/  HMMA.16816.F32 R20, R24.reuse, R28, RZ ;  /* 0x0000001c1814723c */ /* 0x048fec00000018ff */
[----:B------:R-:W-:Y:S01]  /*8460*/  HMMA.16816.F32 R24, R24, R30, RZ ;  /* 0x0000001e1818723c */ /* 0x000fe200000018ff */
[----:B------:R-:W-:Y:S05]  /*8470*/  LDSM.16.M88.4 R28, [R228] ;  /* 0x00000000e41c783b */ /* 0x000fea0000000200 */
[C---:B------:R-:W-:Y:S06]  /*8480*/  HMMA.16816.F32 R4, R32.reuse, R132, R4 ;  /* 0x000000842004723c */ /* 0x040fec0000001804 */
[C---:B------:R-:W-:Y:S01]  /*8490*/  HMMA.16816.F32 R8, R32.reuse, R134, R8 ;  /* 0x000000862008723c */ /* 0x040fe20000001808 */
[----:B------:R-:W3:Y:S05]  /*84a0*/  LDSM.16.MT88.4 R132, [R0+0x9800] ;  /* 0x009800000084783b */ /* 0x000eea0000004200 */
[C---:B------:R-:W-:Y:S06]  /*84b0*/  HMMA.16816.F32 R12, R32.reuse, R136, R12 ;  /* 0x00000088200c723c */ /* 0x040fec000000180c */
[C---:B------:R-:W-:Y:S01]  /*84c0*/  HMMA.16816.F32 R16, R32.reuse, R138, R16 ;  /* 0x0000008a2010723c */ /* 0x040fe20000001810 */
[----:B------:R-:W3:Y:S05]  /*84d0*/  LDSM.16.MT88.4 R136, [R0+0xd800] ;  /* 0x00d800000088783b */ /* 0x000eea0000004200 */
[C---:B-1----:R-:W-:Y:S06]  /*84e0*/  HMMA.16816.F32 R20, R32.reuse, R140, R20 ;  /* 0x0000008c2014723c */ /* 0x042fec0000001814 */
[----:B------:R-:W-:Y:S01]  /*84f0*/  HMMA.16816.F32 R24, R32, R142, R24 ;  /* 0x0000008e2018723c */ /* 0x000fe20000001818 */
[----:B------:R-:W-:Y:S04]  /*8500*/  LDSM.16.M88.4 R32, [R227] ;  /* 0x00000000e320783b */ /* 0x000fe80000000200 */
[----:B------:R-:W-:Y:S01]  /*8510*/  LDSM.16.MT88.4 R140, [R0+0xbc00] ;  /* 0x00bc0000008c783b */ /* 0x000fe20000004200 */
[C---:B---3--:R-:W-:Y:S06]  /*8520*/  HMMA.16816.F32 R4, R28.reuse, R132, R4 ;  /* 0x000000841c04723c */ /* 0x048fec0000001804 */
[C---:B------:R-:W-:Y:S01]  /*8530*/  HMMA.16816.F32 R8, R28.reuse, R134, R8 ;  /* 0x000000861c08723c */ /* 0x040fe20000001808 */
[----:B------:R-:W1:Y:S05]  /*8540*/  LDSM.16.MT88.4 R132, [R0+0x9c00] ;  /* 0x009c00000084783b */ /* 0x000e6a0000004200 */
[C---:B------:R-:W-:Y:S06]  /*8550*/  HMMA.16816.F32 R12, R28.reuse, R144, R12 ;  /* 0x000000901c0c723c */ /* 0x040fec000000180c */
[C---:B------:R-:W-:Y:S01]  /*8560*/  HMMA.16816.F32 R16, R28.reuse, R146, R16 ;  /* 0x000000921c10723c */ /* 0x040fe20000001810 */
[----:B------:R-:W3:Y:S05]  /*8570*/  LDSM.16.MT88.4 R144, [R0+0xdc00] ;  /* 0x00dc00000090783b */ /* 0x000eea0000004200 */
[C---:B------:R-:W-:Y:S06]  /*8580*/  HMMA.16816.F32 R20, R28.reuse, R136, R20 ;  /* 0x000000881c14723c */ /* 0x040fec0000001814 */
[----:B------:R-:W-:Y:S01]  /*8590*/  HMMA.16816.F32 R24, R28, R138, R24 ;  /* 0x0000008a1c18723c */ /* 0x000fe20000001818 */
[----:B------:R-:W-:Y:S04]  /*85a0*/  LDSM.16.M88.4 R28, [R225+0x2000] ;  /* 0x00200000e11c783b */ /* 0x000fe80000000200 */
[----:B------:R-:W-:Y:S01]  /*85b0*/  LDSM.16.MT88.4 R136, [R0+0xc000] ;  /* 0x00c000000088783b */ /* 0x000fe20000004200 */
[C---:B-1----:R-:W-:Y:S06]  /*85c0*/  HMMA.16816.F32 R4, R32.reuse, R132, R4 ;  /* 0x000000842004723c */ /* 0x042fec0000001804 */
[C---:B------:R-:W-:Y:S01]  /*85d0*/  HMMA.16816.F32 R8, R32.reuse, R134, R8 ;  /* 0x000000862008723c */ /* 0x040fe20000001808 */
[----:B------:R-:W1:Y:S05]  /*85e0*/  LDSM.16.MT88.4 R132, [R0+0xa000] ;  /* 0x00a000000084783b */ /* 0x000e6a0000004200 */
[C---:B------:R-:W-:Y:S06]  /*85f0*/  HMMA.16816.F32 R12, R32.reuse, R140, R12 ;  /* 0x0000008c200c723c */ /* 0x040fec000000180c */
[C---:B------:R-:W-:Y:S01]  /*8600*/  HMMA.16816.F32 R16, R32.reuse, R142, R16 ;  /* 0x0000008e2010723c */ /* 0x040fe20000001810 */
[----:B------:R-:W1:Y:S05]  /*8610*/  LDSM.16.MT88.4 R140, [R0+0xe000] ;  /* 0x00e00000008c783b */ /* 0x000e6a0000004200 */
[C---:B---3--:R-:W-:Y:S06]  /*8620*/  HMMA.16816.F32 R20, R32.reuse, R144, R20 ;  /* 0x000000902014723c */ /* 0x048fec0000001814 */
[----:B------:R-:W-:Y:S01]  /*8630*/  HMMA.16816.F32 R24, R32, R146, R24 ;  /* 0x000000922018723c */ /* 0x000fe20000001818 */
[----:B------:R-:W-:Y:S04]  /*8640*/  LDSM.16.M88.4 R32, [R226+0x2000] ;  /* 0x00200000e220783b */ /* 0x000fe80000000200 */
[----:B------:R-:W3:Y:S01]  /*8650*/  LDSM.16.MT88.4 R144, [R0+0xa400] ;  /* 0x00a400000090783b */ /* 0x000ee20000004200 */
        /* <DEDUP_REMOVED lines=8> */
[----:B------:R-:W-:Y:S04]  /*86e0*/  LDSM.16.M88.4 R28, [R228+0x2000] ;  /* 0x00200000e41c783b */ /* 0x000fe80000000200 */
[----:B------:R-:W4:Y:S01]  /*86f0*/  LDSM.16.MT88.4 R140, [R0+0xa800] ;  /* 0x00a80000008c783b */ /* 0x000f220000004200 */
[C---:B---3--:R-:W-:Y:S06]  /*8700*/  HMMA.16816.F32 R4, R32.reuse, R144, R4 ;  /* 0x000000902004723c */ /* 0x048fec0000001804 */
[C---:B------:R-:W-:Y:S01]  /*8710*/  HMMA.16816.F32 R8, R32.reuse, R146, R8 ;  /* 0x000000922008723c */ /* 0x040fe20000001808 */
[----:B------:R-:W3:Y:S05]  /*8720*/  LDSM.16.MT88.4 R144, [R0+0xc800] ;  /* 0x00c800000090783b */ /* 0x000eea0000004200 */
[C---:B-1----:R-:W-:Y:S06]  /*8730*/  HMMA.16816.F32 R12, R32.reuse, R132, R12 ;  /* 0x00000084200c723c */ /* 0x042fec000000180c */
[C---:B------:R-:W-:Y:S01]  /*8740*/  HMMA.16816.F32 R16, R32.reuse, R134, R16 ;  /* 0x000000862010723c */ /* 0x040fe20000001810 */
[----:B------:R-:W1:Y:S05]  /*8750*/  LDSM.16.MT88.4 R132, [R0+0xe800] ;  /* 0x00e800000084783b */ /* 0x000e6a0000004200 */
[C---:B------:R-:W-:Y:S06]  /*8760*/  HMMA.16816.F32 R20, R32.reuse, R136, R20 ;  /* 0x000000882014723c */ /* 0x040fec0000001814 */
[----:B------:R-:W-:Y:S01]  /*8770*/  HMMA.16816.F32 R24, R32, R138, R24 ;  /* 0x0000008a2018723c */ /* 0x000fe20000001818 */
[----:B------:R-:W-:Y:S04]  /*8780*/  LDSM.16.M88.4 R32, [R227+0x2000] ;  /* 0x00200000e320783b */ /* 0x000fe80000000200 */
[----:B------:R-:W1:Y:S01]  /*8790*/  LDSM.16.MT88.4 R136, [R0+0xac00] ;  /* 0x00ac00000088783b */ /* 0x000e620000004200 */
[C---:B----4-:R-:W-:Y:S06]  /*87a0*/  HMMA.16816.F32 R4, R28.reuse, R140, R4 ;  /* 0x0000008c1c04723c */ /* 0x050fec0000001804 */
[C---:B------:R-:W-:Y:S01]  /*87b0*/  HMMA.16816.F32 R8, R28.reuse, R142, R8 ;  /* 0x0000008e1c08723c */ /* 0x040fe20000001808 */
[----:B------:R-:W4:Y:S05]  /*87c0*/  LDSM.16.MT88.4 R140, [R0+0xcc00] ;  /* 0x00cc0000008c783b */ /* 0x000f2a0000004200 */
[C---:B---3--:R-:W-:Y:S06]  /*87d0*/  HMMA.16816.F32 R12, R28.reuse, R144, R12 ;  /* 0x000000901c0c723c */ /* 0x048fec000000180c */
[C---:B------:R-:W-:Y:S01]  /*87e0*/  HMMA.16816.F32 R16, R28.reuse, R146, R16 ;  /* 0x000000921c10723c */ /* 0x040fe20000001810 */
[----:B------:R3:W2:Y:S05]  /*87f0*/  LDSM.16.MT88.4 R144, [R0+0xec00] ;  /* 0x00ec00000090783b */ /* 0x0006aa0000004200 */
[C---:B-1----:R-:W-:Y:S06]  /*8800*/  HMMA.16816.F32 R20, R28.reuse, R132, R20 ;  /* 0x000000841c14723c */ /* 0x042fec0000001814 */
[----:B------:R-:W-:Y:S01]  /*8810*/  HMMA.16816.F32 R24, R28, R134, R24 ;  /* 0x000000861c18723c */ /* 0x000fe20000001818 */
[----:B------:R-:W-:Y:S05]  /*8820*/  IMAD.U32 R132, RZ, RZ, UR22 ;  /* 0x00000016ff847e24 */ /* 0x000fea000f8e00ff */
[C---:B------:R-:W-:Y:S01]  /*8830*/  HMMA.16816.F32 R4, R32.reuse, R136, R4 ;  /* 0x000000882004723c */ /* 0x040fe20000001804 */
[----:B------:R-:W-:Y:S04]  /*8840*/  IMAD.U32 R134, RZ, RZ, UR23 ;  /* 0x00000017ff867e24 */ /* 0x000fe8000f8e00ff */
[----:B------:R-:W-:Y:S01]  /*8850*/  @P0 VIADD R30, R154, 0xffffffc0 ;  /* 0xffffffc09a1e0836 */ /* 0x000fe20000000000 */
[C---:B------:R-:W-:Y:S01]  /*8860*/  HMMA.16816.F32 R8, R32.reuse, R138, R8 ;  /* 0x0000008a2008723c */ /* 0x040fe20000001808 */
[----:B------:R-:W-:Y:S01]  /*8870*/  IMAD.MOV.U32 R154, RZ, RZ, 0x4 ;  /* 0x00000004ff9a7424 */ /* 0x000fe200078e00ff */
[----:B------:R-:W-:Y:S03]  /*8880*/  LDSM.16.MT88.4 R136, [R3+0x2400] ;  /* 0x002400000388783b */ /* 0x000fe60000004200 */
[----:B------:R-:W-:Y:S01]  /*8890*/  @P0 IMAD.WIDE R30, R30, R154, UR16 ;  /* 0x000000101e1e0e25 */ /* 0x000fe2000f8e029a */
[C---:B----4-:R-:W-:Y:S01]  /*88a0*/  HMMA.16816.F32 R12, R32.reuse, R140, R12 ;  /* 0x0000008c200c723c */ /* 0x050fe2000000180c */
[----:B------:R-:W-:Y:S01]  /*88b0*/  @UP3 UMOV UR16, UR15 ;  /* 0x0000000f00103c82 */ /* 0x000fe20008000000 */
[----:B------:R-:W-:Y:S02]  /*88c0*/  @UP3 UMOV UR17, UR12 ;  /* 0x0000000c00113c82 */ /* 0x000fe40008000000 */
[----:B-----5:R-:W4:Y:S01]  /*88d0*/  @P0 LDG.E R150, desc[UR8][R30.64+0xa0] ;  /* 0x0000a0081e960981 */ /* 0x020f22000c1e1900 */
[----:B---3--:R-:W-:Y:S01]  /*88e0*/  IMAD.U32 R0, RZ, RZ, UR22 ;  /* 0x00000016ff007e24 */ /* 0x008fe2000f8e00ff */
[C---:B------:R-:W-:Y:S02]  /*88f0*/  HMMA.16816.F32 R16, R32.reuse, R142, R16 ;  /* 0x0000008e2010723c */ /* 0x040fe40000001810 */
[----:B------:R-:W3:Y:S04]  /*8900*/  @P0 LDG.E R151, desc[UR8][R30.64+0x80] ;  /* 0x000080081e970981 */ /* 0x000ee8000c1e1900 */
[C---:B--2---:R-:W-:Y:S01]  /*8910*/  HMMA.16816.F32 R20, R32.reuse, R144, R20 ;  /* 0x000000902014723c */ /* 0x044fe20000001814 */
[----:B------:R-:W2:Y:S04]  /*8920*/  @P0 LDG.E R152, desc[UR8][R30.64+0x20] ;  /* 0x000020081e980981 */ /* 0x000ea8000c1e1900 */
[----:B------:R1:W5:Y:S01]  /*8930*/  @P0 LDG.E R153, desc[UR8][R30.64] ;  /* 0x000000081e990981 */ /* 0x000362000c1e1900 */
[----:B------:R-:W-:Y:S03]  /*8940*/  HMMA.16816.F32 R24, R32, R146, R24 ;  /* 0x000000922018723c */ /* 0x000fe60000001818 */
[----:B------:R-:W-:Y:S02]  /*8950*/  LDSM.16.MT88.4 R140, [R3+0x1800] ;  /* 0x00180000038c783b */ /* 0x000fe40000004200 */
[C---:B------:R-:W-:Y:S02]  /*8960*/  LEA R250, P1, R155.reuse, R148, 0x2 ;  /* 0x000000949bfa7211 */ /* 0x040fe400078210ff */
[----:B------:R-:W-:Y:S01]  /*8970*/  IMAD.U32 R32, RZ, RZ, UR41 ;  /* 0x00000029ff207e24 */ /* 0x000fe2000f8e00ff */
[----:B------:R-:W-:Y:S03]  /*8980*/  LDSM.16.MT88.4 R144, [R3+0x1c00] ;  /* 0x001c00000390783b */ /* 0x000fe60000004200 */
[----:B------:R-:W-:Y:S01]  /*8990*/  LEA.HI.X.SX32 R249, R155, R149, 0x2, P1 ;  /* 0x000000959bf97211 */ /* 0x000fe200008f16ff */
[----:B------:R-:W-:Y:S04]  /*89a0*/  IMAD.MOV.U32 R28, RZ, RZ, R250 ;  /* 0x000000ffff1c7224 */ /* 0x000fe800078e00fa */
[----:B------:R-:W-:Y:S01]  /*89b0*/  IMAD.MOV.U32 R29, RZ, RZ, R249 ;  /* 0x000000ffff1d7224 */ /* 0x000fe200078e00f9 */
[-C--:B------:R-:W-:Y:S02]  /*89c0*/  LEA R132, P1, R132, R28.reuse, 0x2 ;  /* 0x0000001c84847211 */ /* 0x080fe400078210ff */
[-C--:B------:R-:W-:Y:S02]  /*89d0*/  LEA R32, P2, R32, R28.reuse, 0x2 ;  /* 0x0000001c20207211 */ /* 0x080fe400078410ff */
[-C--:B------:R-:W-:Y:S01]  /*89e0*/  LEA.HI.X.SX32 R133, R0, R29.reuse, 0x2, P1 ;  /* 0x0000001d00857211 */ /* 0x080fe200008f16ff */
[----:B------:R1:W-:Y:S01]  /*89f0*/  REDG.E.ADD.F32.FTZ.RN.STRONG.GPU desc[UR8][R28.64], R4 ;  /* 0x000000041c0079a6 */ /* 0x0003e2000c10f388 */
[----:B------:R-:W-:Y:S02]  /*8a00*/  IMAD.U32 R0, RZ, RZ, UR23 ;  /* 0x00000017ff007e24 */ /* 0x000fe4000f8e00ff */
[----:B-1----:R-:W-:Y:S01]  /*8a10*/  IMAD.U32 R30, RZ, RZ, UR40 ;  /* 0x00000028ff1e7e24 */ /* 0x002fe2000f8e00ff */
[----:B------:R1:W-:Y:S01]  /*8a20*/  REDG.E.ADD.F32.FTZ.RN.STRONG.GPU desc[UR8][R132.64], R5 ;  /* 0x00000005840079a6 */ /* 0x0003e2000c10f388 */
[----:B------:R-:W-:Y:S03]  /*8a30*/  IMAD.U32 R31, RZ, RZ, UR41 ;  /* 0x00000029ff1f7e24 */ /* 0x000fe6000f8e00ff */
[-C--:B------:R-:W-:Y:S02]  /*8a40*/  LEA R30, P1, R30, R28.reuse, 0x2 ;  /* 0x0000001c1e1e7211 */ /* 0x080fe400078210ff */
[-C--:B------:R-:W-:Y:S01]  /*8a50*/  LEA.HI.X.SX32 R33, R31, R29.reuse, 0x2, P2 ;  /* 0x0000001d1f217211 */ /* 0x080fe200010f16ff */
[----:B------:R-:W-:Y:S02]  /*8a60*/  IMAD.U32 R4, RZ, RZ, UR39 ;  /* 0x00000027ff047e24 */ /* 0x000fe4000f8e00ff */
[----:B-1----:R-:W-:Y:S05]  /*8a70*/  IMAD.U32 R5, RZ, RZ, UR40 ;  /* 0x00000028ff057e24 */ /* 0x002fea000f8e00ff */
[-C--:B------:R-:W-:Y:S01]  /*8a80*/  LEA.HI.X.SX32 R31, R5, R29.reuse, 0x2, P1 ;  /* 0x0000001d051f7211 */ /* 0x080fe200008f16ff */
[----:B----4-:R-:W-:Y:S04]  /*8a90*/  @P0 STL [R1+0x2c], R150 ;  /* 0x00002c9601000387 */ /* 0x010fe80000100800 */
[----:B---3--:R-:W-:Y:S04]  /*8aa0*/  @P0 STL [R1+0x28], R151 ;  /* 0x0000289701000387 */ /* 0x008fe80000100800 */
[----:B--2---:R-:W-:Y:S04]  /*8ab0*/  @P0 STL [R1+0x34], R152 ;  /* 0x0000349801000387 */ /* 0x004fe80000100800 */
        /* <DEDUP_REMOVED lines=13> */
[----:B--2---:R-:W-:Y:S01]  /*8b90*/  IMAD.U32 R7, RZ, RZ, UR32 ;  /* 0x00000020ff077e24 */ /* 0x004fe2000f8e00ff */
[----:B---3--:R-:W-:Y:S01]  /*8ba0*/  MOV R8, UR37 ;  /* 0x0000002500087c02 */ /* 0x008fe20008000f00 */
        /* <DEDUP_REMOVED lines=25> */
[----:B------:R-:W-:Y:S01]  /*8d40*/  IMAD.U32 R0, RZ, RZ, UR36 ;  /* 0x00000024ff007e24 */ /* 0x000fe2000f8e00ff */
[----:B----4-:R-:W-:Y:S02]  /*8d50*/  MOV R13, UR28 ;  /* 0x0000001c000d7c02 */ /* 0x010fe40008000f00 */
[-C--:B------:R-:W-:Y:S01]  /*8d60*/  LEA R12, P4, R12, R28.reuse, 0x2 ;  /* 0x0000001c0c0c7211 */ /* 0x080fe200078810ff */
[----:B------:R3:W-:Y:S01]  /*8d70*/  REDG.E.ADD.F32.FTZ.RN.STRONG.GPU desc[UR8][R10.64], R16 ;  /* 0x000000100a0079a6 */ /* 0x0007e2000c10f388 */
[----:B-1----:R-:W-:Y:S02]  /*8d80*/  IMAD.U32 R6, RZ, RZ, UR29 ;  /* 0x0000001dff067e24 */ /* 0x002fe4000f8e00ff */
[----:B------:R-:W-:Y:S02]  /*8d90*/  IMAD.U32 R7, RZ, RZ, UR30 ;  /* 0x0000001eff077e24 */ /* 0x000fe4000f8e00ff */
[----:B--2---:R-:W-:Y:S01]  /*8da0*/  IMAD.U32 R5, RZ, RZ, UR29 ;  /* 0x0000001dff057e24 */ /* 0x004fe2000f8e00ff */
[-C--:B------:R-:W-:Y:S01]  /*8db0*/  LEA R6, P1, R6, R28.reuse, 0x2 ;  /* 0x0000001c06067211 */ /* 0x080fe200078210ff */
[----:B------:R-:W-:Y:S01]  /*8dc0*/  IMAD.U32 R14, RZ, RZ, UR28 ;  /* 0x0000001cff0e7e24 */ /* 0x000fe2000f8e00ff */
[-C--:B------:R-:W-:Y:S02]  /*8dd0*/  LEA.HI.X.SX32 R9, R7, R29.reuse, 0x2, P2 ;  /* 0x0000001d07097211 */ /* 0x080fe400010f16ff */
[----:B------:R-:W-:Y:S02]  /*8de0*/  MOV R4, UR36 ;  /* 0x0000002400047c02 */ /* 0x000fe40008000f00 */
[-C--:B------:R-:W-:Y:S01]  /*8df0*/  LEA.HI.X.SX32 R7, R5, R29.reuse, 0x2, P1 ;  /* 0x0000001d05077211 */ /* 0x080fe200008f16ff */
[----:B------:R1:W-:Y:S01]  /*8e00*/  REDG.E.ADD.F32.FTZ.RN.STRONG.GPU desc[UR8][R8.64], R17 ;  /* 0x00000011080079a6 */ /* 0x0003e2000c10f388 */
[-C--:B------:R-:W-:Y:S01]  /*8e10*/  LEA R4, P0, R4, R28.reuse, 0x2 ;  /* 0x0000001c04047211 */ /* 0x080fe200078010ff */
[----:B---3--:R-:W-:Y:S01]  /*8e20*/  IMAD.U32 R10, RZ, RZ, UR26 ;  /* 0x0000001aff0a7e24 */ /* 0x008fe2000f8e00ff */
[-C--:B------:R-:W-:Y:S01]  /*8e30*/  LEA R14, P5, R14, R28.reuse, 0x2 ;  /* 0x0000001c0e0e7211 */ /* 0x080fe200078a10ff */
[----:B------:R2:W-:Y:S01]  /*8e40*/  REDG.E.ADD.F32.FTZ.RN.STRONG.GPU desc[UR8][R6.64], R18 ;  /* 0x00000012060079a6 */ /* 0x0005e2000c10f388 */
[-C--:B------:R-:W-:Y:S01]  /*8e50*/  LEA.HI.X.SX32 R5, R0, R29.reuse, 0x2, P0 ;  /* 0x0000001d00057211 */ /* 0x080fe200000f16ff */
[----:B------:R-:W-:Y:S01]  /*8e60*/  IMAD.U32 R11, RZ, RZ, UR27 ;  /* 0x0000001bff0b7e24 */ /* 0x000fe2000f8e00ff */
[-C--:B------:R-:W-:Y:S01]  /*8e70*/  LEA.HI.X.SX32 R15, R13, R29.reuse, 0x2, P5 ;  /* 0x0000001d0d0f7211 */ /* 0x080fe200028f16ff */
[----:B------:R-:W-:Y:S01]  /*8e80*/  IMAD.U32 R0, RZ, RZ, UR35 ;  /* 0x00000023ff007e24 */ /* 0x000fe2000f8e00ff */
[-C--:B------:R-:W-:Y:S01]  /*8e90*/  LEA R10, P3, R10, R28.reuse, 0x2 ;  /* 0x0000001c0a0a7211 */ /* 0x080fe200078610ff */
[----:B------:R3:W-:Y:S01]  /*8ea0*/  REDG.E.ADD.F32.FTZ.RN.STRONG.GPU desc[UR8][R4.64], R19 ;  /* 0x00000013040079a6 */ /* 0x0007e2000c10f388 */
[-C--:B------:R-:W-:Y:S03]  /*8eb0*/  LEA.HI.X.SX32 R13, R11, R29.reuse, 0x2, P4 ;  /* 0x0000001d0b0d7211 */ /* 0x080fe600020f16ff */
[----:B------:R-:W-:Y:S04]  /*8ec0*/  REDG.E.ADD.F32.FTZ.RN.STRONG.GPU desc[UR8][R28.64+0x100], R20 ;  /* 0x000100141c0079a6 */ /* 0x000fe8000c10f388 */
[----:B------:R-:W-:Y:S04]  /*8ed0*/  REDG.E.ADD.F32.FTZ.RN.STRONG.GPU desc[UR8][R132.64+0x100], R21 ;  /* 0x00010015840079a6 */ /* 0x000fe8000c10f388 */
[----:B------:R-:W-:Y:S04]  /*8ee0*/  REDG.E.ADD.F32.FTZ.RN.STRONG.GPU desc[UR8][R14.64], R22 ;  /* 0x000000160e0079a6 */ /* 0x000fe8000c10f388 */
[----:B------:R-:W-:Y:S01]  /*8ef0*/  REDG.E.ADD.F32.FTZ.RN.STRONG.GPU desc[UR8][R12.64], R23 ;  /* 0x000000170c0079a6 */ /* 0x000fe2000c10f388 */
[----:B-1----:R-:W-:Y:S02]  /*8f00*/  IMAD.U32 R8, RZ, RZ, UR25 ;  /* 0x00000019ff087e24 */ /* 0x002fe4000f8e00ff */
[----:B------:R-:W-:Y:S01]  /*8f10*/  IMAD.U32 R9, RZ, RZ, UR26 ;  /* 0x0000001aff097e24 */ /* 0x000fe2000f8e00ff */
[----:B------:R-:W-:Y:S01]  /*8f20*/  LDSM.16.MT88.4 R12, [R2+0x11000] ;  /* 0x01100000020c783b */ /* 0x000fe20000004200 */
[----:B--2---:R-:W-:Y:S01]  /*8f30*/  IMAD.U32 R6, RZ, RZ, UR24 ;  /* 0x00000018ff067e24 */ /* 0x004fe2000f8e00ff */
[-C--:B------:R-:W-:Y:S01]  /*8f40*/  LEA R8, P2, R8, R28.reuse, 0x2 ;  /* 0x0000001c08087211 */ /* 0x080fe200078410ff */
[----:B------:R-:W-:Y:S01]  /*8f50*/  IMAD.U32 R7, RZ, RZ, UR25 ;  /* 0x00000019ff077e24 */ /* 0x000fe2000f8e00ff */
[-C--:B------:R-:W-:Y:S01]  /*8f60*/  LEA.HI.X.SX32 R11, R9, R29.reuse, 0x2, P3 ;  /* 0x0000001d090b7211 */ /* 0x080fe200018f16ff */
[----:B------:R-:W-:Y:S01]  /*8f70*/  LDSM.16.MT88.4 R16, [R3+0x1000] ;  /* 0x001000000310783b */ /* 0x000fe20000004200 */
[-C--:B------:R-:W-:Y:S01]  /*8f80*/  LEA R6, P1, R6, R28.reuse, 0x2 ;  /* 0x0000001c06067211 */ /* 0x080fe200078210ff */
[----:B---3--:R-:W-:Y:S01]  /*8f90*/  IMAD.U32 R4, RZ, RZ, UR35 ;  /* 0x00000023ff047e24 */ /* 0x008fe2000f8e00ff */
[-C--:B------:R-:W-:Y:S01]  /*8fa0*/  LEA.HI.X.SX32 R9, R7, R29.reuse, 0x2, P2 ;  /* 0x0000001d07097211 */ /* 0x080fe200010f16ff */
[----:B------:R-:W-:Y:S01]  /*8fb0*/  IMAD.U32 R5, RZ, RZ, UR24 ;  /* 0x00000018ff057e24 */ /* 0x000fe2000f8e00ff */
[----:B------:R-:W-:Y:S02]  /*8fc0*/  REDG.E.ADD.F32.FTZ.RN.STRONG.GPU desc[UR8][R10.64], R24 ;  /* 0x000000180a0079a6 */ /* 0x000fe4000c10f388 */
        /* <DEDUP_REMOVED lines=17> */
[----:B------:R-:W5:Y:S01]  /*90e0*/  LDSM.16.MT88.4 R24, [R3+0x1400] ;  /* 0x001400000318783b */ /* 0x000f620000004200 */
        /* <DEDUP_REMOVED lines=17> */
[-C--:B---3--:R-:W-:Y:S06]  /*9200*/  HMMA.16816.F32 R84, R32, R20.reuse, R84 ;  /* 0x000000142054723c */ /* 0x088fec0000001854 */
[C---:B----4-:R-:W-:Y:S06]  /*9210*/  HMMA.16816.F32 R88, R132.reuse, R20, R88 ;  /* 0x000000148458723c */ /* 0x050fec0000001858 */
[-C--:B------:R-:W-:Y:S06]  /*9220*/  HMMA.16816.F32 R92, R132, R22.reuse, R92 ;  /* 0x00000016845c723c */ /* 0x080fec000000185c */
[C---:B------:R-:W-:Y:S01]  /*9230*/  HMMA.16816.F32 R96, R32.reuse, R22, R96 ;  /* 0x000000162060723c */ /* 0x040fe20000001860 */
[----:B------:R-:W-:Y:S05]  /*9240*/  LDSM.16.MT88.4 R20, [R2+0x10800] ;  /* 0x010800000214783b */ /* 0x000fea0000004200 */
[-C--:B-----5:R-:W-:Y:S06]  /*9250*/  HMMA.16816.F32 R100, R32, R24.reuse, R100 ;  /* 0x000000182064723c */ /* 0x0a0fec0000001864 */
        /* <DEDUP_REMOVED lines=257> */
.L_x_328:
        /* <DEDUP_REMOVED lines=19> */
.L_x_329:
[----:B------:R-:W-:Y:S01]  /*a3a0*/  BAR.SYNC.DEFER_BLOCKING 0x0 ;  /* 0x0000000000007b1d */ /* 0x000fe20000010000 */
[----:B------:R-:W-:Y:S01]  /*a3b0*/  USHF.R.S32.HI UR6, URZ, 0x1f, UR5 ;  /* 0x0000001f3f067899 */ /* 0x000fe20008011405 */
[----:B-12---:R-:W-:Y:S01]  /*a3c0*/  SHF.R.S32.HI R3, RZ, 0x1f, R9 ;  /* 0x0000001fff037819 */ /* 0x006fe20000011409 */
        /* <DEDUP_REMOVED lines=39> */
[C---:B------:R-:W-:Y:S01]  /*a640*/  IMAD R3, R0.reuse, UR11, R3 ;  /* 0x0000000b00037c24 */ /* 0x040fe2000f8e0203 */
        /* <DEDUP_REMOVED lines=10> */
.L_x_331:
[----:B------:R-:W-:Y:S05]  /*a6f0*/  BSYNC B0 ;  /* 0x0000000000007941 */ /* 0x000fea0003800000 */
.L_x_330:
        /* <DEDUP_REMOVED lines=20> */
.L_x_333:
[----:B------:R-:W-:Y:S05]  /*a840*/  BSYNC B0 ;  /* 0x0000000000007941 */ /* 0x000fea0003800000 */
.L_x_332:
        /* <DEDUP_REMOVED lines=35> */
.L_x_335:
[----:B------:R-:W-:Y:S05]  /*aa80*/  BSYNC B0 ;  /* 0x0000000000007941 */ /* 0x000fea0003800000 */
.L_x_334:
        /* <DEDUP_REMOVED lines=18> */
.L_x_311:
[----:B------:R-:W-:Y:S05]  /*abb0*/  BSYNC B1 ;  /* 0x0000000000017941 */ /* 0x000fea0003800000 */
.L_x_297:
        /* <DEDUP_REMOVED lines=8> */
.L_x_336:
[----:B------:R-:W-:Y:S05]  /*ac40*/  EXIT ;  /* 0x000000000000794d */ /* 0x000fea0003800000 */
.L_x_338:
        /* <DEDUP_REMOVED lines=11> */
.L_x_679:


//--------------------- .text._ZN5flash44flash_bwd_dq_dk_dv_loop_seqk_parallel_kernelI23Flash_bwd_kernel_traitsILi96ELi64ELi128ELi8ELi2ELi4ELi4ELb1ELb0EN7cutlass6half_tE19Flash_kernel_traitsILi96ELi64ELi128ELi8ES3_EELb0ELb1ELb0ELb1ELb0ELb0ELb1EEEvNS_16Flash_bwd_paramsE --------------------------
	.section	.text._ZN5flash44flash_bwd_dq_dk_dv_loop_seqk_parallel_kernelI23Flash_bwd_kernel_traitsILi96ELi64ELi128ELi8ELi2ELi4ELi4ELb1ELb0EN7cutlass6half_tE19Flash_kernel_traitsILi96ELi64ELi128ELi8ES3_EELb0ELb1ELb0ELb1ELb0ELb0ELb1EEEvNS_16Flash_bwd_paramsE,"ax",@progbits
	.align	128
        .global         _ZN5flash44flash_bwd_dq_dk_dv_loop_seqk_parallel_kernelI23Flash_bwd_kernel_traitsILi96ELi64ELi128ELi8ELi2ELi4ELi4ELb1ELb0EN7cutlass6half_tE19Flash_kernel_traitsILi96ELi64ELi128ELi8ES3_EELb0ELb1ELb0ELb1ELb0ELb0ELb1EEEvNS_16Flash_bwd_paramsE
        .type           _ZN5flash44flash_bwd_dq_dk_dv_loop_seqk_parallel_kernelI23Flash_bwd_kernel_traitsILi96ELi64ELi128ELi8ELi2ELi4ELi4ELb1ELb0EN7cutlass6half_tE19Flash_kernel_traitsILi96ELi64ELi128ELi8ES3_EELb0ELb1ELb0ELb1ELb0ELb0ELb1EEEvNS_16Flash_bwd_paramsE,@function
        .size           _ZN5flash44flash_bwd_dq_dk_dv_loop_seqk_parallel_kernelI23Flash_bwd_kernel_traitsILi96ELi64ELi128ELi8ELi2ELi4ELi4ELb1ELb0EN7cutlass6half_tE19Flash_kernel_traitsILi96ELi64ELi128ELi8ES3_EELb0ELb1ELb0ELb1ELb0ELb0ELb1EEEvNS_16Flash_bwd_paramsE,(.L_x_680 - _ZN5flash44flash_bwd_dq_dk_dv_loop_seqk_parallel_kernelI23Flash_bwd_kernel_traitsILi96ELi64ELi128ELi8ELi2ELi4ELi4ELb1ELb0EN7cutlass6half_tE19Flash_kernel_traitsILi96ELi64ELi128ELi8ES3_EELb0ELb1ELb0ELb1ELb0ELb0ELb1EEEvNS_16Flash_bwd_paramsE)
        .other          _ZN5flash44flash_bwd_dq_dk_dv_loop_seqk_parallel_kernelI23Flash_bwd_kernel_traitsILi96ELi64ELi128ELi8ELi2ELi4ELi4ELb1ELb0EN7cutlass6half_tE19Flash_kernel_traitsILi96ELi64ELi128ELi8ES3_EELb0ELb1ELb0ELb1ELb0ELb0ELb1EEEvNS_16Flash_bwd_paramsE,@"STO_CUDA_ENTRY STV_DEFAULT"
_ZN5flash44flash_bwd_dq_dk_dv_loop_seqk_parallel_kernelI23Flash_bwd_kernel_traitsILi96ELi64ELi128ELi8ELi2ELi4ELi4ELb1ELb0EN7cutlass6half_tE19Flash_kernel_traitsILi96ELi64ELi128ELi8ES3_EELb0ELb1ELb0ELb1ELb0ELb0ELb1EEEvNS_16Flash_bwd_paramsE:
.text._ZN5flash44flash_bwd_dq_dk_dv_loop_seqk_parallel_kernelI23Flash_bwd_kernel_traitsILi96ELi64ELi128ELi8ELi2ELi4ELi4ELb1ELb0EN7cutlass6half_tE19Flash_kernel_traitsILi96ELi64ELi128ELi8ES3_EELb0ELb1ELb0ELb1ELb0ELb0ELb1EEEvNS_16Flash_bwd_paramsE:
        /* <DEDUP_REMOVED lines=17> */
[----:B------:R-:W-:Y:S01]  /*0110*/  ULDC.64 UR8, c[0x0][0x208] ;  /* 0x0000820000087ab9 */ /* 0x000fe20000000a00 */
        /* <DEDUP_REMOVED lines=8> */
[-C--:B------:R-:W-:Y:S02]  /*01a0*/  LEA.HI R7, R19, R20.reuse, RZ, 0x2 ;  /* 0x0000001413077211 */ /* 0x080fe400078f10ff */
[----:B-1----:R-:W-:Y:S01]  /*01b0*/  SHF.R.S32.HI R0, RZ, 0x3, R23 ;  /* 0x00000003ff007819 */ /* 0x002fe20000011417 */
[----:B-----5:R-:W-:Y:S01]  /*01c0*/  USHF.L.U32 UR6, UR49, 0x7, URZ ;  /* 0x0000000731067899 */ /* 0x020fe2000800063f */
[----:B------:R-:W-:Y:S02]  /*01d0*/  LOP3.LUT R2, R7, 0xfffffffc, RZ, 0xc0, !PT ;  /* 0xfffffffc07027812 */ /* 0x000fe400078ec0ff */
[CC--:B------:R-:W-:Y:S01]  /*01e0*/  LEA.HI R4, R19.reuse, R20.reuse, RZ, 0x4 ;  /* 0x0000001413047211 */ /* 0x0c0fe200078f20ff */
[----:B------:R-:W-:Y:S01]  /*01f0*/  IMAD.SHL.U32 R0, R0, 0x40, RZ ;  /* 0x0000004000007824 */ /* 0x000fe200078e00ff */
[----:B------:R-:W-:Y:S01]  /*0200*/  LEA.HI R17, R19, R20, RZ, 0x5 ;  /* 0x0000001413117211 */ /* 0x000fe200078f28ff */
[----:B------:R-:W-:Y:S01]  /*0210*/  IMAD.IADD R18, R20, 0x1, -R2 ;  /* 0x0000000114127824 */ /* 0x000fe200078e0a02 */
[----:B------:R-:W-:-:S02]  /*0220*/  SHF.R.S32.HI R5, RZ, 0x4, R4 ;  /* 0x00000004ff057819 */ /* 0x000fc40000011404 */
[----:B------:R-:W-:Y:S01]  /*0230*/  LOP3.LUT R0, R0, 0xc0, RZ, 0xc0, !PT ;  /* 0x000000c000007812 */ /* 0x000fe200078ec0ff */
[----:B------:R-:W-:Y:S01]  /*0240*/  IMAD.SHL.U32 R24, R18, 0x8, RZ ;  /* 0x0000000812187824 */ /* 0x000fe200078e00ff */
[----:B------:R-:W-:Y:S02]  /*0250*/  LEA.HI R2, R4, R5, RZ, 0x1 ;  /* 0x0000000504027211 */ /* 0x000fe400078f08ff */
[----:B------:R-:W-:Y:S02]  /*0260*/  SHF.R.S32.HI R9, RZ, 0x5, R17 ;  /* 0x00000005ff097819 */ /* 0x000fe40000011411 */
[----:B------:R-:W-:Y:S01]  /*0270*/  LOP3.LUT R2, R2, 0xfffffffe, RZ, 0xc0, !PT ;  /* 0xfffffffe02027812 */ /* 0x000fe200078ec0ff */
[----:B------:R-:W-:Y:S01]  /*0280*/  STL [R1+0x30], R24 ;  /* 0x0000301801007387 */ /* 0x000fe20000100800 */
[----:B------:R-:W-:Y:S02]  /*0290*/  LOP3.LUT R3, R0, 0x18, R24, 0xf8, !PT ;  /* 0x0000001800037812 */ /* 0x000fe400078ef818 */
[----:B------:R-:W-:Y:S01]  /*02a0*/  SHF.R.U32.HI R0, RZ, 0x3, R0 ;  /* 0x00000003ff007819 */ /* 0x000fe20000011600 */
[----:B------:R-:W-:Y:S01]  /*02b0*/  IMAD.IADD R15, R5, 0x1, -R2 ;  /* 0x00000001050f7824 */ /* 0x000fe200078e0a02 */
[----:B------:R-:W-:-:S02]  /*02c0*/  SHF.R.S32.HI R26, RZ, 0x2, R7 ;  /* 0x00000002ff1a7819 */ /* 0x000fc40000011407 */
[----:B------:R-:W-:Y:S02]  /*02d0*/  LOP3.LUT R16, R3, R0, RZ, 0x3c, !PT ;  /* 0x0000000003107212 */ /* 0x000fe400078e3cff */
[----:B------:R-:W-:Y:S02]  /*02e0*/  LOP3.LUT R0, R4, 0xfffffff0, RZ, 0xc0, !PT ;  /* 0xfffffff004007812 */ /* 0x000fe400078ec0ff */
[----:B------:R-:W-:Y:S02]  /*02f0*/  LEA.HI R5, R17, R9, RZ, 0x1 ;  /* 0x0000000911057211 */ /* 0x000fe400078f08ff */
[----:B------:R-:W-:Y:S01]  /*0300*/  SHF.R.S32.HI R3, RZ, 0x1f, R17 ;  /* 0x0000001fff037819 */ /* 0x000fe20000011411 */
[----:B------:R-:W-:Y:S01]  /*0310*/  IMAD.IADD R0, R20, 0x1, -R0 ;  /* 0x0000000114007824 */ /* 0x000fe200078e0a00 */
[----:B------:R-:W-:Y:S02]  /*0320*/  LEA.HI R4, R7, R26, RZ, 0x1 ;  /* 0x0000001a07047211 */ /* 0x000fe400078f08ff */
[----:B------:R-:W-:-:S02]  /*0330*/  LOP3.LUT R5, R5, 0xfffffffe, RZ, 0xc0, !PT ;  /* 0xfffffffe05057812 */ /* 0x000fc400078ec0ff */
[----:B------:R-:W-:Y:S02]  /*0340*/  LEA.HI R3, R3, R9, RZ, 0x2 ;  /* 0x0000000903037211 */ /* 0x000fe400078f10ff */
[----:B------:R-:W-:Y:S01]  /*0350*/  LOP3.LUT R4, R4, 0x7fffffe, RZ, 0xc0, !PT ;  /* 0x07fffffe04047812 */ /* 0x000fe200078ec0ff */
[----:B------:R-:W-:Y:S01]  /*0360*/  IMAD.IADD R230, R9, 0x1, -R5 ;  /* 0x0000000109e67824 */ /* 0x000fe200078e0a05 */
[----:B------:R-:W-:Y:S02]  /*0370*/  LOP3.LUT R2, R23, 0xfffffff8, RZ, 0xc0, !PT ;  /* 0xfffffff817027812 */ /* 0x000fe400078ec0ff */
[----:B------:R-:W-:Y:S01]  /*0380*/  LOP3.LUT R3, R3, 0xfffffffc, RZ, 0xc0, !PT ;  /* 0xfffffffc03037812 */ /* 0x000fe200078ec0ff */
[----:B------:R-:W-:Y:S01]  /*0390*/  IMAD.IADD R4, R26, 0x1, -R4 ;  /* 0x000000011a047824 */ /* 0x000fe200078e0a04 */
[----:B------:R-:W-:Y:S01]  /*03a0*/  SHF.R.S32.HI R5, RZ, 0x1f, R0 ;  /* 0x0000001fff057819 */ /* 0x000fe20000011400 */
[----:B------:R-:W-:Y:S01]  /*03b0*/  IMAD.IADD R2, R20, 0x1, -R2 ;  /* 0x0000000114027824 */ /* 0x000fe200078e0a02 */
[----:B------:R-:W-:Y:S01]  /*03c0*/  LEA.HI R11, R19, R20, RZ, 0x6 ;  /* 0x00000014130b7211 */ /* 0x000fe200078f30ff */
[----:B------:R-:W-:Y:S01]  /*03d0*/  IMAD.IADD R12, R9, 0x1, -R3 ;  /* 0x00000001090c7824 */ /* 0x000fe200078e0a03 */
[----:B------:R-:W-:Y:S01]  /*03e0*/  LEA.HI R13, R5, R0, RZ, 0x3 ;  /* 0x00000000050d7211 */ /* 0x000fe200078f18ff */
[----:B------:R-:W-:Y:S01]  /*03f0*/  IMAD R9, R9, 0x8, R4 ;  /* 0x0000000809097824 */ /* 0x000fe200078e0204 */
[----:B------:R-:W-:-:S02]  /*0400*/  SHF.R.S32.HI R4, RZ, 0x1f, R7 ;  /* 0x0000001fff047819 */ /* 0x000fc40000011407 */
[----:B------:R-:W-:Y:S02]  /*0410*/  LEA.HI R3, R0, R0, RZ, 0x1 ;  /* 0x0000000000037211 */ /* 0x000fe400078f08ff */
[----:B------:R-:W-:Y:S02]  /*0420*/  LEA.HI R6, R2, R2, RZ, 0x1 ;  /* 0x0000000202067211 */ /* 0x000fe400078f08ff */
[----:B------:R-:W-:Y:S02]  /*0430*/  LOP3.LUT R7, R13, 0xfffffff8, RZ, 0xc0, !PT ;  /* 0xfffffff80d077812 */ /* 0x000fe400078ec0ff */
[----:B------:R-:W-:Y:S02]  /*0440*/  LOP3.LUT R8, R3, 0x7fffffe, RZ, 0xc0, !PT ;  /* 0x07fffffe03087812 */ /* 0x000fe400078ec0ff */
[----:B------:R-:W-:Y:S01]  /*0450*/  SHF.R.S32.HI R11, RZ, 0x6, R11 ;  /* 0x00000006ff0b7819 */ /* 0x000fe2000001140b */
[----:B------:R-:W-:Y:S01]  /*0460*/  IMAD.IADD R14, R0, 0x1, -R7 ;  /* 0x00000001000e7824 */ /* 0x000fe200078e0a07 */
[----:B------:R-:W-:Y:S01]  /*0470*/  LOP3.LUT R5, R6, 0x3fffffe, RZ, 0xc0, !PT ;  /* 0x03fffffe06057812 */ /* 0x000fe200078ec0ff */
[----:B------:R-:W-:Y:S01]  /*0480*/  IMAD.U32 R7, R9, 0x20, R16 ;  /* 0x0000002009077824 */ /* 0x000fe200078e0010 */
[----:B------:R-:W-:Y:S01]  /*0490*/  LEA.HI R10, R4, R26, RZ, 0x3 ;  /* 0x0000001a040a7211 */ /* 0x000fe200078f18ff */
[----:B------:R-:W-:Y:S01]  /*04a0*/  IMAD.IADD R21, R0, 0x1, -R8 ;  /* 0x0000000100157824 */ /* 0x000fe200078e0a08 */
[----:B------:R-:W-:Y:S01]  /*04b0*/  LOP3.LUT P5, RZ, R14, 0x2, RZ, 0xc0, !PT ;  /* 0x000000020eff7812 */ /* 0x000fe200078ac0ff */
[----:B------:R-:W-:Y:S01]  /*04c0*/  IMAD.IADD R5, R2, 0x1, -R5 ;  /* 0x0000000102057824 */ /* 0x000fe200078e0a05 */
[----:B------:R-:W-:Y:S01]  /*04d0*/  LOP3.LUT R0, R10, 0xfffffff8, RZ, 0xc0, !PT ;  /* 0xfffffff80a007812 */ /* 0x000fe200078ec0ff */
[----:B------:R-:W-:Y:S01]  /*04e0*/  IMAD R4, R11, 0x4, R15 ;  /* 0x000000040b047824 */ /* 0x000fe200078e020f */
[----:B------:R1:W-:Y:S01]  /*04f0*/  STL [R1+0x50], R7 ;  /* 0x0000500701007387 */ /* 0x0003e20000100800 */
[----:B------:R-:W-:-:S02]  /*0500*/  LOP3.LUT P6, RZ, R14, 0x4, RZ, 0xc0, !PT ;  /* 0x000000040eff7812 */ /* 0x000fc400078cc0ff */
[----:B------:R-:W-:Y:S01]  /*0510*/  IMAD R22, R4, 0x8, R5 ;  /* 0x0000000804167824 */ /* 0x000fe200078e0205 */
[----:B------:R-:W-:Y:S01]  /*0520*/  SEL R225, R228, 0xffffffe0, !P5 ;  /* 0xffffffe0e4e17807 */ /* 0x000fe20006800000 */
[----:B------:R-:W-:Y:S01]  /*0530*/  IMAD.SHL.U32 R4, R2, 0x40, RZ ;  /* 0x0000004002047824 */ /* 0x000fe200078e00ff */
[----:B------:R-:W-:Y:S01]  /*0540*/  SHF.R.S32.HI R2, RZ, 0x1, R6 ;  /* 0x00000001ff027819 */ /* 0x000fe20000011406 */
[----:B------:R-:W-:Y:S01]  /*0550*/  IMAD.IADD R0, R26, 0x1, -R0 ;  /* 0x000000011a007824 */ /* 0x000fe200078e0a00 */
[----:B------:R-:W-:Y:S02]  /*0560*/  SEL R226, R226, 0x40, P6 ;  /* 0x00000040e2e27807 */ /* 0x000fe40003000000 */
[C---:B------:R-:W-:Y:S01]  /*0570*/  LOP3.LUT P4, RZ, R2.reuse, 0x2, RZ, 0xc0, !PT ;  /* 0x0000000202ff7812 */ /* 0x040fe2000788c0ff */
[----:B------:R-:W-:Y:S01]  /*0580*/  IMAD.SHL.U32 R2, R2, 0x40, RZ ;  /* 0x0000004002027824 */ /* 0x000fe200078e00ff */
[----:B------:R-:W-:Y:S02]  /*0590*/  LOP3.LUT R5, R0, 0x1, RZ, 0xc0, !PT ;  /* 0x0000000100057812 */ /* 0x000fe400078ec0ff */
[----:B------:R-:W-:-:S02]  /*05a0*/  LOP3.LUT R8, R4, 0x1c0, RZ, 0xc0, !PT ;  /* 0x000001c004087812 */ /* 0x000fc400078ec0ff */
[----:B------:R-:W-:Y:S02]  /*05b0*/  ISETP.NE.U32.AND P3, PT, R5, 0x1, PT ;  /* 0x000000010500780c */ /* 0x000fe40003f65070 */
[----:B------:R-:W-:Y:S02]  /*05c0*/  LOP3.LUT R5, R17, 0xffffffe0, RZ, 0xc0, !PT ;  /* 0xffffffe011057812 */ /* 0x000fe400078ec0ff */
[----:B------:R-:W-:Y:S02]  /*05d0*/  LOP3.LUT R2, R2, 0xc0, RZ, 0xc0, !PT ;  /* 0x000000c002027812 */ /* 0x000fe400078ec0ff */
[----:B------:R-:W-:Y:S01]  /*05e0*/  LEA.HI R9, R0, R0, RZ, 0x1 ;  /* 0x0000000000097211 */ /* 0x000fe200078f08ff */
[----:B------:R-:W-:Y:S01]  /*05f0*/  IMAD.IADD R10, R20, 0x1, -R5 ;  /* 0x00000001140a7824 */ /* 0x000fe200078e0a05 */
[----:B------:R-:W-:Y:S02]  /*0600*/  LOP3.LUT R6, R2, 0x8, R23, 0xf8, !PT ;  /* 0x0000000802067812 */ /* 0x000fe400078ef817 */
[----:B-1----:R-:W-:-:S02]  /*0610*/  SHF.R.S32.HI R7, RZ, 0x1, R3 ;  /* 0x00000001ff077819 */ /* 0x002fc40000011403 */
[----:B------:R-:W-:Y:S01]  /*0620*/  SHF.R.S32.HI R3, RZ, 0x1f, R3 ;  /* 0x0000001fff037819 */ /* 0x000fe20000011403 */
[----:B------:R1:W-:Y:S01]  /*0630*/  STL [R1+0x74], R10 ;  /* 0x0000740a01007387 */ /* 0x0003e20000100800 */
[----:B------:R-:W-:Y:S02]  /*0640*/  LOP3.LUT R5, R9, 0x3fffffe, RZ, 0xc0, !PT ;  /* 0x03fffffe09057812 */ /* 0x000fe400078ec0ff */
[----:B------:R-:W-:Y:S02]  /*0650*/  LEA.HI R3, R3, R7, RZ, 0x2 ;  /* 0x0000000703037211 */ /* 0x000fe400078f10ff */
[----:B------:R-:W-:Y:S02]  /*0660*/  LOP3.LUT P2, RZ, R0, 0x2, RZ, 0xc0, !PT ;  /* 0x0000000200ff7812 */ /* 0x000fe4000784c0ff */
[----:B------:R-:W-:Y:S01]  /*0670*/  LOP3.LUT R4, R3, 0xfffffffc, RZ, 0xc0, !PT ;  /* 0xfffffffc03047812 */ /* 0x000fe200078ec0ff */
[----:B------:R-:W-:Y:S01]  /*0680*/  IMAD.SHL.U32 R3, R12, 0x10, RZ ;  /* 0x000000100c037824 */ /* 0x000fe200078e00ff */
[----:B------:R-:W-:-:S02]  /*0690*/  SEL R241, R241, 0x10, !P3 ;  /* 0x00000010f1f17807 */ /* 0x000fc40005800000 */
[----:B------:R-:W-:Y:S01]  /*06a0*/  SEL R223, R228, 0xffffffe0, !P4 ;  /* 0xffffffe0e4df7807 */ /* 0x000fe20006000000 */
[----:B------:R-:W-:Y:S01]  /*06b0*/  IMAD.IADD R16, R7, 0x1, -R4 ;  /* 0x0000000107107824 */ /* 0x000fe200078e0a04 */
[----:B------:R-:W-:Y:S02]  /*06c0*/  LOP3.LUT R3, R8, 0x30, R3, 0xf8, !PT ;  /* 0x0000003008037812 */ /* 0x000fe400078ef803 */
[----:B------:R-:W-:Y:S02]  /*06d0*/  SHF.R.U32.HI R4, RZ, 0x3, R2 ;  /* 0x00000003ff047819 */ /* 0x000fe40000011602 */
[----:B------:R-:W-:Y:S01]  /*06e0*/  LOP3.LUT R17, R3, 0x8, R23, 0xf8, !PT ;  /* 0x0000000803117812 */ /* 0x000fe200078ef817 */
[----:B------:R-:W-:Y:S01]  /*06f0*/  IMAD.SHL.U32 R3, R11, 0x20, RZ ;  /* 0x000000200b037824 */ /* 0x000fe200078e00ff */
[----:B------:R-:W-:Y:S01]  /*0700*/  LEA.HI R2, R19, R20, RZ, 0x7 ;  /* 0x0000001413027211 */ /* 0x000fe200078f38ff */
[----:B------:R-:W-:Y:S01]  /*0710*/  IMAD.SHL.U32 R20, R20, 0x2, RZ ;  /* 0x0000000214147824 */ /* 0x000fe200078e00ff */
[----:B------:R-:W-:-:S02]  /*0720*/  LOP3.LUT R222, R6, R4, RZ, 0x3c, !PT ;  /* 0x0000000406de7212 */ /* 0x000fc400078e3cff */
[----:B------:R-:W-:Y:S02]  /*0730*/  SHF.R.S32.HI R6, RZ, 0x1f, R10 ;  /* 0x0000001fff067819 */ /* 0x000fe4000001140a */
[----:B------:R-:W-:Y:S01]  /*0740*/  LOP3.LUT R4, R3, 0x6, R20, 0xf8, !PT ;  /* 0x0000000603047812 */ /* 0x000fe200078ef814 */
[----:B------:R-:W-:Y:S01]  /*0750*/  IMAD.U32 R222, R22, 0x20, R222 ;  /* 0x0000002016de7824 */ /* 0x000fe200078e00de */
[----:B------:R-:W-:Y:S01]  /*0760*/  LEA.HI R6, R6, R10, RZ, 0x2 ;  /* 0x0000000a06067211 */ /* 0x000fe200078f10ff */
[C---:B-1----:R-:W-:Y:S01]  /*0770*/  IMAD.IADD R10, R0.reuse, 0x1, -R5 ;  /* 0x00000001000a7824 */ /* 0x042fe200078e0a05 */
[----:B------:R-:W-:Y:S01]  /*0780*/  SHF.R.S32.HI R7, RZ, 0x7, R2 ;  /* 0x00000007ff077819 */ /* 0x000fe20000011402 */
[----:B------:R-:W-:Y:S01]  /*0790*/  IMAD.SHL.U32 R0, R0, 0x40, RZ ;  /* 0x0000004000007824 */ /* 0x000fe200078e00ff */
[----:B------:R1:W-:Y:S01]  /*07a0*/  STL [R1+0x7c], R4 ;  /* 0x00007c0401007387 */ /* 0x0003e20000100800 */
[----:B------:R-:W-:Y:S01]  /*07b0*/  SHF.R.S32.HI R5, RZ, 0x2, R6 ;  /* 0x00000002ff057819 */ /* 0x000fe20000011406 */
[----:B------:R-:W-:Y:S01]  /*07c0*/  IMAD.SHL.U32 R2, R18, 0x2, RZ ;  /* 0x0000000212027824 */ /* 0x000fe200078e00ff */
[----:B------:R-:W-:-:S02]  /*07d0*/  SHF.R.U32.HI R8, RZ, 0x3, R8 ;  /* 0x00000003ff087819 */ /* 0x000fc40000011608 */
[----:B------:R-:W-:Y:S01]  /*07e0*/  LOP3.LUT R0, R0, 0x1c0, RZ, 0xc0, !PT ;  /* 0x000001c000007812 */ /* 0x000fe200078ec0ff */
[----:B------:R-:W-:Y:S01]  /*07f0*/  IMAD R18, R230, 0x10, R5 ;  /* 0x00000010e6127824 */ /* 0x000fe200078e0205 */
[----:B------:R-:W-:Y:S01]  /*0800*/  LOP3.LUT R8, R17, R8, RZ, 0x3c, !PT ;  /* 0x0000000811087212 */ /* 0x000fe200078e3cff */
[--C-:B------:R-:W-:Y:S01]  /*0810*/  IMAD R6, R12, 0x200, R2.reuse ;  /* 0x000002000c067824 */ /* 0x100fe200078e0202 */
[----:B------:R-:W-:Y:S01]  /*0820*/  LEA R222, R222, UR4, 0x1 ;  /* 0x00000004dede7c11 */ /* 0x000fe2000f8e08ff */
[----:B------:R-:W-:Y:S01]  /*0830*/  IMAD R2, R7, 0x1000, R2 ;  /* 0x0000100007027824 */ /* 0x000fe200078e0202 */
[----:B------:R-:W-:Y:S01]  /*0840*/  STL [R1+0x70], R18 ;  /* 0x0000701201007387 */ /* 0x000fe20000100800 */
[----:B------:R-:W-:Y:S01]  /*0850*/  IMAD R10, R10, 0x20, R6 ;  /* 0x000000200a0a7824 */ /* 0x000fe200078e0206 */
[----:B------:R-:W-:Y:S01]  /*0860*/  LOP3.LUT P0, RZ, R16, 0x2, RZ, 0xc0, !PT ;  /* 0x0000000210ff7812 */ /* 0x000fe2000780c0ff */
[----:B------:R-:W-:Y:S02]  /*0870*/  IMAD.SHL.U32 R6, R15, 0x8, RZ ;  /* 0x000000080f067824 */ /* 0x000fe400078e00ff */
[----:B------:R-:W-:Y:S01]  /*0880*/  IMAD.IADD R223, R223, 0x1, R222 ;  /* 0x00000001dfdf7824 */ /* 0x000fe200078e02de */
[----:B------:R-:W-:-:S02]  /*0890*/  SEL R228, R228, 0xffffffe0, !P0 ;  /* 0xffffffe0e4e47807 */ /* 0x000fc40004000000 */
[----:B------:R-:W-:Y:S02]  /*08a0*/  LOP3.LUT R6, R6, 0x8, RZ, 0xc0, !PT ;  /* 0x0000000806067812 */ /* 0x000fe400078ec0ff */
[----:B-1----:R-:W-:-:S05]  /*08b0*/  SHF.R.S32.HI R4, RZ, 0x3, R13 ;  /* 0x00000003ff047819 */ /* 0x002fca000001140d */
[----:B------:R-:W-:Y:S02]  /*08c0*/  IMAD R11, R4, 0x8, R21 ;  /* 0x00000008040b7824 */ /* 0x000fe400078e0215 */
[----:B------:R-:W-:Y:S01]  /*08d0*/  IMAD R13, R12, 0x2, R4 ;  /* 0x000000020c0d7824 */ /* 0x000fe200078e0204 */
[----:B------:R-:W-:Y:S02]  /*08e0*/  LOP3.LUT R4, R0, 0x20, R3, 0xf8, !PT ;  /* 0x0000002000047812 */ /* 0x000fe400078ef803 */
[----:B------:R-:W-:Y:S01]  /*08f0*/  SHF.R.U32.HI R3, RZ, 0x3, R0 ;  /* 0x00000003ff037819 */ /* 0x000fe20000011600 */
[----:B------:R-:W-:-:S03]  /*0900*/  VIADD R0, R18, 0xffffffc0 ;  /* 0xffffffc012007836 */ /* 0x000fc60000000000 */
[----:B------:R-:W-:Y:S01]  /*0910*/  LOP3.LUT R4, R4, R3, RZ, 0x3c, !PT ;  /* 0x0000000304047212 */ /* 0x000fe200078e3cff */
[----:B------:R-:W-:Y:S01]  /*0920*/  IMAD R3, R230, 0x400, R2 ;  /* 0x00000400e6037824 */ /* 0x000fe200078e0202 */
[----:B------:R-:W-:-:S03]  /*0930*/  SHF.R.S32.HI R2, RZ, 0x1f, R0 ;  /* 0x0000001fff027819 */ /* 0x000fc60000011400 */
[----:B------:R-:W-:Y:S01]  /*0940*/  IMAD.IADD R244, R4, 0x1, R3 ;  /* 0x0000000104f47824 */ /* 0x000fe200078e0203 */
[----:B------:R-:W-:Y:S01]  /*0950*/  SHF.L.U64.HI R2, R0, 0x2, R2 ;  /* 0x0000000200027819 */ /* 0x000fe20000010202 */
[----:B------:R-:W-:Y:S02]  /*0960*/  IMAD.SHL.U32 R0, R7, 0x8, RZ ;  /* 0x0000000807007824 */ /* 0x000fe400078e00ff */
[----:B------:R-:W-:Y:S01]  /*0970*/  IMAD.SHL.U32 R4, R14, 0x40, RZ ;  /* 0x000000400e047824 */ /* 0x000fe200078e00ff */
[----:B------:R-:W-:Y:S01]  /*0980*/  LEA R244, R244, UR4, 0x1 ;  /* 0x00000004f4f47c11 */ /* 0x000fe2000f8e08ff */
[----:B------:R1:W-:Y:S01]  /*0990*/  STL [R1+0x6c], R2 ;  /* 0x00006c0201007387 */ /* 0x0003e20000100800 */
[----:B------:R-:W-:Y:S01]  /*09a0*/  LOP3.LUT R7, R0, 0x8, RZ, 0xc0, !PT ;  /* 0x0000000800077812 */ /* 0x000fe200078ec0ff */
[C---:B------:R-:W-:Y:S01]  /*09b0*/  IMAD R3, R15.reuse, 0x200, R8 ;  /* 0x000002000f037824 */ /* 0x040fe200078e0208 */
[----:B------:R-:W-:Y:S01]  /*09c0*/  SHF.R.S32.HI R0, RZ, 0x1, R9 ;  /* 0x00000001ff007819 */ /* 0x000fe20000011409 */
[----:B------:R-:W-:Y:S01]  /*09d0*/  IMAD.SHL.U32 R9, R15, 0x10, RZ ;  /* 0x000000100f097824 */ /* 0x000fe200078e00ff */
[----:B------:R-:W-:Y:S01]  /*09e0*/  LOP3.LUT R4, R4, 0x1c0, RZ, 0xc0, !PT ;  /* 0x000001c004047812 */ /* 0x000fe200078ec0ff */
[----:B------:R-:W-:Y:S01]  /*09f0*/  VIADD R242, R244, 0x20 ;  /* 0x00000020f4f27836 */ /* 0x000fe20000000000 */
[C---:B------:R-:W-:Y:S01]  /*0a00*/  LOP3.LUT P1, RZ, R0.reuse, 0x2, RZ, 0xc0, !PT ;  /* 0x0000000200ff7812 */ /* 0x040fe2000782c0ff */
[----:B------:R-:W-:Y:S01]  /*0a10*/  IMAD.SHL.U32 R0, R0, 0x40, RZ ;  /* 0x0000004000007824 */ /* 0x000fe200078e00ff */
[----:B------:R-:W-:Y:S01]  /*0a20*/  SHF.R.U32.HI R224, RZ, 0x3, R4 ;  /* 0x00000003ffe07819 */ /* 0x000fe20000011604 */
[C---:B------:R-:W-:Y:S01]  /*0a30*/  @P2 VIADD R242, R244.reuse, 0xffffffe0 ;  /* 0xffffffe0f4f22836 */ /* 0x040fe20000000000 */
        /* <DEDUP_REMOVED lines=31> */
[----:B------:R2:W-:Y:S02]  /*0c30*/  STL [R1+0x48], R0 ;  /* 0x0000480001007387 */ /* 0x0005e40000100800 */
        /* <DEDUP_REMOVED lines=8> */
.L_x_380:
        /* <DEDUP_REMOVED lines=67> */
.L_x_339:
        /* <DEDUP_REMOVED lines=29> */
[----:B------:R-:W-:-:S02]  /*12c0*/  USEL UR58, UR16, UR14, !UP0 ;  /* 0x0000000e103a7287 */ /* 0x000fc4000c000000 */
[----:B------:R-:W-:Y:S02]  /*12d0*/  UIADD3 UR50, UR17, UR27, URZ ;  /* 0x0000001b11327290 */ /* 0x000fe4000fffe03f */
[----:B--2---:R-:W-:Y:S02]  /*12e0*/  UIMAD.WIDE.U32 UR28, UR5, UR12, URZ ;  /* 0x0000000c051c72a5 */ /* 0x004fe4000f8e003f */
[----:B------:R-:W-:Y:S02]  /*12f0*/  USHF.L.U64.HI UR18, UR49, 0x7, UR61 ;  /* 0x0000000731127899 */ /* 0x000fe4000801023d */
[----:B------:R-:W-:Y:S02]  /*1300*/  UIMAD UR51, UR5, UR13, UR29 ;  /* 0x0000000d053372a4 */ /* 0x000fe4000f8e021d */
[----:B------:R-:W-:Y:S01]  /*1310*/  @!UP0 UIMAD UR5, UR61, UR6, URZ ;  /* 0x000000063d0582a4 */ /* 0x000fe2000f8e023f */
[----:B------:R-:W-:Y:S01]  /*1320*/  @UP0 ULDC.64 UR12, c[0x0][0x420] ;  /* 0x00010800000c0ab9 */ /* 0x000fe20000000a00 */
[----:B------:R-:W-:Y:S01]  /*1330*/  @UP0 UIADD3 UR50, UR15, UR21, URZ ;  /* 0x000000150f320290 */ /* 0x000fe2000fffe03f */
        /* <DEDUP_REMOVED lines=13> */
[----:B------:R-:W-:Y:S02]  /*1410*/  UIMAD UR14, UR7, UR12, URZ ;  /* 0x0000000c070e72a4 */ /* 0x000fe4000f8e023f */
[----:B------:R-:W-:Y:S01]  /*1420*/  UIADD3 UR5, UR13, UR5, URZ ;  /* 0x000000050d057290 */ /* 0x000fe2000fffe03f */
[----:B------:R-:W-:Y:S01]  /*1430*/  ULDC.U8 UR22, c[0x0][0x3d8] ;  /* 0x0000f60000167ab9 */ /* 0x000fe20000000000 */
[----:B------:R-:W-:-:S02]  /*1440*/  ULOP3.LUT UR15, UR19, 0xffffffc0, URZ, 0xc0, !UPT ;  /* 0xffffffc0130f7892 */ /* 0x000fc4000f8ec03f */
[----:B------:R-:W-:Y:S02]  /*1450*/  UISETP.NE.AND UP3, UPT, UR22, URZ, UPT ;  /* 0x0000003f1600728c */ /* 0x000fe4000bf65270 */
[----:B------:R-:W-:Y:S02]  /*1460*/  USEL UR33, UR18, URZ, UP2 ;  /* 0x0000003f12217287 */ /* 0x000fe40009000000 */
[----:B------:R-:W-:Y:S02]  /*1470*/  UIMAD.WIDE.U32 UR16, UR6, UR12, URZ ;  /* 0x0000000c061072a5 */ /* 0x000fe4000f8e003f */
[----:B------:R-:W-:Y:S01]  /*1480*/  UIMAD UR5, UR6, UR5, UR14 ;  /* 0x00000005060572a4 */ /* 0x000fe2000f8e020e */
[----:B-1----:R-:W-:Y:S01]  /*1490*/  IMAD.MOV R0, RZ, RZ, -R5 ;  /* 0x000000ffff007224 */ /* 0x002fe200078e0a05 */
[----:B------:R-:W-:Y:S01]  /*14a0*/  UIADD3 UR18, UR15, -0x40, URZ ;  /* 0xffffffc00f127890 */ /* 0x000fe2000fffe03f */
[----:B------:R-:W-:Y:S01]  /*14b0*/  IMAD.MOV.U32 R4, RZ, RZ, RZ ;  /* 0x000000ffff047224 */ /* 0x000fe200078e00ff */
[----:B------:R-:W-:Y:S01]  /*14c0*/  UISETP.NE.AND UP1, UPT, UR42, -0x1, UPT ;  /* 0xffffffff2a00788c */ /* 0x000fe2000bf25270 */
[----:B------:R-:W-:Y:S01]  /*14d0*/  IMAD R0, R0, R6, RZ ;  /* 0x0000000600007224 */ /* 0x000fe200078e02ff */
[----:B------:R-:W-:-:S02]  /*14e0*/  UIADD3 UR52, UR17, UR5, URZ ;  /* 0x0000000511347290 */ /* 0x000fc4000fffe03f */
[----:B------:R-:W-:Y:S01]  /*14f0*/  UIMAD.WIDE.U32 UR12, UR6, UR10, URZ ;  /* 0x0000000a060c72a5 */ /* 0x000fe2000f8e003f */
[----:B------:R-:W-:Y:S01]  /*1500*/  IMAD.HI.U32 R0, R5, R0, R4 ;  /* 0x0000000005007227 */ /* 0x000fe200078e0004 */
[----:B------:R-:W-:Y:S02]  /*1510*/  UIADD3 UR5, UP2, UR18, UR31, URZ ;  /* 0x0000001f12057290 */ /* 0x000fe4000ff5e03f */
[----:B------:R-:W-:Y:S02]  /*1520*/  USHF.R.S32.HI UR32, URZ, 0x1f, UR18 ;  /* 0x0000001f3f207899 */ /* 0x000fe40008011412 */
[----:B------:R-:W-:Y:S01]  /*1530*/  UIMAD UR14, UR7, UR10, URZ ;  /* 0x0000000a070e72a4 */ /* 0x000fe2000f8e023f */
[----:B------:R-:W-:Y:S01]  /*1540*/  IMAD.HI.U32 R0, R0, R3, RZ ;  /* 0x0000000300007227 */ /* 0x000fe200078e00ff */
[----:B------:R-:W-:Y:S01]  /*1550*/  ULDC UR27, c[0x0][0x2c4] ;  /* 0x0000b100001b7ab9 */ /* 0x000fe20000000800 */
[----:B------:R-:W-:Y:S02]  /*1560*/  USEL UR59, UR16, UR12, !UP0 ;  /* 0x0000000c103b7287 */ /* 0x000fe4000c000000 */
[----:B------:R-:W-:Y:S01]  /*1570*/  UIMAD UR7, UR7, UR5, URZ ;  /* 0x00000005070772a4 */ /* 0x000fe2000f8e023f */
[----:B------:R-:W-:Y:S01]  /*1580*/  IADD3 R4, -R0, RZ, RZ ;  /* 0x000000ff00047210 */ /* 0x000fe20007ffe1ff */
[----:B------:R-:W-:-:S02]  /*1590*/  UIMAD.WIDE.U32 UR46, UR6, UR5, URZ ;  /* 0x00000005062e72a5 */ /* 0x000fc4000f8e003f */
[----:B------:R-:W-:Y:S02]  /*15a0*/  UIADD3.X UR12, UR32, UR33, URZ, UP2, !UPT ;  /* 0x00000021200c7290 */ /* 0x000fe400097fe43f */
[C---:B------:R-:W-:Y:S01]  /*15b0*/  IMAD R3, R6.reuse, R4, R3 ;  /* 0x0000000406037224 */ /* 0x040fe200078e0203 */
[----:B------:R-:W-:Y:S01]  /*15c0*/  @UP3 UIMAD UR5, UR49, UR27, URZ ;  /* 0x0000001b310532a4 */ /* 0x000fe2000f8e023f */
[----:B------:R-:W-:Y:S01]  /*15d0*/  ULDC.U8 UR23, c[0x0][0x480] ;  /* 0x0001200000177ab9 */ /* 0x000fe20000000000 */
[----:B------:R-:W-:Y:S02]  /*15e0*/  @UP1 UIADD3 UR20, UR40, UR42, URZ ;  /* 0x0000002a28141290 */ /* 0x000fe4000fffe03f */
[----:B------:R-:W-:Y:S01]  /*15f0*/  ISETP.GT.U32.AND P1, PT, R6, R3, PT ;  /* 0x000000030600720c */ /* 0x000fe20003f24070 */
[----:B------:R-:W-:Y:S02]  /*1600*/  @UP1 UIADD3 UR26, UR40, UR42, URZ ;  /* 0x0000002a281a1290 */ /* 0x000fe4000fffe03f */
[----:B------:R-:W-:-:S02]  /*1610*/  UIMAD UR54, UR60, UR24, URZ ;  /* 0x000000183c3672a4 */ /* 0x000fc4000f8e023f */
[----:B------:R-:W-:Y:S02]  /*1620*/  UISETP.NE.AND UP4, UPT, UR23, URZ, UPT ;  /* 0x0000003f1700728c */ /* 0x000fe4000bf85270 */
[----:B------:R-:W-:Y:S01]  /*1630*/  UIMAD UR16, UR6, UR12, UR7 ;  /* 0x0000000c061072a4 */ /* 0x000fe2000f8e0207 */
[----:B------:R-:W-:Y:S01]  /*1640*/  @UP1 ULDC.64 UR24, c[0x0][0x248] ;  /* 0x0000920000181ab9 */ /* 0x000fe20000000a00 */
[----:B------:R-:W-:Y:S01]  /*1650*/  @UP1 ULDC.64 UR22, c[0x0][0x250] ;  /* 0x0000940000161ab9 */ /* 0x000fe20000000a00 */
[----:B------:R-:W-:-:S03]  /*1660*/  @UP3 USEL UR6, UR5, UR10, !UP0 ;  /* 0x0000000a05063287 */ /* 0x000fc6000c000000 */
[----:B------:R-:W-:Y:S01]  /*1670*/  @!P1 IMAD.IADD R3, R3, 0x1, -R6 ;  /* 0x0000000103039824 */ /* 0x000fe200078e0a06 */
[----:B------:R-:W-:Y:S01]  /*1680*/  @UP0 UIADD3 UR52, UR13, UR14, URZ ;  /* 0x0000000e0d340290 */ /* 0x000fe2000fffe03f */
[----:B------:R-:W-:Y:S01]  /*1690*/  @!P1 VIADD R0, R0, 0x1 ;  /* 0x0000000100009836 */ /* 0x000fe20000000000 */
[----:B------:R-:W-:Y:S01]  /*16a0*/  PLOP3.LUT P1, PT, PT, PT, UP1, 0x80, 0x0 ;  /* 0x000000000000781c */ /* 0x000fe20003f2f018 */
[----:B------:R-:W-:Y:S01]  /*16b0*/  @UP1 UIMAD.WIDE.U32 UR14, UR20, UR24, URZ ;  /* 0x00000018140e12a5 */ /* 0x000fe2000f8e003f */
[----:B------:R-:W-:Y:S01]  /*16c0*/  ISETP.GE.U32.AND P0, PT, R3, R6, PT ;  /* 0x000000060300720c */ /* 0x000fe20003f06070 */
[----:B------:R-:W-:Y:S01]  /*16d0*/  @UP1 UIMAD.WIDE.U32 UR12, UR26, UR22, URZ ;  /* 0x000000161a0c12a5 */ /* 0x000fe2000f8e003f */
[----:B------:R-:W-:Y:S01]  /*16e0*/  LOP3.LUT R3, R7, UR60, RZ, 0x3c, !PT ;  /* 0x0000003c07037c12 */ /* 0x000fe2000f8e3cff */
[----:B------:R-:W-:Y:S01]  /*16f0*/  @UP3 ULDC UR5, c[0x0][0x2e4] ;  /* 0x0000b90000053ab9 */ /* 0x000fe20000000800 */
[----:B------:R-:W-:Y:S02]  /*1700*/  @UP1 UIMAD UR20, UR20, UR25, URZ ;  /* 0x00000019141412a4 */ /* 0x000fe4000f8e023f */
[----:B------:R-:W-:Y:S01]  /*1710*/  ISETP.GE.AND P2, PT, R3, RZ, PT ;  /* 0x000000ff0300720c */ /* 0x000fe20003f46270 */
[----:B------:R-:W-:-:S02]  /*1720*/  @UP3 UIMAD UR17, UR60, UR5, UR6 ;  /* 0x000000053c1132a4 */ /* 0x000fc4000f8e0206 */
[----:B------:R-:W-:Y:S02]  /*1730*/  @UP1 UIMAD UR7, UR26, UR23, URZ ;  /* 0x000000171a0712a4 */ /* 0x000fe4000f8e023f */
[----:B------:R-:W-:Y:S02]  /*1740*/  @!UP3 UIMAD UR5, UR49, UR43, UR60 ;  /* 0x0000002b3105b2a4 */ /* 0x000fe4000f8e023c */
[----:B------:R-:W-:Y:S01]  /*1750*/  @P0 IADD3 R0, R0, 0x1, RZ ;  /* 0x0000000100000810 */ /* 0x000fe20007ffe0ff */
[----:B------:R-:W-:Y:S01]  /*1760*/  @!UP0 UIADD3 UR53, UR37, UR39, URZ ;  /* 0x0000002725358290 */ /* 0x000fe2000fffe03f */
[----:B------:R-:W-:Y:S01]  /*1770*/  PLOP3.LUT P0, PT, PT, PT, UP3, 0x80, 0x0 ;  /* 0x000000000000781c */ /* 0x000fe20003f0f038 */
[----:B------:R-:W-:Y:S02]  /*1780*/  USEL UR56, UR28, URZ, UP4 ;  /* 0x0000003f1c387287 */ /* 0x000fe4000a000000 */
[----:B------:R-:W-:Y:S01]  /*1790*/  IMAD.MOV.U32 R13, RZ, RZ, R0 ;  /* 0x000000ffff0d7224 */ /* 0x000fe200078e0000 */
[----:B------:R-:W-:-:S02]  /*17a0*/  USEL UR55, UR51, URZ, UP4 ;  /* 0x0000003f33377287 */ /* 0x000fc4000a000000 */
[----:B------:R-:W-:Y:S02]  /*17b0*/  USHF.R.S32.HI UR29, URZ, 0x1f, UR38 ;  /* 0x0000001f3f1d7899 */ /* 0x000fe40008011426 */
[----:B------:R-:W-:Y:S01]  /*17c0*/  USHF.R.S32.HI UR57, URZ, 0x1f, UR54 ;  /* 0x0000001f3f397899 */ /* 0x000fe20008011436 */
[----:B------:R-:W-:Y:S01]  /*17d0*/  @!P2 IADD3 R13, -R13, RZ, RZ ;  /* 0x000000ff0d0da210 */ /* 0x000fe20007ffe1ff */
[----:B------:R-:W-:Y:S01]  /*17e0*/  USHF.R.S32.HI UR43, URZ, 0x6, UR19 ;  /* 0x000000063f2b7899 */ /* 0x000fe20008011413 */
[----:B------:R-:W-:Y:S01]  /*17f0*/  @!P3 LOP3.LUT R13, RZ, R7, RZ, 0x33, !PT ;  /* 0x00000007ff0db212 */ /* 0x000fe200078e33ff */
[----:B------:R-:W-:Y:S02]  /*1800*/  @UP1 UIADD3 UR48, UR13, UR7, URZ ;  /* 0x000000070d301290 */ /* 0x000fe4000fffe03f */
[----:B------:R-:W-:Y:S02]  /*1810*/  @!UP3 UIMAD UR17, UR5, UR27, URZ ;  /* 0x0000001b0511b2a4 */ /* 0x000fe4000f8e023f */
[----:B------:R-:W-:-:S02]  /*1820*/  UIADD3 UR51, UR47, UR16, URZ ;  /* 0x000000102f337290 */ /* 0x000fc4000fffe03f */
        /* <DEDUP_REMOVED lines=16> */
.L_x_341:
        /* <DEDUP_REMOVED lines=13> */
.L_x_342:
        /* <DEDUP_REMOVED lines=12> */
.L_x_343:
[----:B------:R-:W-:Y:S01]  /*1ac0*/  ULDC UR5, c[0x0][0x270] ;  /* 0x00009c0000057ab9 */ /* 0x000fe20000000800 */
[----:B------:R-:W-:Y:S01]  /*1ad0*/  ULDC UR6, c[0x0][0x2d4] ;  /* 0x0000b50000067ab9 */ /* 0x000fe20000000800 */
[----:B------:R-:W-:-:S04]  /*1ae0*/  UIMAD UR5, UR49, UR5, UR60 ;  /* 0x00000005310572a4 */ /* 0x000fc8000f8e023c */
[----:B------:R-:W-:-:S12]  /*1af0*/  UIMAD UR5, UR5, UR6, URZ ;  /* 0x00000006050572a4 */ /* 0x000fd8000f8e023f */
.L_x_344:
[----:B------:R-:W2:Y:S01]  /*1b00*/  LDL.64 R4, [R1+0x30] ;  /* 0x0000300001047983 */ /* 0x000ea20000100a00 */
[----:B------:R-:W-:Y:S01]  /*1b10*/  ULDC UR10, c[0x0][0x2dc] ;  /* 0x0000b700000a7ab9 */ /* 0x000fe20000000800 */
[----:B------:R-:W-:Y:S02]  /*1b20*/  ULDC UR12, c[0x0][0x270] ;  /* 0x00009c00000c7ab9 */ /* 0x000fe40000000800 */
[----:B------:R1:W2:Y:S01]  /*1b30*/  LDL.64 R20, [R1+0x30] ;  /* 0x0000300001147983 */ /* 0x0002a20000100a00 */
[----:B------:R-:W-:Y:S01]  /*1b40*/  UIADD3 UR6, UR18, UR5, URZ ;  /* 0x0000000512067290 */ /* 0x000fe2000fffe03f */
[----:B------:R-:W-:Y:S02]  /*1b50*/  ULDC.64 UR44, c[0x0][0x2b0] ;  /* 0x0000ac00002c7ab9 */ /* 0x000fe40000000a00 */
[----:B------:R-:W3:Y:S01]  /*1b60*/  LDL R10, [R1+0x74] ;  /* 0x00007400010a7983 */ /* 0x000ee20000100800 */
[----:B------:R-:W4:Y:S01]  /*1b70*/  S2R R18, SR_TID.X ;  /* 0x0000000000127919 */ /* 0x000f220000002100 */
[----:B------:R-:W5:Y:S01]  /*1b80*/  S2R R19, SR_TID.X ;  /* 0x0000000000137919 */ /* 0x000f620000002100 */
[----:B------:R-:W1:Y:S01]  /*1b90*/  S2R R9, SR_TID.X ;  /* 0x0000000000097919 */ /* 0x000e620000002100 */
[----:B------:R-:W-:-:S02]  /*1ba0*/  UIADD3 UR5, -UR11, UR30, UR38 ;  /* 0x0000001e0b057290 */ /* 0x000fc4000fffe126 */
[----:B------:R-:W-:Y:S01]  /*1bb0*/  UIMAD UR31, UR10, UR12, URZ ;  /* 0x0000000c0a1f72a4 */ /* 0x000fe2000f8e023f */
[----:B------:R-:W-:Y:S02]  /*1bc0*/  ULDC.64 UR26, c[0x0][0x478] ;  /* 0x00011e00001a7ab9 */ /* 0x000fe40000000a00 */
[----:B------:R-:W-:Y:S01]  /*1bd0*/  ULDC UR10, c[0x0][0x398] ;  /* 0x0000e600000a7ab9 */ /* 0x000fe20000000800 */
[----:B------:R-:W-:Y:S01]  /*1be0*/  UIADD3 UR36, UR18, UR17, URZ ;  /* 0x0000001112247290 */ /* 0x000fe2000fffe03f */
[----:B------:R-:W-:Y:S01]  /*1bf0*/  ULDC.64 UR14, c[0x0][0x420] ;  /* 0x00010800000e7ab9 */ /* 0x000fe20000000a00 */
[----:B------:R-:W-:Y:S01]  /*1c00*/  USHF.R.S32.HI UR19, URZ, 0x1f, UR60 ;  /* 0x0000001f3f137899 */ /* 0x000fe2000801143c */
[----:B------:R-:W-:Y:S01]  /*1c10*/  ULDC.64 UR16, c[0x0][0x258] ;  /* 0x0000960000107ab9 */ /* 0x000fe20000000a00 */
[----:B----4-:R-:W-:Y:S01]  /*1c20*/  SHF.R.S32.HI R18, RZ, 0x1f, R18 ;  /* 0x0000001fff127819 */ /* 0x010fe20000011412 */
[----:B------:R-:W-:-:S03]  /*1c30*/  ULDC.64 UR12, c[0x0][0x428] ;  /* 0x00010a00000c7ab9 */ /* 0x000fc60000000a00 */
[----:B-----5:R-:W-:-:S04]  /*1c40*/  LEA.HI R18, R18, R19, RZ, 0x2 ;  /* 0x0000001312127211 */ /* 0x020fc800078f10ff */
[----:B------:R-:W-:-:S04]  /*1c50*/  SHF.R.S32.HI R18, RZ, 0x2, R18 ;  /* 0x00000002ff127819 */ /* 0x000fc80000011412 */
[----:B------:R-:W-:Y:S02]  /*1c60*/  SHF.R.S32.HI R16, RZ, 0x1f, R18 ;  /* 0x0000001fff107819 */ /* 0x000fe40000011412 */
[----:B------:R-:W-:-:S04]  /*1c70*/  IADD3 R0, P0, R18, UR18, RZ ;  /* 0x0000001212007c10 */ /* 0x000fc8000ff1e0ff */
[----:B------:R-:W-:Y:S01]  /*1c80*/  IADD3.X R3, R16, UR32, RZ, P0, !PT ;  /* 0x0000002010037c10 */ /* 0x000fe200087fe4ff */
[----:B------:R-:W-:Y:S02]  /*1c90*/  UIMAD.WIDE UR26, UR6, 0x4, UR26 ;  /* 0x00000004061a78a5 */ /* 0x000fe4000f8e021a */
[----:B------:R-:W-:Y:S02]  /*1ca0*/  UIADD3 UR5, UR5, -UR10, URZ ;  /* 0x8000000a05057290 */ /* 0x000fe4000fffe03f */
[----:B------:R-:W-:Y:S01]  /*1cb0*/  IMAD R3, R3, UR34, RZ ;  /* 0x0000002203037c24 */ /* 0x000fe2000f8e02ff */
[----:B------:R-:W-:Y:S02]  /*1cc0*/  UIMAD UR6, UR32, UR14, URZ ;  /* 0x0000000e200672a4 */ /* 0x000fe4000f8e023f */
[----:B------:R-:W-:Y:S01]  /*1cd0*/  USHF.R.S32.HI UR20, URZ, 0x1f, UR5 ;  /* 0x0000001f3f147899 */ /* 0x000fe20008011405 */
[----:B------:R-:W-:Y:S01]  /*1ce0*/  IMAD R3, R0, UR35, R3 ;  /* 0x0000002300037c24 */ /* 0x000fe2000f8e0203 */
[----:B------:R-:W-:Y:S01]  /*1cf0*/  UIMAD UR10, UR18, UR15, UR6 ;  /* 0x0000000f120a72a4 */ /* 0x000fe2000f8e0206 */
[----:B-1----:R-:W-:Y:S01]  /*1d00*/  SHF.R.S32.HI R8, RZ, 0x1f, R9 ;  /* 0x0000001fff087819 */ /* 0x002fe20000011409 */
[----:B------:R-:W-:-:S02]  /*1d10*/  UIMAD UR6, UR19, UR12, URZ ;  /* 0x0000000c130672a4 */ /* 0x000fc4000f8e023f */
[----:B------:R-:W-:Y:S01]  /*1d20*/  ULEA.HI UR20, UR20, UR5, URZ, 0x6 ;  /* 0x0000000514147291 */ /* 0x000fe2000f8f303f */
[----:B------:R-:W-:Y:S01]  /*1d30*/  LEA.HI R8, R8, R9, RZ, 0x5 ;  /* 0x0000000908087211 */ /* 0x000fe200078f28ff */
[----:B------:R-:W-:Y:S02]  /*1d40*/  UIMAD UR13, UR60, UR13, UR6 ;  /* 0x0000000d3c0d72a4 */ /* 0x000fe4000f8e0206 */
[----:B------:R-:W-:Y:S01]  /*1d50*/  USHF.R.S32.HI UR20, URZ, 0x6, UR20 ;  /* 0x000000063f147899 */ /* 0x000fe20008011414 */
[----:B------:R-:W-:Y:S01]  /*1d60*/  ULDC.64 UR32, c[0x0][0x3e0] ;  /* 0x0000f80000207ab9 */ /* 0x000fe20000000a00 */
[----:B------:R-:W-:Y:S01]  /*1d70*/  BSSY B1, `(.L_x_340) ;  /* 0x0000883000017945 */ /* 0x000fe20003800000 */
[----:B--2---:R-:W-:-:S05]  /*1d80*/  IMAD.MOV.U32 R20, RZ, RZ, R4 ;  /* 0x000000ffff147224 */ /* 0x004fca00078e0004 */
[--C-:B------:R-:W-:Y:S02]  /*1d90*/  SHF.R.S32.HI R21, RZ, 0x1f, R20.reuse ;  /* 0x0000001fff157819 */ /* 0x100fe40000011414 */
[----:B------:R-:W-:Y:S01]  /*1da0*/  IADD3 R4, P0, R20, UR7, RZ ;  /* 0x0000000714047c10 */ /* 0x000fe2000ff1e0ff */
[----:B------:R-:W-:Y:S01]  /*1db0*/  UIMAD UR7, UR19, UR16, URZ ;  /* 0x00000010130772a4 */ /* 0x000fe2000f8e023f */
[----:B------:R-:W-:Y:S02]  /*1dc0*/  IMAD.WIDE.U32 R6, R0, UR34, R20 ;  /* 0x0000002200067c25 */ /* 0x000fe4000f8e0014 */
[----:B------:R-:W-:Y:S01]  /*1dd0*/  IADD3.X R5, R21, UR53, RZ, P0, !PT ;  /* 0x0000003515057c10 */ /* 0x000fe200087fe4ff */
[----:B------:R-:W-:Y:S01]  /*1de0*/  UIMAD UR7, UR60, UR17, UR7 ;  /* 0x000000113c0772a4 */ /* 0x000fe2000f8e0207 */
[----:B------:R-:W-:Y:S01]  /*1df0*/  IMAD.U32 R0, RZ, RZ, UR14 ;  /* 0x0000000eff007e24 */ /* 0x000fe2000f8e00ff */
[----:B------:R-:W-:Y:S01]  /*1e00*/  IADD3 R6, P0, R6, UR58, RZ ;  /* 0x0000003a06067c10 */ /* 0x000fe2000ff1e0ff */
[----:B------:R-:W-:Y:S01]  /*1e10*/  USHF.L.U32 UR17, UR31, 0x6, URZ ;  /* 0x000000061f117899 */ /* 0x000fe2000800063f */
[----:B------:R1:W-:Y:S01]  /*1e20*/  STL [R1+0x34], R21 ;  /* 0x0000341501007387 */ /* 0x0003e20000100800 */
[----:B------:R-:W-:Y:S01]  /*1e30*/  ULDC.64 UR34, c[0x0][0x210] ;  /* 0x0000840000227ab9 */ /* 0x000fe20000000a00 */
[----:B------:R-:W-:Y:S01]  /*1e40*/  IADD3.X R7, R7, UR50, R3, P0, !PT ;  /* 0x0000003207077c10 */ /* 0x000fe200087fe403 */
[----:B------:R-:W-:Y:S01]  /*1e50*/  IMAD.U32 R3, RZ, RZ, UR16 ;  /* 0x00000010ff037e24 */ /* 0x000fe2000f8e00ff */
[----:B------:R-:W-:Y:S01]  /*1e60*/  USHF.R.S32.HI UR5, URZ, 0x1f, UR17 ;  /* 0x0000001f3f057899 */ /* 0x000fe20008011411 */
[----:B------:R-:W-:Y:S01]  /*1e70*/  IMAD.WIDE.U32 R4, R0, UR18, R4 ;  /* 0x0000001200047c25 */ /* 0x000fe2000f8e0004 */
[----:B------:R-:W-:Y:S01]  /*1e80*/  UIADD3 UR6, UP2, UP0, UR46, UR17, UR54 ;  /* 0x000000112e067290 */ /* 0x000fe2000f85e036 */
[----:B------:R-:W-:-:S02]  /*1e90*/  ULDC.64 UR18, c[0x0][0x400] ;  /* 0x0001000000127ab9 */ /* 0x000fc40000000a00 */
[----:B------:R-:W-:Y:S01]  /*1ea0*/  IMAD.WIDE.U32 R6, R3, UR60, R6 ;  /* 0x0000003c03067c25 */ /* 0x000fe2000f8e0006 */
[----:B------:R-:W-:Y:S01]  /*1eb0*/  UIADD3.X UR5, UR51, UR5, UR57, UP2, UP0 ;  /* 0x0000000533057290 */ /* 0x000fe200097e0439 */
[----:B------:R-:W-:Y:S01]  /*1ec0*/  SHF.R.S32.HI R3, RZ, 0x5, R8 ;  /* 0x00000005ff037819 */ /* 0x000fe20000011408 */
[----:B------:R-:W-:Y:S01]  /*1ed0*/  UISETP.LT.AND UP0, UPT, URZ, UR20, UPT ;  /* 0x000000143f00728c */ /* 0x000fe2000bf01270 */
[----:B------:R-:W-:Y:S02]  /*1ee0*/  IMAD.U32 R0, RZ, RZ, UR12 ;  /* 0x0000000cff007e24 */ /* 0x000fe4000f8e00ff */
[----:B------:R-:W-:Y:S01]  /*1ef0*/  VIADD R5, R5, UR10 ;  /* 0x0000000a05057c36 */ /* 0x000fe20008000000 */
[----:B------:R-:W-:Y:S01]  /*1f00*/  UIADD3 UR6, UP3, UP2, UR56, UR6, UR59 ;  /* 0x0000000638067290 */ /* 0x000fe2000fa7e03b */
[----:B---3--:R-:W-:Y:S01]  /*1f10*/  IMAD R3, R3, UR31, R10 ;  /* 0x0000001f03037c24 */ /* 0x008fe2000f8e020a */
[----:B------:R-:W-:Y:S01]  /*1f20*/  USEL UR20, URZ, UR20, !UP0 ;  /* 0x000000143f147287 */ /* 0x000fe2000c000000 */
[----:B------:R-:W-:Y:S01]  /*1f30*/  IMAD.WIDE.U32 R4, R0, UR60, R4 ;  /* 0x0000003c00047c25 */ /* 0x000fe2000f8e0004 */
[----:B------:R-:W-:-:S03]  /*1f40*/  UIADD3.X UR5, UR55, UR5, UR52, UP3, UP2 ;  /* 0x0000000537057290 */ /* 0x000fc60009fe4434 */
[----:B------:R-:W-:Y:S01]  /*1f50*/  IMAD R0, R16, UR14, RZ ;  /* 0x0000000e10007c24 */ /* 0x000fe2000f8e02ff */
[----:B------:R-:W-:-:S03]  /*1f60*/  UISETP.GT.AND UP0, UPT, UR43, UR20, UPT ;  /* 0x000000142b00728c */ /* 0x000fc6000bf04270 */
[----:B------:R-:W-:Y:S01]  /*1f70*/  IMAD R9, R18, UR15, R0 ;  /* 0x0000000f12097c24 */ /* 0x000fe2000f8e0200 */
[----:B------:R-:W-:Y:S01]  /*1f80*/  IADD3 R0, P0, R3, UR6, RZ ;  /* 0x0000000603007c10 */ /* 0x000fe2000ff1e0ff */
[----:B------:R-:W-:-:S03]  /*1f90*/  VIADD R5, R5, UR13 ;  /* 0x0000000d05057c36 */ /* 0x000fc60008000000 */
[----:B------:R-:W-:Y:S02]  /*1fa0*/  LEA.HI.X.SX32 R8, R3, UR5, 0x1, P0 ;  /* 0x0000000503087c11 */ /* 0x000fe400080f0eff */
[----:B------:R-:W-:Y:S01]  /*1fb0*/  PLOP3.LUT P0, PT, PT, PT, UP0, 0x80, 0x0 ;  /* 0x000000000000781c */ /* 0x000fe20003f0f008 */
[----:B------:R-:W-:Y:S01]  /*1fc0*/  IMAD.WIDE.U32 R4, R18, UR14, R4 ;  /* 0x0000000e12047c25 */ /* 0x000fe2000f8e0004 */
[----:B------:R-:W-:Y:S01]  /*1fd0*/  UIMAD.WIDE UR12, UR36, 0x4, UR44 ;  /* 0x00000004240c78a5 */ /* 0x000fe2000f8e022c */
[----:B------:R-:W-:Y:S02]  /*1fe0*/  LEA R252, P2, R0, UR18, 0x2 ;  /* 0x0000001200fc7c11 */ /* 0x000fe4000f8410ff */
[----:B------:R-:W-:Y:S01]  /*1ff0*/  VIADD R3, R7, UR7 ;  /* 0x0000000707037c36 */ /* 0x000fe20008000000 */
[----:B------:R-:W-:Y:S01]  /*2000*/  LEA R248, P4, R6, UR34, 0x1 ;  /* 0x0000002206f87c11 */ /* 0x000fe2000f8808ff */
[----:B------:R-:W-:Y:S01]  /*2010*/  IMAD.IADD R5, R5, 0x1, R9 ;  /* 0x0000000105057824 */ /* 0x000fe200078e0209 */
[----:B------:R-:W-:Y:S01]  /*2020*/  LEA R247, P3, R4, UR32, 0x1 ;  /* 0x0000002004f77c11 */ /* 0x000fe2000f8608ff */
[----:B------:R-:W-:Y:S01]  /*2030*/  UIADD3 UR7, UR43, -0x1, URZ ;  /* 0xffffffff2b077890 */ /* 0x000fe2000fffe03f */
[----:B------:R-:W-:Y:S01]  /*2040*/  LEA.HI.X R251, R0, UR19, R8, 0x2, P2 ;  /* 0x0000001300fb7c11 */ /* 0x000fe200090f1408 */
[----:B------:R-:W-:Y:S01]  /*2050*/  UMOV UR16, UR26 ;  /* 0x0000001a00107c82 */ /* 0x000fe20008000000 */
[----:B------:R-:W-:Y:S01]  /*2060*/  LEA.HI.X R246, R6, UR35, R3, 0x1, P4 ;  /* 0x0000002306f67c11 */ /* 0x000fe2000a0f0c03 */
[----:B------:R-:W-:Y:S01]  /*2070*/  UMOV UR15, UR27 ;  /* 0x0000001b000f7c82 */ /* 0x000fe20008000000 */
[----:B------:R-:W-:Y:S01]  /*2080*/  LEA.HI.X R245, R4, UR33, R5, 0x1, P3 ;  /* 0x0000002104f57c11 */ /* 0x000fe200098f0c05 */
[----:B------:R-:W-:Y:S01]  /*2090*/  UMOV UR14, UR12 ;  /* 0x0000000c000e7c82 */ /* 0x000fe20008000000 */
        /* <DEDUP_REMOVED lines=20> */
.L_x_346:
        /* <DEDUP_REMOVED lines=19> */
.L_x_347:
[----:B------:R1:W5:Y:S04]  /*2310*/  LDL R11, [R1+0x44] ;  /* 0x00004400010b7983 */ /* 0x0003680000100800 */
[----:B------:R1:W5:Y:S01]  /*2320*/  LDL R10, [R1+0x48] ;  /* 0x00004800010a7983 */ /* 0x0003620000100800 */
        /* <DEDUP_REMOVED lines=9> */
[----:B------:R-:W-:-:S02]  /*23c0*/  ISETP.GE.AND P4, PT, R18, UR11, PT ;  /* 0x0000000b12007c0c */ /* 0x000fc4000bf86270 */
[----:B------:R-:W-:Y:S01]  /*23d0*/  MOV R0, UR5 ;  /* 0x0000000500007c02 */ /* 0x000fe20008000f00 */
[----:B------:R-:W-:Y:S01]  /*23e0*/  UIMAD UR5, UR19, UR14, URZ ;  /* 0x0000000e130572a4 */ /* 0x000fe2000f8e023f */
[----:B------:R-:W-:Y:S02]  /*23f0*/  IADD3 R6, P0, R4, UR10, RZ ;  /* 0x0000000a04067c10 */ /* 0x000fe4000ff1e0ff */
[----:B------:R-:W-:Y:S01]  /*2400*/  ISETP.GE.AND P3, PT, R3, UR11, PT ;  /* 0x0000000b03007c0c */ /* 0x000fe2000bf66270 */
[----:B------:R-:W-:Y:S01]  /*2410*/  UIMAD UR15, UR60, UR15, UR5 ;  /* 0x0000000f3c0f72a4 */ /* 0x000fe2000f8e0205 */
[----:B------:R-:W-:Y:S02]  /*2420*/  IADD3.X R7, R5, UR18, R0, P0, !PT ;  /* 0x0000001205077c10 */ /* 0x000fe400087fe400 */
[----:B------:R-:W-:-:S05]  /*2430*/  MOV R0, UR14 ;  /* 0x0000000e00007c02 */ /* 0x000fca0008000f00 */
        /* <DEDUP_REMOVED lines=19> */
.L_x_349:
[----:B------:R-:W-:Y:S05]  /*2570*/  BSYNC B0 ;  /* 0x0000000000007941 */ /* 0x000fea0003800000 */
.L_x_348:
        /* <DEDUP_REMOVED lines=19> */
.L_x_351:
[----:B------:R-:W-:Y:S05]  /*26b0*/  BSYNC B0 ;  /* 0x0000000000007941 */ /* 0x000fea0003800000 */
.L_x_350:
        /* <DEDUP_REMOVED lines=32> */
.L_x_353:
[----:B------:R-:W-:Y:S05]  /*28c0*/  BSYNC B0 ;  /* 0x0000000000007941 */ /* 0x000fea0003800000 */
.L_x_352:
        /* <DEDUP_REMOVED lines=20> */
.L_x_345:
        /* <DEDUP_REMOVED lines=72> */
.L_x_356:
[----:B------:R-:W-:Y:S05]  /*2e90*/  BSYNC B0 ;  /* 0x0000000000007941 */ /* 0x000fea0003800000 */
.L_x_355:
        /* <DEDUP_REMOVED lines=44> */
.L_x_358:
[----:B------:R-:W-:Y:S05]  /*3160*/  BSYNC B0 ;  /* 0x0000000000007941 */ /* 0x000fea0003800000 */
.L_x_357:
        /* <DEDUP_REMOVED lines=41> */
.L_x_360:
[----:B------:R-:W-:Y:S05]  /*3400*/  BSYNC B0 ;  /* 0x0000000000007941 */ /* 0x000fea0003800000 */
.L_x_359:
        /* <DEDUP_REMOVED lines=16> */
.L_x_362:
        /* <DEDUP_REMOVED lines=37> */
.L_x_363:
[----:B------:R-:W-:Y:S05]  /*3760*/  BSYNC B0 ;  /* 0x0000000000007941 */ /* 0x000fea0003800000 */
.L_x_361:
[----:B------:R-:W1:Y:S01]  /*3770*/  LDL R17, [R1+0x70] ;  /* 0x0000700001117983 */ /* 0x000e620000100800 */
[----:B------:R-:W-:Y:S01]  /*3780*/  UIMAD UR6, UR29, UR24, URZ ;  /* 0x000000181d0672a4 */ /* 0x000fe2000f8e023f */
[----:B--2-4-:R-:W-:Y:S01]  /*3790*/  IMAD.U32 R4, RZ, RZ, UR24 ;  /* 0x00000018ff047e24 */ /* 0x014fe2000f8e00ff */
[----:B------:R-:W-:Y:S01]  /*37a0*/  ULDC.64 UR18, c[0x0][0x260] ;  /* 0x0000980000127ab9 */ /* 0x000fe20000000a00 */
[----:B------:R2:W-:Y:S01]  /*37b0*/  @P1 STS [R0+0x9000], RZ ;  /* 0x009000ff00001388 */ /* 0x0005e20000000800 */
[----:B------:R-:W-:Y:S01]  /*37c0*/  UIMAD UR6, UR38, UR25, UR6 ;  /* 0x00000019260672a4 */ /* 0x000fe2000f8e0206 */
[----:B------:R-:W-:Y:S01]  /*37d0*/  IMAD.WIDE.U32 R4, R4, UR38, R20 ;  /* 0x0000002604047c25 */ /* 0x000fe2000f8e0014 */
[----:B------:R-:W-:Y:S01]  /*37e0*/  BSSY B0, `(.L_x_364) ;  /* 0x000003d000007945 */ /* 0x000fe20003800000 */
[----:B------:R2:W-:Y:S03]  /*37f0*/  @P1 STS [R0+0x9004], RZ ;  /* 0x009004ff00001388 */ /* 0x0005e60000000800 */
[----:B------:R-:W-:Y:S01]  /*3800*/  IMAD.U32 R3, RZ, RZ, UR6 ;  /* 0x00000006ff037e24 */ /* 0x000fe2000f8e00ff */
[----:B------:R2:W-:Y:S01]  /*3810*/  @P1 STS.64 [R0+0x9008], RZ ;  /* 0x009008ff00001388 */ /* 0x0005e20000000a00 */
[----:B------:R-:W-:Y:S01]  /*3820*/  IADD3 R6, P2, R4, UR21, RZ ;  /* 0x0000001504067c10 */ /* 0x000fe2000ff5e0ff */
[----:B------:R-:W-:-:S02]  /*3830*/  IMAD R4, R14, UR18, RZ ;  /* 0x000000120e047c24 */ /* 0x000fc4000f8e02ff */
[----:B------:R2:W-:Y:S01]  /*3840*/  @P1 STS.128 [R0+0xb000], RZ ;  /* 0x00b000ff00001388 */ /* 0x0005e20000000c00 */
[----:B------:R-:W-:Y:S01]  /*3850*/  IADD3.X R7, R5, UR28, R3, P2, !PT ;  /* 0x0000001c05077c10 */ /* 0x000fe200097fe403 */
[C---:B------:R-:W-:Y:S02]  /*3860*/  IMAD R4, R13.reuse, UR19, R4 ;  /* 0x000000130d047c24 */ /* 0x040fe4000f8e0204 */
[----:B------:R2:W-:Y:S01]  /*3870*/  @P1 STS.128 [R0+0xd000], RZ ;  /* 0x00d000ff00001388 */ /* 0x0005e20000000c00 */
        /* <DEDUP_REMOVED lines=51> */
.L_x_365:
[----:B------:R-:W-:Y:S05]  /*3bb0*/  BSYNC B0 ;  /* 0x0000000000007941 */ /* 0x000fea0003800000 */
.L_x_364:
        /* <DEDUP_REMOVED lines=43> */
.L_x_367:
[----:B------:R-:W-:Y:S05]  /*3e70*/  BSYNC B0 ;  /* 0x0000000000007941 */ /* 0x000fea0003800000 */
.L_x_366:
[----:B------:R-:W0:Y:S01]  /*3e80*/  LDGDEPBAR ;  /* 0x00000000000079af */ /* 0x000e220000000000 */
[----:B------:R-:W-:Y:S01]  /*3e90*/  ULDC.64 UR22, c[0x0][0x3c8] ;  /* 0x0000f20000167ab9 */ /* 0x000fe20000000a00 */
[----:B-12---:R-:W-:Y:S01]  /*3ea0*/  IMAD.SHL.U32 R4, R17, 0x4, RZ ;  /* 0x0000000411047824 */ /* 0x006fe200078e00ff */
[----:B------:R-:W-:Y:S01]  /*3eb0*/  UISETP.NE.U32.AND UP1, UPT, UR22, URZ, UPT ;  /* 0x0000003f1600728c */ /* 0x000fe2000bf25070 */
[----:B------:R-:W-:Y:S01]  /*3ec0*/  ISETP.NE.AND P4, PT, R14, RZ, PT ;  /* 0x000000ff0e00720c */ /* 0x000fe20003f85270 */
[----:B------:R-:W-:Y:S01]  /*3ed0*/  IMAD.MOV.U32 R9, RZ, RZ, 0x7f800000 ;  /* 0x7f800000ff097424 */ /* 0x000fe200078e00ff */
[----:B------:R-:W-:Y:S01]  /*3ee0*/  ISETP.NE.AND P3, PT, R15, RZ, PT ;  /* 0x000000ff0f00720c */ /* 0x000fe20003f65270 */
[----:B------:R-:W-:Y:S01]  /*3ef0*/  UISETP.NE.AND.EX UP1, UPT, UR23, URZ, UPT, UP1 ;  /* 0x0000003f1700728c */ /* 0x000fe2000bf25310 */
[----:B------:R-:W-:Y:S01]  /*3f00*/  SHF.R.S32.HI R8, RZ, 0x1f, R17 ;  /* 0x0000001fff087819 */ /* 0x000fe20000011411 */
[----:B------:R-:W-:Y:S01]  /*3f10*/  IMAD.MOV.U32 R12, RZ, RZ, 0x7f800000 ;  /* 0x7f800000ff0c7424 */ /* 0x000fe200078e00ff */
[----:B------:R-:W-:Y:S01]  /*3f20*/  IADD3 R4, P2, R4, UR14, RZ ;  /* 0x0000000e04047c10 */ /* 0x000fe2000ff5e0ff */
[----:B------:R-:W-:Y:S01]  /*3f30*/  IMAD.MOV.U32 R11, RZ, RZ, 0x7f800000 ;  /* 0x7f800000ff0b7424 */ /* 0x000fe200078e00ff */
[----:B---34-:R-:W-:Y:S01]  /*3f40*/  SHF.R.S32.HI R0, RZ, 0x1f, R13 ;  /* 0x0000001fff007819 */ /* 0x018fe2000001140d */
[----:B------:R-:W-:Y:S01]  /*3f50*/  IMAD.MOV.U32 R10, RZ, RZ, 0x7f800000 ;  /* 0x7f800000ff0a7424 */ /* 0x000fe200078e00ff */
[----:B------:R-:W-:Y:S01]  /*3f60*/  @!P5 LEA R6, P1, R13, UR14, 0x2 ;  /* 0x0000000e0d06dc11 */ /* 0x000fe2000f8210ff */
[----:B------:R-:W-:Y:S01]  /*3f70*/  USHF.R.S32.HI UR6, URZ, 0x1f, UR60 ;  /* 0x0000001f3f067899 */ /* 0x000fe2000801143c */
[----:B------:R-:W-:Y:S01]  /*3f80*/  SHF.L.U64.HI R3, R17, 0x2, R8 ;  /* 0x0000000211037819 */ /* 0x000fe20000010208 */
[----:B------:R-:W-:Y:S01]  /*3f90*/  IMAD.U32 R232, RZ, RZ, UR41 ;  /* 0x00000029ffe87e24 */ /* 0x000fe2000f8e00ff */
[----:B------:R-:W-:Y:S01]  /*3fa0*/  @!P5 LEA.HI.X R7, R13, UR13, R0, 0x2, P1 ;  /* 0x0000000d0d07dc11 */ /* 0x000fe200088f1400 */
[----:B------:R-:W-:Y:S01]  /*3fb0*/  @UP1 ULDC.64 UR24, c[0x0][0x3d0] ;  /* 0x0000f40000181ab9 */ /* 0x000fe20000000a00 */
[----:B------:R-:W-:Y:S01]  /*3fc0*/  IADD3.X R5, R3, UR13, RZ, P2, !PT ;  /* 0x0000000d03057c10 */ /* 0x000fe200097fe4ff */
[----:B------:R-:W-:Y:S01]  /*3fd0*/  @UP1 UIMAD UR5, UR61, UR24, URZ ;  /* 0x000000183d0512a4 */ /* 0x000fe2000f8e023f */
[----:B------:R-:W-:Y:S01]  /*3fe0*/  PLOP3.LUT P1, PT, PT, PT, UP1, 0x80, 0x0 ;  /* 0x000000000000781c */ /* 0x000fe20003f2f018 */
[----:B------:R-:W2:Y:S01]  /*3ff0*/  @!P5 LDG.E R9, desc[UR8][R6.64] ;  /* 0x000000080609d981 */ /* 0x000ea2000c1e1900 */
[----:B------:R-:W-:-:S04]  /*4000*/  DEPBAR.LE SB0, 0x1 ;  /* 0x000080400000791a */ /* 0x000fc80000000000 */
[----:B------:R-:W3:Y:S01]  /*4010*/  @!P4 LDG.E R12, desc[UR8][R4.64] ;  /* 0x00000008040cc981 */ /* 0x000ee2000c1e1900 */
[----:B------:R-:W-:Y:S01]  /*4020*/  @UP1 UMOV UR18, UR60 ;  /* 0x0000003c00121c82 */ /* 0x000fe20008000000 */
[----:B------:R-:W-:Y:S01]  /*4030*/  @UP1 UMOV UR19, UR6 ;  /* 0x0000000600131c82 */ /* 0x000fe20008000000 */
[----:B------:R-:W-:Y:S01]  /*4040*/  @UP1 UIMAD UR5, UR49, UR25, UR5 ;  /* 0x00000019310512a4 */ /* 0x000fe2000f8e0205 */
[----:B------:R-:W4:Y:S01]  /*4050*/  @!P3 LDG.E R11, desc[UR8][R4.64+0x20] ;  /* 0x00002008040bb981 */ /* 0x000f22000c1e1900 */
[----:B------:R-:W-:Y:S01]  /*4060*/  @UP1 UIMAD.WIDE.U32 UR18, UR49, UR24, UR18 ;  /* 0x00000018311212a5 */ /* 0x000fe2000f8e0012 */
[----:B------:R-:W-:Y:S01]  /*4070*/  IMAD.SHL.U32 R221, R230, 0x2, RZ ;  /* 0x00000002e6dd7824 */ /* 0x000fe200078e00ff */
[----:B------:R-:W-:Y:S01]  /*4080*/  UIADD3 UR38, UR30, 0x80, UR38 ;  /* 0x000000801e267890 */ /* 0x000fe2000fffe026 */
[----:B------:R1:W5:Y:S01]  /*4090*/  @!P6 LDG.E R10, desc[UR8][R4.64+0x80] ;  /* 0x00008008040ae981 */ /* 0x000362000c1e1900 */
[----:B------:R-:W-:Y:S02]  /*40a0*/  @UP1 ULEA UR22, UP0, UR18, UR22, 0x2 ;  /* 0x0000001612161291 */ /* 0x000fe4000f80103f */
[----:B------:R-:W-:Y:S01]  /*40b0*/  @UP1 UIADD3 UR5, UR19, UR5, URZ ;  /* 0x0000000513051290 */ /* 0x000fe2000fffe03f */
[----:B------:R-:W-:Y:S03]  /*40c0*/  BAR.SYNC.DEFER_BLOCKING 0x0 ;  /* 0x0000000000007b1d */ /* 0x000fe60000010000 */
[----:B------:R-:W-:Y:S01]  /*40d0*/  @UP1 ULEA.HI.X UR23, UR18, UR23, UR5, 0x2, UP0 ;  /* 0x0000001712171291 */ /* 0x000fe200080f1405 */
[----:B------:R-:W-:-:S02]  /*40e0*/  IMAD.U32 R3, RZ, RZ, UR30 ;  /* 0x0000001eff037e24 */ /* 0x000fc4000f8e00ff */
[----:B------:R-:W-:Y:S01]  /*40f0*/  @UP1 ULDC UR5, c[0x0][0x2e8] ;  /* 0x0000ba0000051ab9 */ /* 0x000fe20000000800 */
        /* <DEDUP_REMOVED lines=14> */
[----:B-1----:R-:W-:Y:S01]  /*41e0*/  IMAD.U32 R4, RZ, RZ, UR22 ;  /* 0x00000016ff047e24 */ /* 0x002fe2000f8e00ff */
[----:B------:R-:W-:Y:S01]  /*41f0*/  CS2R R102, SRZ ;  /* 0x0000000000667805 */ /* 0x000fe2000001ff00 */
[----:B------:R-:W-:Y:S01]  /*4200*/  IMAD.U32 R5, RZ, RZ, UR23 ;  /* 0x00000017ff057e24 */ /* 0x000fe2000f8e00ff */
[----:B------:R-:W1:Y:S01]  /*4210*/  LDSM.16.M88.4 R172, [R222+0xf000] ;  /* 0x00f00000deac783b */ /* 0x000e620000000200 */
[----:B------:R-:W-:Y:S02]  /*4220*/  CS2R R100, SRZ ;  /* 0x0000000000647805 */ /* 0x000fe4000001ff00 */
[----:B------:R-:W-:Y:S02]  /*4230*/  CS2R R94, SRZ ;  /* 0x00000000005e7805 */ /* 0x000fe4000001ff00 */
[----:B------:R-:W-:Y:S01]  /*4240*/  CS2R R92, SRZ ;  /* 0x00000000005c7805 */ /* 0x000fe2000001ff00 */
[----:B------:R1:W2:Y:S01]  /*4250*/  @P1 LDG.E R4, desc[UR8][R4.64] ;  /* 0x0000000804041981 */ /* 0x0002a2000c1e1900 */
[----:B------:R-:W-:Y:S01]  /*4260*/  IMAD.SHL.U32 R6, R17, 0x4, RZ ;  /* 0x0000000411067824 */ /* 0x000fe200078e00ff */
[----:B------:R-:W-:-:S02]  /*4270*/  CS2R R98, SRZ ;  /* 0x0000000000627805 */ /* 0x000fc4000001ff00 */
[----:B------:R-:W-:Y:S01]  /*4280*/  CS2R R96, SRZ ;  /* 0x0000000000607805 */ /* 0x000fe2000001ff00 */
[----:B------:R-:W2:Y:S01]  /*4290*/  LDSM.16.M88.4 R176, [R222+0xf400] ;  /* 0x00f40000deb0783b */ /* 0x000ea20000000200 */
[----:B------:R-:W-:Y:S02]  /*42a0*/  CS2R R90, SRZ ;  /* 0x00000000005a7805 */ /* 0x000fe4000001ff00 */
[----:B------:R-:W-:Y:S02]  /*42b0*/  CS2R R88, SRZ ;  /* 0x0000000000587805 */ /* 0x000fe4000001ff00 */
[----:B------:R-:W-:Y:S01]  /*42c0*/  CS2R R86, SRZ ;  /* 0x0000000000567805 */ /* 0x000fe2000001ff00 */
[----:B------:R-:W2:Y:S01]  /*42d0*/  LDSM.16.M88.4 R180, [R223+0xf000] ;  /* 0x00f00000dfb4783b */ /* 0x000ea20000000200 */
[----:B------:R-:W-:Y:S02]  /*42e0*/  CS2R R84, SRZ ;  /* 0x0000000000547805 */ /* 0x000fe4000001ff00 */
        /* <DEDUP_REMOVED lines=15> */
[----:B-1----:R-:W-:Y:S01]  /*43e0*/  VIADD R5, R17, 0x1 ;  /* 0x0000000111057836 */ /* 0x002fe20000000000 */
[----:B------:R-:W-:Y:S02]  /*43f0*/  CS2R R64, SRZ ;  /* 0x0000000000407805 */ /* 0x000fe4000001ff00 */
[----:B------:R-:W-:Y:S01]  /*4400*/  CS2R R58, SRZ ;  /* 0x00000000003a7805 */ /* 0x000fe2000001ff00 */
[----:B------:R-:W1:Y:S01]  /*4410*/  LDSM.16.M88.4 R200, [R223+0x11400] ;  /* 0x01140000dfc8783b */ /* 0x000e620000000200 */
[----:B------:R-:W-:-:S02]  /*4420*/  CS2R R56, SRZ ;  /* 0x0000000000387805 */ /* 0x000fc4000001ff00 */
[----:B------:R-:W-:Y:S01]  /*4430*/  IADD3 R3, R5, UR11, -R3 ;  /* 0x0000000b05037c10 */ /* 0x000fe2000fffe803 */
[----:B------:R-:W-:Y:S01]  /*4440*/  IMAD R5, RZ, RZ, -UR17 ;  /* 0x80000011ff057e24 */ /* 0x000fe2000f8e02ff */
[----:B------:R-:W1:Y:S01]  /*4450*/  LDSM.16.M88.4 R204, [R222+0x13000] ;  /* 0x01300000decc783b */ /* 0x000e620000000200 */
[----:B------:R-:W-:Y:S02]  /*4460*/  CS2R R54, SRZ ;  /* 0x0000000000367805 */ /* 0x000fe4000001ff00 */
[----:B------:R-:W-:Y:S02]  /*4470*/  CS2R R52, SRZ ;  /* 0x0000000000347805 */ /* 0x000fe4000001ff00 */
[----:B------:R-:W-:Y:S01]  /*4480*/  CS2R R46, SRZ ;  /* 0x00000000002e7805 */ /* 0x000fe2000001ff00 */
[----:B------:R-:W-:Y:S01]  /*4490*/  STL [R1+0x68], R3 ;  /* 0x0000680301007387 */ /* 0x000fe20000100800 */
[----:B------:R-:W-:Y:S02]  /*44a0*/  CS2R R44, SRZ ;  /* 0x00000000002c7805 */ /* 0x000fe4000001ff00 */
[----:B------:R-:W-:-:S02]  /*44b0*/  CS2R R50, SRZ ;  /* 0x0000000000327805 */ /* 0x000fc4000001ff00 */
[----:B------:R-:W-:Y:S01]  /*44c0*/  CS2R R48, SRZ ;  /* 0x0000000000307805 */ /* 0x000fe2000001ff00 */
[----:B------:R-:W-:Y:S01]  /*44d0*/  STL [R1+0x4], R231 ;  /* 0x000004e701007387 */ /* 0x000fe20000100800 */
[----:B------:R-:W-:Y:S02]  /*44e0*/  CS2R R42, SRZ ;  /* 0x00000000002a7805 */ /* 0x000fe4000001ff00 */
[----:B------:R-:W-:Y:S02]  /*44f0*/  CS2R R40, SRZ ;  /* 0x0000000000287805 */ /* 0x000fe4000001ff00 */
[----:B------:R-:W-:Y:S01]  /*4500*/  CS2R R38, SRZ ;  /* 0x0000000000267805 */ /* 0x000fe2000001ff00 */
[----:B------:R1:W-:Y:S01]  /*4510*/  STL [R1+0x4c], R5 ;  /* 0x00004c0501007387 */ /* 0x0003e20000100800 */
[----:B------:R-:W-:Y:S01]  /*4520*/  CS2R R36, SRZ ;  /* 0x0000000000247805 */ /* 0x000fe2000001ff00 */
[----:B------:R-:W-:Y:S02]  /*4530*/  UIMAD UR35, UR31, 0x18, URZ ;  /* 0x000000181f2378a4 */ /* 0x000fe4000f8e023f */
[----:B------:R-:W2:Y:S01]  /*4540*/  LDSM.16.M88.4 R208, [R222+0x13400] ;  /* 0x01340000ded0783b */ /* 0x000ea20000000200 */
[----:B------:R-:W-:-:S02]  /*4550*/  USHF.L.U32 UR34, UR31, 0x5, URZ ;  /* 0x000000051f227899 */ /* 0x000fc4000800063f */
[----:B------:R-:W-:Y:S01]  /*4560*/  UIMAD UR33, UR31, 0x28, URZ ;  /* 0x000000281f2178a4 */ /* 0x000fe2000f8e023f */
[----:B------:R-:W2:Y:S01]  /*4570*/  LDSM.16.M88.4 R212, [R223+0x13000] ;  /* 0x01300000dfd4783b */ /* 0x000ea20000000200 */
[----:B------:R-:W-:Y:S01]  /*4580*/  UIMAD UR32, UR31, 0x30, URZ ;  /* 0x000000301f2078a4 */ /* 0x000fe2000f8e023f */
[----:B------:R-:W-:Y:S02]  /*4590*/  ULDC UR39, c[0x0][0x2d0] ;  /* 0x0000b40000277ab9 */ /* 0x000fe40000000800 */
[----:B------:R-:W2:Y:S01]  /*45a0*/  LDSM.16.M88.4 R216, [R223+0x13400] ;  /* 0x01340000dfd8783b */ /* 0x000ea20000000200 */
[----:B------:R-:W-:-:S03]  /*45b0*/  ULDC UR12, c[0x0][0x2ec] ;  /* 0x0000bb00000c7ab9 */ /* 0x000fc60000000800 */
[----:B-1----:R-:W2:Y:S01]  /*45c0*/  LDL R5, [R1+0x7c] ;  /* 0x00007c0001057983 */ /* 0x002ea20000100800 */
[----:B------:R-:W1:Y:S01]  /*45d0*/  @P1 MUFU.RCP R0, UR5 ;  /* 0x0000000500001d08 */ /* 0x000e620008001000 */
[----:B------:R-:W-:Y:S02]  /*45e0*/  VIADD R3, R230, 0x1800 ;  /* 0x00001800e6037836 */ /* 0x000fe40000000000 */
[----:B------:R-:W-:Y:S03]  /*45f0*/  STL [R1+0x64], R6 ;  /* 0x0000640601007387 */ /* 0x000fe60000100800 */
[----:B------:R-:W-:Y:S01]  /*4600*/  SEL R220, R3, R230, !P0 ;  /* 0x000000e603dc7207 */ /* 0x000fe20004000000 */
        /* <DEDUP_REMOVED lines=8> */
[----:B------:R-:W-:Y:S02]  /*4690*/  UIADD3 UR27, UR19, 0x40, URZ ;  /* 0x00000040131b7890 */ /* 0x000fe4000fffe03f */
[----:B------:R-:W-:Y:S02]  /*46a0*/  UIADD3 UR23, UR17, UR24, URZ ;  /* 0x0000001811177290 */ /* 0x000fe4000fffe03f */
[----:B------:R-:W-:Y:S01]  /*46b0*/  UIADD3 UR28, UR17, UR6, URZ ;  /* 0x00000006111c7290 */ /* 0x000fe2000fffe03f */
[----:B------:R-:W-:Y:S01]  /*46c0*/  LEA R220, R220, UR4, 0x1 ;  /* 0x00000004dcdc7c11 */ /* 0x000fe2000f8e08ff */
[----:B------:R-:W-:Y:S02]  /*46d0*/  UIADD3 UR21, UR17, UR27, URZ ;  /* 0x0000001b11157290 */ /* 0x000fe4000fffe03f */
[----:B------:R-:W-:Y:S02]  /*46e0*/  UIADD3 UR22, UR17, UR23, URZ ;  /* 0x0000001711167290 */ /* 0x000fe4000fffe03f */
[----:B------:R-:W-:Y:S01]  /*46f0*/  UIADD3 UR36, UR17, UR28, URZ ;  /* 0x0000001c11247290 */ /* 0x000fe2000fffe03f */
[----:B------:R-:W-:Y:S01]  /*4700*/  UMOV UR5, URZ ;  /* 0x0000003f00057c82 */ /* 0x000fe20008000000 */
[----:B------:R-:W-:-:S02]  /*4710*/  UIMAD UR31, UR31, 0x38, URZ ;  /* 0x000000381f1f78a4 */ /* 0x000fc4000f8e023f */
[----:B------:R-:W-:Y:S02]  /*4720*/  UIADD3 UR38, UR38, -UR11, URZ ;  /* 0x8000000b26267290 */ /* 0x000fe4000fffe03f */
[----:B------:R-:W-:Y:S02]  /*4730*/  UIADD3 UR29, UR17, UR21, URZ ;  /* 0x00000015111d7290 */ /* 0x000fe4000fffe03f */
[----:B------:R-:W-:Y:S02]  /*4740*/  UIADD3 UR30, UR17, UR22, URZ ;  /* 0x00000016111e7290 */ /* 0x000fe4000fffe03f */
[----:B------:R-:W-:Y:S01]  /*4750*/  UIADD3 UR37, UR17, UR36, URZ ;  /* 0x0000002411257290 */ /* 0x000fe2000fffe03f */
[----:B------:R-:W-:Y:S01]  /*4760*/  ULDC UR6, c[0x0][0x39c] ;  /* 0x0000e70000067ab9 */ /* 0x000fe20000000800 */
[----:B---3--:R-:W-:Y:S04]  /*4770*/  STL [R1+0x3c], R12 ;  /* 0x00003c0c01007387 */ /* 0x008fe80000100800 */
[----:B----4-:R-:W-:Y:S04]  /*4780*/  STL [R1+0x40], R11 ;  /* 0x0000400b01007387 */ /* 0x010fe80000100800 */
[----:B-----5:R-:W-:Y:S04]  /*4790*/  STL [R1+0x2c], R10 ;  /* 0x00002c0a01007387 */ /* 0x020fe80000100800 */
[----:B--2---:R2:W-:Y:S01]  /*47a0*/  STL [R1+0x38], R9 ;  /* 0x0000380901007387 */ /* 0x0045e20000100800 */
[----:B-1----:R-:W-:Y:S01]  /*47b0*/  @P1 FMUL.FTZ R0, R4, R0 ;  /* 0x0000000004001220 */ /* 0x002fe20000410000 */
[----:B------:R-:W-:-:S04]  /*47c0*/  VIADD R4, R17, 0xffffffc0 ;  /* 0xffffffc011047836 */ /* 0x000fc80000000000 */
[----:B------:R-:W-:Y:S01]  /*47d0*/  @P1 R2UR UR10, R0 ;  /* 0x00000000000a12ca */ /* 0x000fe200000e0000 */
[----:B------:R-:W-:Y:S02]  /*47e0*/  VIADD R0, R229, 0x1800 ;  /* 0x00001800e5007836 */ /* 0x000fe40000000000 */
[----:B------:R-:W-:-:S03]  /*47f0*/  IMAD.SHL.U32 R3, R4, 0x4, RZ ;  /* 0x0000000404037824 */ /* 0x000fc600078e00ff */
[----:B------:R-:W-:Y:S01]  /*4800*/  SEL R0, R0, R229, !P0 ;  /* 0x000000e500007207 */ /* 0x000fe20004000000 */
[----:B------:R-:W-:Y:S01]  /*4810*/  IMAD R232, R232, 0x80, R5 ;  /* 0x00000080e8e87824 */ /* 0x000fe200078e0205 */
[----:B------:R-:W-:-:S04]  /*4820*/  SHF.L.U64.HI R5, R17, 0x2, R8 ;  /* 0x0000000211057819 */ /* 0x000fc80000010208 */
[----:B------:R-:W-:Y:S01]  /*4830*/  I2FP.F32.S32 R8, R232 ;  /* 0x000000e800087245 */ /* 0x000fe20000201400 */
[----:B------:R-:W-:Y:S04]  /*4840*/  STL [R1+0x60], R5 ;  /* 0x0000600501007387 */ /* 0x000fe80000100800 */
[----:B------:R1:W-:Y:S01]  /*4850*/  STL [R1+0x5c], R3 ;  /* 0x00005c0301007387 */ /* 0x0003e20000100800 */
[----:B--2---:R-:W-:-:S03]  /*4860*/  VIADD R9, R232, 0x18 ;  /* 0x00000018e8097836 */ /* 0x004fc60000000000 */
[----:B------:R2:W-:Y:S01]  /*4870*/  STL [R1+0x14], R8 ;  /* 0x0000140801007387 */ /* 0x0005e20000100800 */
[----:B------:R-:W-:-:S03]  /*4880*/  VIADD R4, R232, 0x10 ;  /* 0x00000010e8047836 */ /* 0x000fc60000000000 */
[----:B------:R-:W-:Y:S01]  /*4890*/  STL [R1], R9 ;  /* 0x0000000901007387 */ /* 0x000fe20000100800 */
[C---:B------:R-:W-:Y:S01]  /*48a0*/  VIADD R6, R232.reuse, 0x8 ;  /* 0x00000008e8067836 */ /* 0x040fe20000000000 */
[----:B------:R-:W-:Y:S01]  /*48b0*/  I2FP.F32.S32 R4, R4 ;  /* 0x0000000400047245 */ /* 0x000fe20000201400 */
[----:B------:R-:W-:Y:S01]  /*48c0*/  VIADD R7, R232, 0x1 ;  /* 0x00000001e8077836 */ /* 0x000fe20000000000 */
[----:B-1----:R-:W-:Y:S01]  /*48d0*/  LEA R3, R0, UR4, 0x1 ;  /* 0x0000000400037c11 */ /* 0x002fe2000f8e08ff */
[C---:B------:R-:W-:Y:S02]  /*48e0*/  VIADD R0, R232.reuse, 0x11 ;  /* 0x00000011e8007836 */ /* 0x040fe40000000000 */
[----:B--2---:R-:W-:-:S03]  /*48f0*/  VIADD R8, R232, 0x19 ;  /* 0x00000019e8087836 */ /* 0x004fc60000000000 */
[----:B------:R-:W-:Y:S01]  /*4900*/  I2FP.F32.S32 R0, R0 ;  /* 0x0000000000007245 */ /* 0x000fe20000201400 */
[----:B------:R-:W-:Y:S01]  /*4910*/  VIADD R5, R232, 0x9 ;  /* 0x00000009e8057836 */ /* 0x000fe20000000000 */
[----:B------:R-:W-:Y:S04]  /*4920*/  STL [R1+0x8], R8 ;  /* 0x0000080801007387 */ /* 0x000fe80000100800 */
[----:B------:R1:W-:Y:S04]  /*4930*/  STL [R1+0x28], R0 ;  /* 0x0000280001007387 */ /* 0x0003e80000100800 */
[----:B------:R2:W-:Y:S01]  /*4940*/  STL [R1+0x24], R4 ;  /* 0x0000240401007387 */ /* 0x0005e20000100800 */
[----:B-1----:R-:W-:-:S02]  /*4950*/  I2FP.F32.S32 R0, R5 ;  /* 0x0000000500007245 */ /* 0x002fc40000201400 */
[----:B--2---:R-:W-:-:S03]  /*4960*/  I2FP.F32.S32 R4, R6 ;  /* 0x0000000600047245 */ /* 0x004fc60000201400 */
[----:B------:R1:W-:Y:S04]  /*4970*/  STL [R1+0x20], R0 ;  /* 0x0000200001007387 */ /* 0x0003e80000100800 */
[----:B------:R2:W-:Y:S01]  /*4980*/  STL [R1+0x1c], R4 ;  /* 0x00001c0401007387 */ /* 0x0005e20000100800 */
[----:B-1----:R-:W-:Y:S02]  /*4990*/  I2FP.F32.S32 R0, R7 ;  /* 0x0000000700007245 */ /* 0x002fe40000201400 */
[----:B--2---:R-:W-:-:S03]  /*49a0*/  I2FP.F32.S32 R4, R9 ;  /* 0x0000000900047245 */ /* 0x004fc60000201400 */
[----:B------:R1:W-:Y:S04]  /*49b0*/  STL [R1+0x18], R0 ;  /* 0x0000180001007387 */ /* 0x0003e80000100800 */
[----:B------:R2:W-:Y:S01]  /*49c0*/  STL [R1+0x10], R4 ;  /* 0x0000100401007387 */ /* 0x0005e20000100800 */
[----:B-1----:R-:W-:-:S05]  /*49d0*/  I2FP.F32.S32 R0, R8 ;  /* 0x0000000800007245 */ /* 0x002fca0000201400 */
[----:B------:R2:W-:Y:S01]  /*49e0*/  STL [R1+0xc], R0 ;  /* 0x00000c0001007387 */ /* 0x0005e20000100800 */
[----:B------:R-:W-:-:S05]  /*49f0*/  @UP1 UMOV UR5, UR10 ;  /* 0x0000000a00051c82 */ /* 0x000fca0008000000 */
.L_x_370:
[----:B------:R-:W0:Y:S01]  /*4a00*/  LDGDEPBAR ;  /* 0x00000000000079af */ /* 0x000e220000000000 */
[----:B--2---:R-:W-:Y:S01]  /*4a10*/  IADD3 R0, R228, R220, RZ ;  /* 0x000000dce4007210 */ /* 0x004fe20007ffe0ff */
[----:B------:R-:W-:Y:S02]  /*4a20*/  USHF.L.U32 UR10, UR7, 0x6, URZ ;  /* 0x00000006070a7899 */ /* 0x000fe4000800063f */
[----:B------:R-:W2:Y:S01]  /*4a30*/  LDL R236, [R1+0x3c] ;  /* 0x00003c0001ec7983 */ /* 0x000ea20000100800 */
[----:B------:R-:W-:Y:S02]  /*4a40*/  USHF.L.U32 UR18, UR41, 0x7, URZ ;  /* 0x0000000729127899 */ /* 0x000fe4000800063f */
[----:B------:R-:W-:Y:S01]  /*4a50*/  UISETP.GE.AND UP0, UPT, UR10, UR38, UPT ;  /* 0x000000260a00728c */ /* 0x000fe2000bf06270 */
[----:B------:R-:W3:Y:S01]  /*4a60*/  LDL R233, [R1+0x40] ;  /* 0x0000400001e97983 */ /* 0x000ee20000100800 */
[----:B------:R-:W-:Y:S03]  /*4a70*/  UIADD3 UR18, UR18, 0x80, URZ ;  /* 0x0000008012127890 */ /* 0x000fe6000fffe03f */
[----:B------:R-:W4:Y:S01]  /*4a80*/  LDL R250, [R1+0x14] ;  /* 0x0000140001fa7983 */ /* 0x000f220000100800 */
[----:B------:R-:W-:Y:S03]  /*4a90*/  UISETP.LT.AND UP0, UPT, UR18, UR11, UP0 ;  /* 0x0000000b1200728c */ /* 0x000fe60008701270 */
[----:B-----5:R-:W4:Y:S03]  /*4aa0*/  LDL R249, [R1+0x18] ;  /* 0x0000180001f97983 */ /* 0x020f260000100800 */
[----:B------:R-:W-:Y:S01]  /*4ab0*/  PLOP3.LUT P0, PT, PT, PT, UP0, 0x80, 0x0 ;  /* 0x000000000000781c */ /* 0x000fe20003f0f008 */
[----:B------:R-:W-:Y:S01]  /*4ac0*/  STL [R1+0xe4], R59 ;  /* 0x0000e43b01007387 */ /* 0x000fe20000100800 */
[----:B------:R-:W-:Y:S03]  /*4ad0*/  UISETP.GT.AND UP0, UPT, UR7, UR20, UPT ;  /* 0x000000140700728c */ /* 0x000fe6000bf04270 */
[----:B------:R-:W-:Y:S04]  /*4ae0*/  STL [R1+0xe0], R58 ;  /* 0x0000e03a01007387 */ /* 0x000fe80000100800 */
[----:B------:R1:W-:Y:S04]  /*4af0*/  STL [R1+0xdc], R57 ;  /* 0x0000dc3901007387 */ /* 0x0003e80000100800 */
[----:B-1----:R-:W4:Y:S04]  /*4b00*/  LDL R57, [R1+0x68] ;  /* 0x0000680001397983 */ /* 0x002f280000100800 */
        /* <DEDUP_REMOVED lines=23> */
[----:B------:R-:W-:Y:S04]  /*4c80*/  DEPBAR.LE SB0, 0x0 ;  /* 0x000080000000791a */ /* 0x000fe80000000000 */
[----:B------:R-:W-:Y:S06]  /*4c90*/  BAR.SYNC.DEFER_BLOCKING 0x0 ;  /* 0x0000000000007b1d */ /* 0x000fec0000010000 */
[----:B------:R-:W-:Y:S04]  /*4ca0*/  LDSM.16.M88.4 R32, [R220] ;  /* 0x00000000dc20783b */ /* 0x000fe80000000200 */
[----:B------:R-:W1:Y:S04]  /*4cb0*/  LDSM.16.M88.4 R16, [R222+0x9000] ;  /* 0x00900000de10783b */ /* 0x000e680000000200 */
[----:B------:R-:W1:Y:S04]  /*4cc0*/  LDSM.16.M88.4 R28, [R220+0x800] ;  /* 0x00080000dc1c783b */ /* 0x000e680000000200 */
[----:B------:R-:W1:Y:S04]  /*4cd0*/  LDSM.16.M88.4 R132, [R222+0x9400] ;  /* 0x00940000de84783b */ /* 0x000e680000000200 */
[----:B------:R-:W-:Y:S04]  /*4ce0*/  LDSM.16.M88.4 R136, [R0] ;  /* 0x000000000088783b */ /* 0x000fe80000000200 */
[----:B------:R-:W1:Y:S04]  /*4cf0*/  LDSM.16.M88.4 R140, [R223+0x9000] ;  /* 0x00900000df8c783b */ /* 0x000e680000000200 */
[----:B------:R-:W1:Y:S04]  /*4d00*/  LDSM.16.M88.4 R144, [R0+0x800] ;  /* 0x000800000090783b */ /* 0x000e680000000200 */
[----:B------:R-:W1:Y:S04]  /*4d10*/  LDSM.16.M88.4 R148, [R223+0x9400] ;  /* 0x00940000df94783b */ /* 0x000e680000000200 */
[----:B------:R-:W-:Y:S04]  /*4d20*/  LDSM.16.M88.4 R152, [R220+0x1000] ;  /* 0x00100000dc98783b */ /* 0x000fe80000000200 */
[----:B------:R-:W3:Y:S04]  /*4d30*/  LDSM.16.M88.4 R156, [R222+0xb000] ;  /* 0x00b00000de9c783b */ /* 0x000ee80000000200 */
[----:B------:R-:W-:Y:S01]  /*4d40*/  LDSM.16.M88.4 R160, [R222+0xb400] ;  /* 0x00b40000dea0783b */ /* 0x000fe20000000200 */
[-C--:B-1----:R-:W-:Y:S03]  /*4d50*/  HMMA.16816.F32 R4, R32, R16.reuse, RZ ;  /* 0x000000102004723c */ /* 0x082fe600000018ff */
[----:B------:R-:W-:Y:S04]  /*4d60*/  LDSM.16.M88.4 R164, [R0+0x1000] ;  /* 0x0010000000a4783b */ /* 0x000fe80000000200 */
[----:B------:R-:W-:Y:S01]  /*4d70*/  LDSM.16.M88.4 R168, [R223+0xb000] ;  /* 0x00b00000dfa8783b */ /* 0x000fe20000000200 */
[C---:B------:R-:W-:Y:S06]  /*4d80*/  HMMA.16816.F32 R8, R28.reuse, R16, RZ ;  /* 0x000000101c08723c */ /* 0x040fec00000018ff */
[-C--:B------:R-:W-:Y:S06]  /*4d90*/  HMMA.16816.F32 R12, R28, R18.reuse, RZ ;  /* 0x000000121c0c723c */ /* 0x080fec00000018ff */
[C---:B------:R-:W-:Y:S06]  /*4da0*/  HMMA.16816.F32 R16, R32.reuse, R18, RZ ;  /* 0x000000122010723c */ /* 0x040fec00000018ff */
[-C--:B------:R-:W-:Y:S06]  /*4db0*/  HMMA.16816.F32 R20, R32, R132.reuse, RZ ;  /* 0x000000842014723c */ /* 0x080fec00000018ff */
[C---:B------:R-:W-:Y:S06]  /*4dc0*/  HMMA.16816.F32 R24, R28.reuse, R132, RZ ;  /* 0x000000841c18723c */ /* 0x040fec00000018ff */
[-C--:B------:R-:W-:Y:S06]  /*4dd0*/  HMMA.16816.F32 R28, R28, R134.reuse, RZ ;  /* 0x000000861c1c723c */ /* 0x080fec00000018ff */
[----:B------:R-:W-:Y:S01]  /*4de0*/  HMMA.16816.F32 R32, R32, R134, RZ ;  /* 0x000000862020723c */ /* 0x000fe200000018ff */
[----:B------:R-:W1:Y:S05]  /*4df0*/  LDSM.16.M88.4 R132, [R220+0x1800] ;  /* 0x00180000dc84783b */ /* 0x000e6a0000000200 */
[-C--:B------:R-:W-:Y:S06]  /*4e00*/  HMMA.16816.F32 R4, R136, R140.reuse, R4 ;  /* 0x0000008c8804723c */ /* 0x080fec0000001804 */
[C---:B------:R-:W-:Y:S06]  /*4e10*/  HMMA.16816.F32 R8, R144.reuse, R140, R8 ;  /* 0x0000008c9008723c */ /* 0x040fec0000001808 */
[-C--:B------:R-:W-:Y:S06]  /*4e20*/  HMMA.16816.F32 R12, R144, R142.reuse, R12 ;  /* 0x0000008e900c723c */ /* 0x080fec000000180c */
[C---:B------:R-:W-:Y:S01]  /*4e30*/  HMMA.16816.F32 R16, R136.reuse, R142, R16 ;  /* 0x0000008e8810723c */ /* 0x040fe20000001810 */
[----:B------:R-:W-:Y:S05]  /*4e40*/  LDSM.16.M88.4 R140, [R223+0xb400] ;  /* 0x00b40000df8c783b */ /* 0x000fea0000000200 */
[-C--:B------:R-:W-:Y:S06]  /*4e50*/  HMMA.16816.F32 R20, R136, R148.reuse, R20 ;  /* 0x000000948814723c */ /* 0x080fec0000001814 */
[C---:B------:R-:W-:Y:S06]  /*4e60*/  HMMA.16816.F32 R24, R144.reuse, R148, R24 ;  /* 0x000000949018723c */ /* 0x040fec0000001818 */
[-C--:B------:R-:W-:Y:S01]  /*4e70*/  HMMA.16816.F32 R28, R144, R150.reuse, R28 ;  /* 0x00000096901c723c */ /* 0x080fe2000000181c */
[----:B------:R-:W-:Y:S02]  /*4e80*/  LDSM.16.M88.4 R144, [R220+0x2000] ;  /* 0x00200000dc90783b */ /* 0x000fe40000000200 */
[----:B--2---:R-:W-:Y:S03]  /*4e90*/  FSETP.NEU.FTZ.AND P2, PT, R236, -INF , PT ;  /* 0xff800000ec00780b */ /* 0x004fe60003f5d000 */
[----:B------:R-:W-:Y:S01]  /*4ea0*/  HMMA.16816.F32 R32, R136, R150, R32 ;  /* 0x000000968820723c */ /* 0x000fe20000001820 */
[----:B------:R-:W2:Y:S03]  /*4eb0*/  LDSM.16.M88.4 R136, [R0+0x1800] ;  /* 0x001800000088783b */ /* 0x000ea60000000200 */
[----:B---3--:R-:W-:Y:S01]  /*4ec0*/  FSETP.NEU.FTZ.AND P1, PT, R233, -INF , PT ;  /* 0xff800000e900780b */ /* 0x008fe20003f3d000 */
[----:B------:R-:W3:Y:S01]  /*4ed0*/  LDSM.16.M88.4 R148, [R222+0xd000] ;  /* 0x00d00000de94783b */ /* 0x000ee20000000200 */
[-C--:B------:R-:W-:Y:S06]  /*4ee0*/  HMMA.16816.F32 R4, R152, R156.reuse, R4 ;  /* 0x0000009c9804723c */ /* 0x080fec0000001804 */
[C---:B-1----:R-:W-:Y:S06]  /*4ef0*/  HMMA.16816.F32 R8, R132.reuse, R156, R8 ;  /* 0x0000009c8408723c */ /* 0x042fec0000001808 */
[-C--:B------:R-:W-:Y:S06]  /*4f00*/  HMMA.16816.F32 R12, R132, R158.reuse, R12 ;  /* 0x0000009e840c723c */ /* 0x080fec000000180c */
[C---:B------:R-:W-:Y:S01]  /*4f10*/  HMMA.16816.F32 R16, R152.reuse, R158, R16 ;  /* 0x0000009e9810723c */ /* 0x040fe20000001810 */
[----:B------:R-:W-:Y:S05]  /*4f20*/  LDSM.16.M88.4 R156, [R0+0x2000] ;  /* 0x00200000009c783b */ /* 0x000fea0000000200 */
[-C--:B------:R-:W-:Y:S06]  /*4f30*/  HMMA.16816.F32 R20, R152, R160.reuse, R20 ;  /* 0x000000a09814723c */ /* 0x080fec0000001814 */
[C---:B------:R-:W-:Y:S06]  /*4f40*/  HMMA.16816.F32 R24, R132.reuse, R160, R24 ;  /* 0x000000a08418723c */ /* 0x040fec0000001818 */
[-C--:B------:R-:W-:Y:S01]  /*4f50*/  HMMA.16816.F32 R28, R132, R162.reuse, R28 ;  /* 0x000000a2841c723c */ /* 0x080fe2000000181c */
[----:B------:R-:W1:Y:S05]  /*4f60*/  LDSM.16.M88.4 R132, [R220+0x2800] ;  /* 0x00280000dc84783b */ /* 0x000e6a0000000200 */
[----:B------:R-:W-:Y:S01]  /*4f70*/  HMMA.16816.F32 R32, R152, R162, R32 ;  /* 0x000000a29820723c */ /* 0x000fe20000001820 */
[----:B------:R-:W4:Y:S04]  /*4f80*/  LDSM.16.M88.4 R152, [R222+0xd400] ;  /* 0x00d40000de98783b */ /* 0x000f280000000200 */
[----:B------:R-:W4:Y:S01]  /*4f90*/  LDSM.16.M88.4 R160, [R223+0xd000] ;  /* 0x00d00000dfa0783b */ /* 0x000f220000000200 */
[-C--:B------:R-:W-:Y:S06]  /*4fa0*/  HMMA.16816.F32 R4, R164, R168.reuse, R4 ;  /* 0x000000a8a404723c */ /* 0x080fec0000001804 */
        /* <DEDUP_REMOVED lines=8> */
[----:B------:R4:W4:Y:S03]  /*5030*/  LDSM.16.M88.4 R136, [R0+0x2800] ;  /* 0x002800000088783b */ /* 0x0009260000000200 */
[----:B------:R-:W-:Y:S06]  /*5040*/  HMMA.16816.F32 R32, R164, R142, R32 ;  /* 0x0000008ea420723c */ /* 0x000fec0000001820 */
[-C--:B---3--:R-:W-:Y:S06]  /*5050*/  HMMA.16816.F32 R4, R144, R148.reuse, R4 ;  /* 0x000000949004723c */ /* 0x088fec0000001804 */
[C---:B-1----:R-:W-:Y:S06]  /*5060*/  HMMA.16816.F32 R8, R132.reuse, R148, R8 ;  /* 0x000000948408723c */ /* 0x042fec0000001808 */
[-C--:B------:R-:W-:Y:S05]  /*5070*/  HMMA.16816.F32 R12, R132, R150.reuse, R12 ;  /* 0x00000096840c723c */ /* 0x080fea000000180c */
[----:B----4-:R-:W-:Y:S01]  /*5080*/  @!P0 IADD3 R0, R232, 0x1, RZ ;  /* 0x00000001e8008810 */ /* 0x010fe20007ffe0ff */
[C---:B------:R-:W-:Y:S06]  /*5090*/  HMMA.16816.F32 R16, R144.reuse, R150, R16 ;  /* 0x000000969010723c */ /* 0x040fec0000001810 */
        /* <DEDUP_REMOVED lines=28> */
[----:B------:R-:W4:Y:S10]  /*5260*/  MUFU.TANH R46, R6 ;  /* 0x00000006002e7308 */ /* 0x000f340000002400 */
[----:B------:R-:W-:Y:S01]  /*5270*/  MUFU.TANH R171, R12 ;  /* 0x0000000c00ab7308 */ /* 0x000fe20000002400 */
[----:B---3--:R-:W3:Y:S09]  /*5280*/  LDL R17, [R1+0x2c] ;  /* 0x00002c0001117983 */ /* 0x008ef20000100800 */
[----:B------:R1:W4:Y:S10]  /*5290*/  MUFU.TANH R45, R7 ;  /* 0x00000007002d7308 */ /* 0x0003340000002400 */
[----:B------:R4:W-:Y:S10]  /*52a0*/  MUFU.TANH R237, R15 ;  /* 0x0000000f00ed7308 */ /* 0x0009f40000002400 */
[----:B------:R4:W-:Y:S01]  /*52b0*/  MUFU.TANH R240, R10 ;  /* 0x0000000a00f07308 */ /* 0x0009e20000002400 */
[----:B-1----:R-:W1:Y:S09]  /*52c0*/  LDSM.16.M88.4 R4, [R223+0xd400] ;  /* 0x00d40000df04783b */ /* 0x002e720000000200 */
[----:B------:R1:W-:Y:S01]  /*52d0*/  MUFU.TANH R54, R16 ;  /* 0x0000001000367308 */ /* 0x0003e20000002400 */
[----:B----4-:R-:W4:Y:S09]  /*52e0*/  LDL R15, [R1+0x38] ;  /* 0x00003800010f7983 */ /* 0x010f320000100800 */
[----:B------:R1:W2:Y:S01]  /*52f0*/  MUFU.TANH R234, R9 ;  /* 0x0000000900ea7308 */ /* 0x0002a20000002400 */
[----:B------:R-:W-:Y:S05]  /*5300*/  FMUL.FTZ R10, R236, 1.4426950216293334961 ;  /* 0x3fb8aa3bec0a7820 */ /* 0x000fea0000410000 */
[----:B------:R-:W-:Y:S04]  /*5310*/  FSEL R10, R10, RZ, P2 ;  /* 0x000000ff0a0a7208 */ /* 0x000fe80001000000 */
[----:B------:R1:W-:Y:S02]  /*5320*/  MUFU.TANH R238, R14 ;  /* 0x0000000e00ee7308 */ /* 0x0003e40000002400 */
[----:B-1----:R-:W-:Y:S08]  /*5330*/  MOV R16, 0x20 ;  /* 0x0000002000107802 */ /* 0x002ff00000000f00 */
[----:B------:R1:W-:Y:S01]  /*5340*/  MUFU.TANH R170, R13 ;  /* 0x0000000d00aa7308 */ /* 0x0003e20000002400 */
[----:B------:R-:W-:Y:S01]  /*5350*/  FMUL.FTZ R9, R233, 1.4426950216293334961 ;  /* 0x3fb8aa3be9097820 */ /* 0x000fe20000410000 */
[----:B------:R-:W-:Y:S04]  /*5360*/  MOV R233, 0x8 ;  /* 0x0000000800e97802 */ /* 0x000fe80000000f00 */
[----:B------:R-:W-:Y:S04]  /*5370*/  FSEL R9, R9, RZ, P1 ;  /* 0x000000ff09097208 */ /* 0x000fe80000800000 */
[----:B------:R1:W-:Y:S01]  /*5380*/  MUFU.TANH R39, R19 ;  /* 0x0000001300277308 */ /* 0x0003e20000002400 */
[-C--:B------:R-:W-:Y:S01]  /*5390*/  HMMA.16816.F32 R20, R156, R4.reuse, R20 ;  /* 0x000000049c14723c */ /* 0x080fe20000001814 */
[----:B------:R-:W-:Y:S05]  /*53a0*/  MOV R14, 0x28 ;  /* 0x00000028000e7802 */ /* 0x000fea0000000f00 */
[C---:B------:R-:W-:Y:S03]  /*53b0*/  HMMA.16816.F32 R24, R136.reuse, R4, R24 ;  /* 0x000000048818723c */ /* 0x040fe60000001818 */
[----:B------:R1:W2:Y:S02]  /*53c0*/  MUFU.TANH R235, R8 ;  /* 0x0000000800eb7308 */ /* 0x0002a40000002400 */
[----:B-1----:R-:W-:Y:S01]  /*53d0*/  FFMA.FTZ R13, R249, UR5, R58 ;  /* 0x00000005f90d7c23 */ /* 0x002fe2000801003a */
[-C--:B------:R-:W-:Y:S07]  /*53e0*/  HMMA.16816.F32 R28, R136, R6.reuse, R28 ;  /* 0x00000006881c723c */ /* 0x080fee000000181c */
[----:B------:R1:W4:Y:S01]  /*53f0*/  MUFU.TANH R40, R18 ;  /* 0x0000001200287308 */ /* 0x0003220000002400 */
[----:B------:R-:W4:Y:S03]  /*5400*/  LDL R19, [R1+0x10] ;  /* 0x0000100001137983 */ /* 0x000f260000100800 */
[----:B------:R-:W-:Y:S01]  /*5410*/  @!P0 IADD3 R5, R57, UR10, RZ ;  /* 0x0000000a39058c10 */ /* 0x000fe2000fffe0ff */
[C---:B------:R-:W-:Y:S01]  /*5420*/  FFMA.FTZ R4, R250.reuse, UR5, R59 ;  /* 0x00000005fa047c23 */ /* 0x040fe2000801003b */
[----:B------:R-:W-:Y:S04]  /*5430*/  HMMA.16816.F32 R32, R156, R6, R32 ;  /* 0x000000069c20723c */ /* 0x000fe80000001820 */
[C---:B------:R-:W-:Y:S01]  /*5440*/  @!P0 VIMNMX R12, R5.reuse, UR11, PT ;  /* 0x0000000b050c8c48 */ /* 0x040fe2000bfe0100 */
[----:B------:R-:W-:Y:S01]  /*5450*/  FFMA.FTZ R8, R250, UR5, R46 ;  /* 0x00000005fa087c23 */ /* 0x000fe2000801002e */
[----:B------:R-:W-:Y:S01]  /*5460*/  @!P0 VIADDMNMX R11, R5, R233, UR11, PT ;  /* 0x0000000b050b8e46 */ /* 0x000fe2000b8001e9 */
[----:B------:R-:W-:Y:S01]  /*5470*/  FMUL.FTZ R21, R21, UR6 ;  /* 0x0000000615157c20 */ /* 0x000fe20008410000 */
[-C--:B------:R-:W-:Y:S02]  /*5480*/  @!P0 ISETP.GE.AND P3, PT, R232, R12.reuse, PT ;  /* 0x0000000ce800820c */ /* 0x080fe40003f66270 */
[----:B------:R-:W-:Y:S01]  /*5490*/  @!P0 ISETP.GE.AND P1, PT, R0, R12, PT ;  /* 0x0000000c0000820c */ /* 0x000fe20003f26270 */
[----:B------:R1:W-:Y:S01]  /*54a0*/  MUFU.TANH R50, R21 ;  /* 0x0000001500327308 */ /* 0x0003e20000002400 */
[----:B------:R-:W-:Y:S01]  /*54b0*/  @!P0 FSEL R4, R4, -INF , !P3 ;  /* 0xff80000004048808 */ /* 0x000fe20005800000 */
[----:B------:R-:W-:Y:S01]  /*54c0*/  FMUL.FTZ R20, R20, UR6 ;  /* 0x0000000614147c20 */ /* 0x000fe20008410000 */
[----:B------:R-:W-:Y:S01]  /*54d0*/  @!P0 FSEL R13, R13, -INF , !P1 ;  /* 0xff8000000d0d8808 */ /* 0x000fe20004800000 */
[----:B-1----:R-:W4:Y:S01]  /*54e0*/  LDL R18, [R1] ;  /* 0x0000000001127983 */ /* 0x002f220000100800 */
[-C--:B------:R-:W-:Y:S01]  /*54f0*/  @!P0 ISETP.GE.AND P1, PT, R0, R11.reuse, PT ;  /* 0x0000000b0000820c */ /* 0x080fe20003f26270 */
[--C-:B------:R-:W-:Y:S01]  /*5500*/  FFMA.FTZ R4, R4, UR12, -R10.reuse ;  /* 0x0000000c04047c23 */ /* 0x100fe2000801080a */
[----:B------:R-:W-:Y:S03]  /*5510*/  FMUL.FTZ R28, R28, UR6 ;  /* 0x000000061c1c7c20 */ /* 0x000fe60008410000 */
[----:B------:R1:W4:Y:S01]  /*5520*/  MUFU.TANH R52, R20 ;  /* 0x0000001400347308 */ /* 0x0003220000002400 */
[----:B------:R-:W-:Y:S01]  /*5530*/  FMUL.FTZ R29, R29, UR6 ;  /* 0x000000061d1d7c20 */ /* 0x000fe20008410000 */
[----:B------:R-:W-:Y:S01]  /*5540*/  FMUL.FTZ R30, R30, UR6 ;  /* 0x000000061e1e7c20 */ /* 0x000fe20008410000 */
[----:B------:R-:W-:Y:S01]  /*5550*/  FMUL.FTZ R31, R31, UR6 ;  /* 0x000000061f1f7c20 */ /* 0x000fe20008410000 */
[----:B------:R-:W-:Y:S01]  /*5560*/  @!P0 ISETP.GE.AND P2, PT, R232, R11, PT ;  /* 0x0000000be800820c */ /* 0x000fe20003f46270 */
[----:B------:R-:W-:Y:S01]  /*5570*/  FMUL.FTZ R32, R32, UR6 ;  /* 0x0000000620207c20 */ /* 0x000fe20008410000 */
[----:B------:R-:W-:Y:S01]  /*5580*/  FMUL.FTZ R33, R33, UR6 ;  /* 0x0000000621217c20 */ /* 0x000fe20008410000 */
[----:B------:R-:W-:Y:S03]  /*5590*/  FMUL.FTZ R34, R34, UR6 ;  /* 0x0000000622227c20 */ /* 0x000fe60008410000 */
[----:B------:R-:W-:Y:S01]  /*55a0*/  MUFU.TANH R163, R28 ;  /* 0x0000001c00a37308 */ /* 0x000fe20000002400 */
[----:B------:R-:W4:Y:S01]  /*55b0*/  LDL R21, [R1+0x24] ;  /* 0x0000240001157983 */ /* 0x000f220000100800 */
[----:B------:R-:W-:Y:S01]  /*55c0*/  FMUL.FTZ R35, R35, UR6 ;  /* 0x0000000623237c20 */ /* 0x000fe20008410000 */
[----:B------:R-:W-:Y:S01]  /*55d0*/  @!P0 FSEL R8, R8, -INF , !P2 ;  /* 0xff80000008088808 */ /* 0x000fe20005000000 */
[----:B------:R-:W-:Y:S01]  /*55e0*/  FMUL.FTZ R22, R22, UR6 ;  /* 0x0000000616167c20 */ /* 0x000fe20008410000 */
[----:B------:R-:W-:Y:S01]  /*55f0*/  FMUL.FTZ R23, R23, UR6 ;  /* 0x0000000617177c20 */ /* 0x000fe20008410000 */
[----:B------:R-:W-:Y:S01]  /*5600*/  FFMA.FTZ R13, R13, UR12, -R10 ;  /* 0x0000000c0d0d7c23 */ /* 0x000fe2000801080a */
[----:B------:R-:W-:Y:S03]  /*5610*/  FMUL.FTZ R24, R24, UR6 ;  /* 0x0000000618187c20 */ /* 0x000fe60008410000 */
[----:B------:R2:W-:Y:S01]  /*5620*/  MUFU.EX2 R145, R4 ;  /* 0x0000000400917308 */ /* 0x0005e20000000800 */
[----:B------:R-:W-:Y:S01]  /*5630*/  FFMA.FTZ R8, R8, UR12, -R9 ;  /* 0x0000000c08087c23 */ /* 0x000fe20008010809 */
[----:B-1----:R-:W4:Y:S01]  /*5640*/  LDL R20, [R1+0x28] ;  /* 0x0000280001147983 */ /* 0x002f220000100800 */
[----:B------:R-:W-:Y:S01]  /*5650*/  FMUL.FTZ R25, R25, UR6 ;  /* 0x0000000619197c20 */ /* 0x000fe20008410000 */
[----:B------:R-:W-:Y:S01]  /*5660*/  FMUL.FTZ R26, R26, UR6 ;  /* 0x000000061a1a7c20 */ /* 0x000fe20008410000 */
[----:B------:R-:W-:Y:S05]  /*5670*/  FMUL.FTZ R27, R27, UR6 ;  /* 0x000000061b1b7c20 */ /* 0x000fea0008410000 */
[----:B------:R-:W1:Y:S10]  /*5680*/  MUFU.TANH R3, R22 ;  /* 0x0000001600037308 */ /* 0x000e740000002400 */
[----:B------:R1:W-:Y:S01]  /*5690*/  MUFU.EX2 R47, R8 ;  /* 0x00000008002f7308 */ /* 0x0003e20000000800 */
[----:B--2---:R-:W-:Y:S05]  /*56a0*/  FFMA.FTZ R4, R249, UR5, R45 ;  /* 0x00000005f9047c23 */ /* 0x004fea000801002d */
[----:B------:R-:W-:Y:S04]  /*56b0*/  @!P0 FSEL R4, R4, -INF , !P1 ;  /* 0xff80000004048808 */ /* 0x000fe80004800000 */
[----:B------:R-:W2:Y:S01]  /*56c0*/  MUFU.TANH R2, R23 ;  /* 0x0000001700027308 */ /* 0x000ea20000002400 */
[----:B------:R-:W-:Y:S09]  /*56d0*/  FFMA.FTZ R4, R4, UR12, -R9 ;  /* 0x0000000c04047c23 */ /* 0x000ff20008010809 */
[----:B------:R2:W-:Y:S01]  /*56e0*/  MUFU.EX2 R144, R13 ;  /* 0x0000000d00907308 */ /* 0x0005e20000000800 */
[C---:B-1----:R-:W-:Y:S02]  /*56f0*/  @!P0 VIADDMNMX R8, R5.reuse, R16, UR11, PT ;  /* 0x0000000b05088e46 */ /* 0x042fe4000b800110 */
[----:B------:R-:W4:Y:S01]  /*5700*/  LDL R16, [R1+0x20] ;  /* 0x0000200001107983 */ /* 0x000f220000100800 */
[----:B------:R-:W-:Y:S01]  /*5710*/  @!P0 VIADDMNMX R5, R5, R14, UR11, PT ;  /* 0x0000000b05058e46 */ /* 0x000fe2000b80010e */
[----:B------:R-:W-:Y:S01]  /*5720*/  FFMA.FTZ R14, R249, UR5, R234 ;  /* 0x00000005f90e7c23 */ /* 0x000fe200080100ea */
[-C--:B------:R-:W-:Y:S04]  /*5730*/  @!P0 ISETP.GE.AND P4, PT, R232, R8.reuse, PT ;  /* 0x00000008e800820c */ /* 0x080fe80003f86270 */
[----:B------:R3:W-:Y:S01]  /*5740*/  MUFU.EX2 R44, R4 ;  /* 0x00000004002c7308 */ /* 0x0007e20000000800 */
[CC--:B------:R-:W-:Y:S02]  /*5750*/  @!P0 ISETP.GE.AND P3, PT, R0.reuse, R8.reuse, PT ;  /* 0x000000080000820c */ /* 0x0c0fe40003f66270 */
[-C--:B------:R-:W-:Y:S02]  /*5760*/  @!P0 ISETP.GE.AND P2, PT, R0, R5.reuse, PT ;  /* 0x000000050000820c */ /* 0x080fe40003f46270 */
[----:B------:R-:W-:Y:S02]  /*5770*/  @!P0 FSEL R14, R14, -INF , !P3 ;  /* 0xff8000000e0e8808 */ /* 0x000fe40005800000 */
[-C--:B------:R-:W-:Y:S03]  /*5780*/  @!P0 ISETP.GE.AND P3, PT, R232, R5.reuse, PT ;  /* 0x00000005e800820c */ /* 0x080fe60003f66270 */
[----:B------:R-:W1:Y:S01]  /*5790*/  MUFU.TANH R167, R24 ;  /* 0x0000001800a77308 */ /* 0x000e620000002400 */
[----:B--2---:R-:W-:Y:S05]  /*57a0*/  FFMA.FTZ R13, R250, UR5, R235 ;  /* 0x00000005fa0d7c23 */ /* 0x004fea00080100eb */
[----:B------:R-:W-:Y:S04]  /*57b0*/  @!P0 FSEL R13, R13, -INF , !P4 ;  /* 0xff8000000d0d8808 */ /* 0x000fe80006000000 */
[----:B------:R-:W2:Y:S10]  /*57c0*/  MUFU.TANH R166, R25 ;  /* 0x0000001900a67308 */ /* 0x000eb40000002400 */
[----:B------:R-:W2:Y:S10]  /*57d0*/  MUFU.TANH R236, R26 ;  /* 0x0000001a00ec7308 */ /* 0x000eb40000002400 */
[----:B------:R-:W2:Y:S10]  /*57e0*/  MUFU.TANH R233, R27 ;  /* 0x0000001b00e97308 */ /* 0x000eb40000002400 */
[----:B------:R-:W-:Y:S10]  /*57f0*/  MUFU.TANH R162, R29 ;  /* 0x0000001d00a27308 */ /* 0x000ff40000002400 */
[----:B------:R-:W2:Y:S10]  /*5800*/  MUFU.TANH R169, R30 ;  /* 0x0000001e00a97308 */ /* 0x000eb40000002400 */
[----:B------:R-:W2:Y:S10]  /*5810*/  MUFU.TANH R158, R32 ;  /* 0x00000020009e7308 */ /* 0x000eb40000002400 */
[----:B------:R-:W2:Y:S10]  /*5820*/  MUFU.TANH R159, R33 ;  /* 0x00000021009f7308 */ /* 0x000eb40000002400 */
[----:B------:R-:W-:Y:S01]  /*5830*/  MUFU.TANH R168, R31 ;  /* 0x0000001f00a87308 */ /* 0x000fe20000002400 */
[C---:B---3--:R-:W-:Y:S01]  /*5840*/  FMUL.FTZ R4, R17.reuse, 1.4426950216293334961 ;  /* 0x3fb8aa3b11047820 */ /* 0x048fe20000410000 */
[----:B------:R-:W-:Y:S02]  /*5850*/  FSETP.NEU.FTZ.AND P1, PT, R17, -INF , PT ;  /* 0xff8000001100780b */ /* 0x000fe40003f3d000 */
[----:B------:R-:W3:Y:S02]  /*5860*/  LDL R17, [R1+0x1c] ;  /* 0x00001c0001117983 */ /* 0x000ee40000100800 */
[----:B------:R-:W-:Y:S05]  /*5870*/  FSEL R4, R4, RZ, P1 ;  /* 0x000000ff04047208 */ /* 0x000fea0000800000 */
[--C-:B------:R-:W-:Y:S01]  /*5880*/  FFMA.FTZ R13, R13, UR12, -R4.reuse ;  /* 0x0000000c0d0d7c23 */ /* 0x100fe20008010804 */
[----:B------:R-:W-:Y:S03]  /*5890*/  FFMA.FTZ R14, R14, UR12, -R4 ;  /* 0x0000000c0e0e7c23 */ /* 0x000fe60008010804 */
[----:B------:R1:W-:Y:S10]  /*58a0*/  MUFU.EX2 R161, R13 ;  /* 0x0000000d00a17308 */ /* 0x0003f40000000800 */
[----:B------:R2:W-:Y:S01]  /*58b0*/  MUFU.EX2 R160, R14 ;  /* 0x0000000e00a07308 */ /* 0x0005e20000000800 */
[----:B-1----:R-:W-:Y:S01]  /*58c0*/  FFMA.FTZ R13, R249, UR5, R239 ;  /* 0x00000005f90d7c23 */ /* 0x002fe200080100ef */
[C---:B----4-:R-:W-:Y:S01]  /*58d0*/  FSETP.NEU.FTZ.AND P1, PT, R15.reuse, -INF , PT ;  /* 0xff8000000f00780b */ /* 0x050fe20003f3d000 */
[----:B------:R-:W-:Y:S01]  /*58e0*/  FMUL.FTZ R0, R15, 1.4426950216293334961 ;  /* 0x3fb8aa3b0f007820 */ /* 0x000fe20000410000 */
[----:B------:R-:W-:Y:S06]  /*58f0*/  FFMA.FTZ R15, R250, UR5, R240 ;  /* 0x00000005fa0f7c23 */ /* 0x000fec00080100f0 */
[----:B------:R-:W1:Y:S01]  /*5900*/  MUFU.TANH R249, R35 ;  /* 0x0000002300f97308 */ /* 0x000e620000002400 */
[----:B------:R-:W-:Y:S02]  /*5910*/  @!P0 FSEL R13, R13, -INF , !P2 ;  /* 0xff8000000d0d8808 */ /* 0x000fe40005000000 */
[----:B------:R-:W-:Y:S02]  /*5920*/  FSEL R0, R0, RZ, P1 ;  /* 0x000000ff00007208 */ /* 0x000fe40000800000 */
[----:B------:R-:W-:Y:S02]  /*5930*/  @!P0 FSEL R15, R15, -INF , !P3 ;  /* 0xff8000000f0f8808 */ /* 0x000fe40005800000 */
[----:B--2---:R-:W-:Y:S01]  /*5940*/  @!P0 IADD3 R14, R232, 0x8, RZ ;  /* 0x00000008e80e8810 */ /* 0x004fe20007ffe0ff */
[--C-:B------:R-:W-:Y:S02]  /*5950*/  FFMA.FTZ R13, R13, UR12, -R0.reuse ;  /* 0x0000000c0d0d7c23 */ /* 0x100fe40008010800 */
[----:B------:R-:W2:Y:S01]  /*5960*/  MUFU.TANH R250, R34 ;  /* 0x0000002200fa7308 */ /* 0x000ea20000002400 */
[----:B------:R-:W-:Y:S01]  /*5970*/  FFMA.FTZ R15, R15, UR12, -R0 ;  /* 0x0000000c0f0f7c23 */ /* 0x000fe20008010800 */
[CC--:B------:R-:W-:Y:S02]  /*5980*/  @!P0 ISETP.GE.AND P1, PT, R14.reuse, R8.reuse, PT ;  /* 0x000000080e00820c */ /* 0x0c0fe40003f26270 */
[-C--:B------:R-:W-:Y:S06]  /*5990*/  @!P0 ISETP.GE.AND P2, PT, R14, R5.reuse, PT ;  /* 0x000000050e00820c */ /* 0x080fec0003f46270 */
[----:B------:R-:W-:Y:S10]  /*59a0*/  MUFU.EX2 R165, R15 ;  /* 0x0000000f00a57308 */ /* 0x000ff40000000800 */
[----:B------:R4:W-:Y:S02]  /*59b0*/  MUFU.EX2 R164, R13 ;  /* 0x0000000d00a47308 */ /* 0x0009e40000000800 */
[----:B----4-:R-:W-:Y:S01]  /*59c0*/  @!P0 IADD3 R13, R232, 0x9, RZ ;  /* 0x00000009e80d8810 */ /* 0x010fe20007ffe0ff */
[C---:B------:R-:W-:Y:S01]  /*59d0*/  FFMA.FTZ R7, R16.reuse, UR5, R170 ;  /* 0x0000000510077c23 */ /* 0x040fe200080100aa */
[----:B---3--:R-:W-:Y:S05]  /*59e0*/  FFMA.FTZ R15, R17, UR5, R171 ;  /* 0x00000005110f7c23 */ /* 0x008fea00080100ab */
[----:B------:R-:W-:Y:S02]  /*59f0*/  @!P0 FSEL R15, R15, -INF , !P1 ;  /* 0xff8000000f0f8808 */ /* 0x000fe40004800000 */
[----:B------:R-:W-:Y:S03]  /*5a00*/  @!P0 ISETP.GE.AND P1, PT, R13, R8, PT ;  /* 0x000000080d00820c */ /* 0x000fe60003f26270 */
[----:B------:R-:W-:Y:S01]  /*5a10*/  FFMA.FTZ R6, R15, UR12, -R4 ;  /* 0x0000000c0f067c23 */ /* 0x000fe20008010804 */
[----:B------:R-:W-:Y:S01]  /*5a20*/  @!P0 FSEL R7, R7, -INF , !P1 ;  /* 0xff80000007078808 */ /* 0x000fe20004800000 */
[----:B------:R-:W-:Y:S01]  /*5a30*/  FFMA.FTZ R15, R17, UR5, R238 ;  /* 0x00000005110f7c23 */ /* 0x000fe200080100ee */
[----:B------:R-:W-:Y:S01]  /*5a40*/  @!P0 ISETP.GE.AND P1, PT, R13, R5, PT ;  /* 0x000000050d00820c */ /* 0x000fe20003f26270 */
[----:B------:R3:W-:Y:S02]  /*5a50*/  MUFU.EX2 R152, R6 ;  /* 0x0000000600987308 */ /* 0x0007e40000000800 */
[----:B------:R-:W-:Y:S01]  /*5a60*/  FFMA.FTZ R7, R7, UR12, -R4 ;  /* 0x0000000c07077c23 */ /* 0x000fe20008010804 */
[----:B------:R-:W-:Y:S07]  /*5a70*/  @!P0 FSEL R15, R15, -INF , !P2 ;  /* 0xff8000000f0f8808 */ /* 0x000fee0005000000 */
[----:B------:R4:W-:Y:S01]  /*5a80*/  MUFU.EX2 R151, R7 ;  /* 0x0000000700977308 */ /* 0x0009e20000000800 */
[----:B------:R-:W-:Y:S09]  /*5a90*/  FFMA.FTZ R15, R15, UR12, -R0 ;  /* 0x0000000c0f0f7c23 */ /* 0x000ff20008010800 */
[----:B------:R1:W-:Y:S01]  /*5aa0*/  MUFU.EX2 R157, R15 ;  /* 0x0000000f009d7308 */ /* 0x0003e20000000800 */
[----:B---3--:R-:W-:Y:S05]  /*5ab0*/  FFMA.FTZ R6, R16, UR5, R237 ;  /* 0x0000000510067c23 */ /* 0x008fea00080100ed */
[----:B------:R-:W-:Y:S02]  /*5ac0*/  @!P0 FSEL R6, R6, -INF , !P1 ;  /* 0xff80000006068808 */ /* 0x000fe40004800000 */
[-C--:B------:R-:W-:Y:S01]  /*5ad0*/  @!P0 ISETP.GE.AND P1, PT, R14, R12.reuse, PT ;  /* 0x0000000c0e00820c */ /* 0x080fe20003f26270 */
[----:B----4-:R-:W-:Y:S02]  /*5ae0*/  FFMA.FTZ R7, R17, UR5, R54 ;  /* 0x0000000511077c23 */ /* 0x010fe40008010036 */
[----:B------:R-:W-:Y:S03]  /*5af0*/  FFMA.FTZ R6, R6, UR12, -R0 ;  /* 0x0000000c06067c23 */ /* 0x000fe60008010800 */
[----:B------:R-:W-:Y:S01]  /*5b00*/  @!P0 FSEL R7, R7, -INF , !P1 ;  /* 0xff80000007078808 */ /* 0x000fe20004800000 */
[----:B------:R3:W-:Y:S01]  /*5b10*/  MUFU.EX2 R156, R6 ;  /* 0x00000006009c7308 */ /* 0x0007e20000000800 */
[-C--:B------:R-:W-:Y:S01]  /*5b20*/  @!P0 ISETP.GE.AND P1, PT, R13, R12.reuse, PT ;  /* 0x0000000c0d00820c */ /* 0x080fe20003f26270 */
[----:B-1----:R-:W-:Y:S02]  /*5b30*/  FFMA.FTZ R15, R17, UR5, R40 ;  /* 0x00000005110f7c23 */ /* 0x002fe40008010028 */
[----:B------:R-:W-:Y:S01]  /*5b40*/  FFMA.FTZ R7, R7, UR12, -R10 ;  /* 0x0000000c07077c23 */ /* 0x000fe2000801080a */
[----:B------:R-:W4:Y:S05]  /*5b50*/  LDL R17, [R1+0x8] ;  /* 0x0000080001117983 */ /* 0x000f2a0000100800 */
[----:B------:R1:W-:Y:S01]  /*5b60*/  MUFU.EX2 R57, R7 ;  /* 0x0000000700397308 */ /* 0x0003e20000000800 */
[----:B---3--:R-:W-:Y:S05]  /*5b70*/  FFMA.FTZ R6, R16, UR5, R53 ;  /* 0x0000000510067c23 */ /* 0x008fea0008010035 */
[----:B------:R-:W-:Y:S02]  /*5b80*/  @!P0 FSEL R6, R6, -INF , !P1 ;  /* 0xff80000006068808 */ /* 0x000fe40004800000 */
[-C--:B------:R-:W-:Y:S01]  /*5b90*/  @!P0 ISETP.GE.AND P1, PT, R14, R11.reuse, PT ;  /* 0x0000000b0e00820c */ /* 0x080fe20003f26270 */
[----:B-1----:R-:W-:Y:S01]  /*5ba0*/  FFMA.FTZ R7, R16, UR5, R39 ;  /* 0x0000000510077c23 */ /* 0x002fe20008010027 */
[----:B------:R-:W-:Y:S01]  /*5bb0*/  FFMA.FTZ R14, R21, UR5, R52 ;  /* 0x00000005150e7c23 */ /* 0x000fe20008010034 */
[----:B------:R-:W3:Y:S01]  /*5bc0*/  LDL R16, [R1+0xc] ;  /* 0x00000c0001107983 */ /* 0x000ee20000100800 */
[----:B------:R-:W-:Y:S01]  /*5bd0*/  @!P0 FSEL R15, R15, -INF , !P1 ;  /* 0xff8000000f0f8808 */ /* 0x000fe20004800000 */
[--C-:B------:R-:W-:Y:S01]  /*5be0*/  FFMA.FTZ R6, R6, UR12, -R10.reuse ;  /* 0x0000000c06067c23 */ /* 0x100fe2000801080a */
[-C--:B------:R-:W-:Y:S03]  /*5bf0*/  @!P0 ISETP.GE.AND P1, PT, R13, R11.reuse, PT ;  /* 0x0000000b0d00820c */ /* 0x080fe60003f26270 */
[----:B------:R1:W-:Y:S01]  /*5c00*/  MUFU.EX2 R56, R6 ;  /* 0x0000000600387308 */ /* 0x0003e20000000800 */
[----:B------:R-:W-:Y:S01]  /*5c10*/  @!P0 FSEL R7, R7, -INF , !P1 ;  /* 0xff80000007078808 */ /* 0x000fe20004800000 */
[--C-:B------:R-:W-:Y:S04]  /*5c20*/  FFMA.FTZ R15, R15, UR12, -R9.reuse ;  /* 0x0000000c0f0f7c23 */ /* 0x100fe80008010809 */
[----:B------:R-:W-:Y:S01]  /*5c30*/  FFMA.FTZ R13, R7, UR12, -R9 ;  /* 0x0000000c070d7c23 */ /* 0x000fe20008010809 */
[C---:B------:R-:W-:Y:S03]  /*5c40*/  @!P0 IADD3 R7, R232.reuse, 0x11, RZ ;  /* 0x00000011e8078810 */ /* 0x040fe60007ffe0ff */
[----:B------:R-:W-:Y:S10]  /*5c50*/  MUFU.EX2 R43, R15 ;  /* 0x0000000f002b7308 */ /* 0x000ff40000000800 */
[----:B------:R2:W3:Y:S01]  /*5c60*/  MUFU.EX2 R42, R13 ;  /* 0x0000000d002a7308 */ /* 0x0004e20000000800 */
[----:B-1----:R-:W-:Y:S04]  /*5c70*/  @!P0 IADD3 R6, R232, 0x10, RZ ;  /* 0x00000010e8068810 */ /* 0x002fe80007ffe0ff */
[-C--:B------:R-:W-:Y:S04]  /*5c80*/  @!P0 ISETP.GE.AND P1, PT, R6, R12.reuse, PT ;  /* 0x0000000c0600820c */ /* 0x080fe80003f26270 */
[----:B------:R-:W-:Y:S02]  /*5c90*/  @!P0 FSEL R14, R14, -INF , !P1 ;  /* 0xff8000000e0e8808 */ /* 0x000fe40004800000 */
[----:B------:R-:W-:Y:S03]  /*5ca0*/  @!P0 ISETP.GE.AND P1, PT, R7, R12, PT ;  /* 0x0000000c0700820c */ /* 0x000fe60003f26270 */
[----:B------:R-:W-:Y:S01]  /*5cb0*/  FFMA.FTZ R14, R14, UR12, -R10 ;  /* 0x0000000c0e0e7c23 */ /* 0x000fe2000801080a */
[----:B--2---:R-:W-:Y:S03]  /*5cc0*/  FFMA.FTZ R13, R20, UR5, R50 ;  /* 0x00000005140d7c23 */ /* 0x004fe60008010032 */
[----:B------:R1:W-:Y:S02]  /*5cd0*/  MUFU.EX2 R55, R14 ;  /* 0x0000000e00377308 */ /* 0x0003e40000000800 */
[----:B------:R-:W-:Y:S02]  /*5ce0*/  @!P0 FSEL R13, R13, -INF , !P1 ;  /* 0xff8000000d0d8808 */ /* 0x000fe40004800000 */
[-C--:B------:R-:W-:Y:S03]  /*5cf0*/  @!P0 ISETP.GE.AND P1, PT, R6, R11.reuse, PT ;  /* 0x0000000b0600820c */ /* 0x080fe60003f26270 */
[----:B------:R-:W-:Y:S04]  /*5d00*/  FFMA.FTZ R13, R13, UR12, -R10 ;  /* 0x0000000c0d0d7c23 */ /* 0x000fe8000801080a */
[----:B------:R2:W-:Y:S01]  /*5d10*/  MUFU.EX2 R51, R13 ;  /* 0x0000000d00337308 */ /* 0x0005e20000000800 */
[----:B-1----:R-:W-:Y:S05]  /*5d20*/  FFMA.FTZ R14, R21, UR5, R3 ;  /* 0x00000005150e7c23 */ /* 0x002fea0008010003 */
[----:B------:R-:W-:Y:S02]  /*5d30*/  @!P0 FSEL R14, R14, -INF , !P1 ;  /* 0xff8000000e0e8808 */ /* 0x000fe40004800000 */
[----:B------:R-:W-:Y:S03]  /*5d40*/  @!P0 ISETP.GE.AND P1, PT, R7, R11, PT ;  /* 0x0000000b0700820c */ /* 0x000fe60003f26270 */
[--C-:B------:R-:W-:Y:S01]  /*5d50*/  FFMA.FTZ R14, R14, UR12, -R9.reuse ;  /* 0x0000000c0e0e7c23 */ /* 0x100fe20008010809 */
        /* <DEDUP_REMOVED lines=8> */
[-C--:B------:R-:W-:Y:S03]  /*5de0*/  @!P0 ISETP.GE.AND P1, PT, R7, R8.reuse, PT ;  /* 0x000000080700820c */ /* 0x080fe60003f26270 */
[----:B------:R-:W-:Y:S01]  /*5df0*/  FFMA.FTZ R14, R14, UR12, -R4 ;  /* 0x0000000c0e0e7c23 */ /* 0x000fe20008010804 */
[----:B--2---:R-:W-:Y:S03]  /*5e00*/  FFMA.FTZ R13, R20, UR5, R166 ;  /* 0x00000005140d7c23 */ /* 0x004fe600080100a6 */
[----:B------:R1:W-:Y:S02]  /*5e10*/  MUFU.EX2 R149, R14 ;  /* 0x0000000e00957308 */ /* 0x0003e40000000800 */
[----:B------:R-:W-:Y:S02]  /*5e20*/  @!P0 FSEL R13, R13, -INF , !P1 ;  /* 0xff8000000d0d8808 */ /* 0x000fe40004800000 */
[-C--:B------:R-:W-:Y:S01]  /*5e30*/  @!P0 ISETP.GE.AND P1, PT, R6, R5.reuse, PT ;  /* 0x000000050600820c */ /* 0x080fe20003f26270 */
[----:B------:R-:W-:Y:S02]  /*5e40*/  FFMA.FTZ R6, R19, UR5, R163 ;  /* 0x0000000513067c23 */ /* 0x000fe400080100a3 */
[----:B------:R-:W-:Y:S04]  /*5e50*/  FFMA.FTZ R13, R13, UR12, -R4 ;  /* 0x0000000c0d0d7c23 */ /* 0x000fe80008010804 */
[----:B------:R2:W-:Y:S01]  /*5e60*/  MUFU.EX2 R148, R13 ;  /* 0x0000000d00947308 */ /* 0x0005e20000000800 */
[----:B-1----:R-:W-:Y:S05]  /*5e70*/  FFMA.FTZ R14, R21, UR5, R236 ;  /* 0x00000005150e7c23 */ /* 0x002fea00080100ec */
[----:B------:R-:W-:Y:S02]  /*5e80*/  @!P0 FSEL R14, R14, -INF , !P1 ;  /* 0xff8000000e0e8808 */ /* 0x000fe40004800000 */
[----:B------:R-:W-:Y:S03]  /*5e90*/  @!P0 ISETP.GE.AND P1, PT, R7, R5, PT ;  /* 0x000000050700820c */ /* 0x000fe60003f26270 */
[--C-:B------:R-:W-:Y:S01]  /*5ea0*/  FFMA.FTZ R14, R14, UR12, -R0.reuse ;  /* 0x0000000c0e0e7c23 */ /* 0x100fe20008010800 */
[----:B--2---:R-:W-:Y:S03]  /*5eb0*/  FFMA.FTZ R13, R20, UR5, R233 ;  /* 0x00000005140d7c23 */ /* 0x004fe600080100e9 */
[----:B------:R-:W-:Y:S02]  /*5ec0*/  MUFU.EX2 R155, R14 ;  /* 0x0000000e009b7308 */ /* 0x000fe40000000800 */
[----:B------:R-:W-:Y:S02]  /*5ed0*/  @!P0 FSEL R13, R13, -INF , !P1 ;  /* 0xff8000000d0d8808 */ /* 0x000fe40004800000 */
[-C--:B------:R-:W-:Y:S03]  /*5ee0*/  @!P0 ISETP.GE.AND P1, PT, R18, R8.reuse, PT ;  /* 0x000000081200820c */ /* 0x080fe60003f26270 */
[----:B------:R-:W-:Y:S01]  /*5ef0*/  FFMA.FTZ R13, R13, UR12, -R0 ;  /* 0x0000000c0d0d7c23 */ /* 0x000fe20008010800 */
[----:B------:R-:W-:Y:S03]  /*5f00*/  @!P0 FSEL R6, R6, -INF , !P1 ;  /* 0xff80000006068808 */ /* 0x000fe60004800000 */
[----:B------:R-:W-:Y:S02]  /*5f10*/  MUFU.EX2 R154, R13 ;  /* 0x0000000d009a7308 */ /* 0x000fe40000000800 */
[----:B------:R-:W-:Y:S08]  /*5f20*/  FFMA.FTZ R6, R6, UR12, -R4 ;  /* 0x0000000c06067c23 */ /* 0x000ff00008010804 */
[----:B------:R1:W-:Y:S02]  /*5f30*/  MUFU.EX2 R147, R6 ;  /* 0x0000000600937308 */ /* 0x0003e40000000800 */
[----:B-1----:R-:W-:Y:S01]  /*5f40*/  FFMA.FTZ R6, R19, UR5, R169 ;  /* 0x0000000513067c23 */ /* 0x002fe200080100a9 */
[C---:B----4-:R-:W-:Y:S02]  /*5f50*/  @!P0 ISETP.GE.AND P1, PT, R17.reuse, R8, PT ;  /* 0x000000081100820c */ /* 0x050fe40003f26270 */
[----:B------:R-:W-:Y:S01]  /*5f60*/  @!P0 ISETP.GE.AND P2, PT, R17, R11, PT ;  /* 0x0000000b1100820c */ /* 0x000fe20003f46270 */
[----:B---3--:R-:W-:Y:S05]  /*5f70*/  FFMA.FTZ R7, R16, UR5, R162 ;  /* 0x0000000510077c23 */ /* 0x008fea00080100a2 */
[----:B------:R-:W-:Y:S02]  /*5f80*/  @!P0 FSEL R7, R7, -INF , !P1 ;  /* 0xff80000007078808 */ /* 0x000fe40004800000 */
[----:B------:R-:W-:Y:S03]  /*5f90*/  @!P0 ISETP.GE.AND P1, PT, R18, R5, PT ;  /* 0x000000051200820c */ /* 0x000fe60003f26270 */
[----:B------:R-:W-:Y:S01]  /*5fa0*/  FFMA.FTZ R4, R7, UR12, -R4 ;  /* 0x0000000c07047c23 */ /* 0x000fe20008010804 */
[----:B------:R-:W-:Y:S01]  /*5fb0*/  FFMA.FTZ R7, R19, UR5, R158 ;  /* 0x0000000513077c23 */ /* 0x000fe2000801009e */
[----:B------:R-:W-:Y:S02]  /*5fc0*/  @!P0 FSEL R6, R6, -INF , !P1 ;  /* 0xff80000006068808 */ /* 0x000fe40004800000 */
[-C--:B------:R-:W-:Y:S01]  /*5fd0*/  @!P0 ISETP.GE.AND P1, PT, R18, R12.reuse, PT ;  /* 0x0000000c1200820c */ /* 0x080fe20003f26270 */
[----:B------:R1:W-:Y:S02]  /*5fe0*/  MUFU.EX2 R146, R4 ;  /* 0x0000000400927308 */ /* 0x0003e40000000800 */
[----:B------:R-:W-:Y:S01]  /*5ff0*/  FFMA.FTZ R6, R6, UR12, -R0 ;  /* 0x0000000c06067c23 */ /* 0x000fe20008010800 */
[----:B------:R-:W-:Y:S02]  /*6000*/  @!P0 FSEL R7, R7, -INF , !P1 ;  /* 0xff80000007078808 */ /* 0x000fe40004800000 */
[----:B------:R-:W-:Y:S03]  /*6010*/  @!P0 ISETP.GE.AND P1, PT, R17, R12, PT ;  /* 0x0000000c1100820c */ /* 0x000fe60003f26270 */
[--C-:B------:R-:W-:Y:S02]  /*6020*/  FFMA.FTZ R7, R7, UR12, -R10.reuse ;  /* 0x0000000c07077c23 */ /* 0x100fe4000801080a */
[----:B------:R2:W-:Y:S10]  /*6030*/  MUFU.EX2 R153, R6 ;  /* 0x0000000600997308 */ /* 0x0005f40000000800 */
[----:B------:R3:W-:Y:S01]  /*6040*/  MUFU.EX2 R49, R7 ;  /* 0x0000000700317308 */ /* 0x0007e20000000800 */
[----:B-1----:R-:W-:Y:S05]  /*6050*/  FFMA.FTZ R4, R16, UR5, R159 ;  /* 0x0000000510047c23 */ /* 0x002fea000801009f */
[----:B------:R-:W-:Y:S02]  /*6060*/  @!P0 FSEL R4, R4, -INF , !P1 ;  /* 0xff80000004048808 */ /* 0x000fe40004800000 */
[----:B------:R-:W-:Y:S01]  /*6070*/  @!P0 ISETP.GE.AND P1, PT, R18, R11, PT ;  /* 0x0000000b1200820c */ /* 0x000fe20003f26270 */
[----:B--2---:R-:W-:Y:S02]  /*6080*/  FFMA.FTZ R6, R16, UR5, R249 ;  /* 0x0000000510067c23 */ /* 0x004fe400080100f9 */
[----:B------:R-:W-:Y:S03]  /*6090*/  FFMA.FTZ R10, R4, UR12, -R10 ;  /* 0x0000000c040a7c23 */ /* 0x000fe6000801080a */
[----:B------:R-:W-:Y:S01]  /*60a0*/  @!P0 FSEL R6, R6, -INF , !P2 ;  /* 0xff80000006068808 */ /* 0x000fe20005000000 */
[----:B------:R-:W1:Y:S01]  /*60b0*/  MUFU.EX2 R48, R10 ;  /* 0x0000000a00307308 */ /* 0x000e620000000800 */
[----:B---3--:R-:W-:Y:S05]  /*60c0*/  FFMA.FTZ R7, R19, UR5, R250 ;  /* 0x0000000513077c23 */ /* 0x008fea00080100fa */
[----:B------:R-:W-:Y:S02]  /*60d0*/  @!P0 FSEL R7, R7, -INF , !P1 ;  /* 0xff80000007078808 */ /* 0x000fe40004800000 */
[----:B------:R-:W-:Y:S02]  /*60e0*/  @!P0 ISETP.GE.AND P1, PT, R17, R5, PT ;  /* 0x000000051100820c */ /* 0x000fe40003f26270 */
[----:B------:R-:W-:Y:S01]  /*60f0*/  F2FP.F16.F32.PACK_AB R5, R44, R47 ;  /* 0x0000002f2c05723e */ /* 0x000fe200000000ff */
[--C-:B------:R-:W-:Y:S01]  /*6100*/  FFMA.FTZ R4, R7, UR12, -R9.reuse ;  /* 0x0000000c07047c23 */ /* 0x100fe20008010809 */
[----:B------:R-:W-:Y:S01]  /*6110*/  F2FP.F16.F32.PACK_AB R7, R144, R145 ;  /* 0x000000919007723e */ /* 0x000fe200000000ff */
[----:B------:R-:W-:Y:S01]  /*6120*/  FFMA.FTZ R9, R6, UR12, -R9 ;  /* 0x0000000c06097c23 */ /* 0x000fe20008010809 */
[----:B------:R-:W-:Y:S01]  /*6130*/  F2FP.F16.F32.PACK_AB R6, R42, R43 ;  /* 0x0000002b2a06723e */ /* 0x000fe200000000ff */
[----:B------:R2:W-:Y:S01]  /*6140*/  STS [R244+0x13400], R5 ;  /* 0x01340005f4007388 */ /* 0x0005e20000000800 */
[----:B------:R3:W-:Y:S03]  /*6150*/  MUFU.EX2 R37, R4 ;  /* 0x0000000400257308 */ /* 0x0007e60000000800 */
[----:B------:R4:W-:Y:S04]  /*6160*/  STS [R244+0x13000], R7 ;  /* 0x01300007f4007388 */ /* 0x0009e80000000800 */
[----:B------:R1:W-:Y:S03]  /*6170*/  STS [R243+0x13400], R6 ;  /* 0x01340006f3007388 */ /* 0x0003e60000000800 */
[----:B------:R-:W1:Y:S01]  /*6180*/  MUFU.EX2 R36, R9 ;  /* 0x0000000900247308 */ /* 0x000e620000000800 */
[----:B---3--:R-:W-:Y:S05]  /*6190*/  FFMA.FTZ R4, R16, UR5, R168 ;  /* 0x0000000510047c23 */ /* 0x008fea00080100a8 */
[----:B------:R-:W-:Y:S02]  /*61a0*/  @!P0 FSEL R4, R4, -INF , !P1 ;  /* 0xff80000004048808 */ /* 0x000fe40004800000 */
[----:B--2---:R-:W-:Y:S02]  /*61b0*/  F2FP.F16.F32.PACK_AB R5, R160, R161 ;  /* 0x000000a1a005723e */ /* 0x004fe400000000ff */
[----:B------:R-:W-:Y:S01]  /*61c0*/  IADD3 R142, P0, R141, UR16, RZ ;  /* 0x000000108d8e7c10 */ /* 0x000fe2000ff1e0ff */
[----:B------:R-:W-:Y:S01]  /*61d0*/  FFMA.FTZ R0, R4, UR12, -R0 ;  /* 0x0000000c04007c23 */ /* 0x000fe20008010800 */
[----:B----4-:R-:W-:Y:S02]  /*61e0*/  F2FP.F16.F32.PACK_AB R7, R56, R57 ;  /* 0x000000393807723e */ /* 0x010fe400000000ff */
[----:B------:R-:W-:Y:S01]  /*61f0*/  F2FP.F16.F32.PACK_AB R4, R164, R165 ;  /* 0x000000a5a404723e */ /* 0x000fe200000000ff */
[----:B------:R2:W3:Y:S01]  /*6200*/  MUFU.EX2 R150, R0 ;  /* 0x0000000000967308 */ /* 0x0004e20000000800 */
[----:B-1----:R-:W-:Y:S01]  /*6210*/  F2FP.F16.F32.PACK_AB R6, R156, R157 ;  /* 0x0000009d9c06723e */ /* 0x002fe200000000ff */
[----:B------:R1:W-:Y:S01]  /*6220*/  STS [R243+0x13000], R7 ;  /* 0x01300007f3007388 */ /* 0x0003e20000000800 */
[----:B------:R-:W-:Y:S02]  /*6230*/  IADD3.X R143, R140, UR15, RZ, P0, !PT ;  /* 0x0000000f8c8f7c10 */ /* 0x000fe400087fe4ff */
[----:B------:R-:W-:Y:S01]  /*6240*/  PLOP3.LUT P0, PT, PT, PT, UP0, 0x80, 0x0 ;  /* 0x000000000000781c */ /* 0x000fe20003f0f008 */
[----:B------:R4:W-:Y:S04]  /*6250*/  STS [R244+0x14000], R5 ;  /* 0x01400005f4007388 */ /* 0x0009e80000000800 */
[----:B------:R3:W-:Y:S04]  /*6260*/  STS [R244+0x14400], R4 ;  /* 0x01440004f4007388 */ /* 0x0007e80000000800 */
[----:B------:R3:W-:Y:S01]  /*6270*/  STS [R243+0x14400], R6 ;  /* 0x01440006f3007388 */ /* 0x0007e20000000800 */
[----:B--2---:R-:W-:Y:S03]  /*6280*/  F2FP.F16.F32.PACK_AB R0, R48, R49 ;  /* 0x000000313000723e */ /* 0x004fe600000000ff */
[----:B------:R-:W2:Y:S04]  /*6290*/  LDG.E R141, desc[UR8][R142.64] ;  /* 0x000000088e8d7981 */ /* 0x000ea8000c1e1900 */
[----:B------:R-:W2:Y:S01]  /*62a0*/  LDG.E R140, desc[UR8][R142.64+0x20] ;  /* 0x000020088e8c7981 */ /* 0x000ea2000c1e1900 */
[----:B-1----:R-:W-:Y:S02]  /*62b0*/  F2FP.F16.F32.PACK_AB R7, R151, R152 ;  /* 0x000000989707723e */ /* 0x002fe400000000ff */
[----:B----4-:R-:W-:Y:S03]  /*62c0*/  F2FP.F16.F32.PACK_AB R5, R51, R55 ;  /* 0x000000373305723e */ /* 0x010fe600000000ff */
[----:B------:R1:W-:Y:S01]  /*62d0*/  STS [R243+0x14000], R7 ;  /* 0x01400007f3007388 */ /* 0x0003e20000000800 */
[----:B---3--:R-:W-:Y:S03]  /*62e0*/  F2FP.F16.F32.PACK_AB R4, R38, R41 ;  /* 0x000000292604723e */ /* 0x008fe600000000ff */
[----:B------:R3:W-:Y:S01]  /*62f0*/  STS [R242+0x13000], R5 ;  /* 0x01300005f2007388 */ /* 0x0007e20000000800 */
[----:B------:R-:W-:Y:S03]  /*6300*/  F2FP.F16.F32.PACK_AB R6, R154, R155 ;  /* 0x0000009b9a06723e */ /* 0x000fe600000000ff */
[----:B------:R4:W-:Y:S04]  /*6310*/  STS [R242+0x13400], R4 ;  /* 0x01340004f2007388 */ /* 0x0009e80000000800 */
[----:B------:R4:W-:Y:S01]  /*6320*/  STS [R241+0x13000], R0 ;  /* 0x01300000f1007388 */ /* 0x0009e20000000800 */
[----:B-1----:R-:W-:Y:S02]  /*6330*/  F2FP.F16.F32.PACK_AB R7, R148, R149 ;  /* 0x000000959407723e */ /* 0x002fe400000000ff */
[----:B---3--:R-:W-:Y:S02]  /*6340*/  F2FP.F16.F32.PACK_AB R5, R36, R37 ;  /* 0x000000252405723e */ /* 0x008fe400000000ff */
[----:B----4-:R-:W-:Y:S03]  /*6350*/  F2FP.F16.F32.PACK_AB R4, R146, R147 ;  /* 0x000000939204723e */ /* 0x010fe600000000ff */
[----:B------:R-:W-:Y:S01]  /*6360*/  STS [R241+0x13400], R5 ;  /* 0x01340005f1007388 */ /* 0x000fe20000000800 */
[----:B------:R-:W-:Y:S03]  /*6370*/  F2FP.F16.F32.PACK_AB R0, R150, R153 ;  /* 0x000000999600723e */ /* 0x000fe600000000ff */
[----:B------:R-:W-:Y:S04]  /*6380*/  STS [R242+0x14000], R7 ;  /* 0x01400007f2007388 */ /* 0x000fe80000000800 */
[----:B------:R-:W-:Y:S04]  /*6390*/  STS [R242+0x14400], R6 ;  /* 0x01440006f2007388 */ /* 0x000fe80000000800 */
[----:B------:R-:W-:Y:S04]  /*63a0*/  STS [R241+0x14000], R4 ;  /* 0x01400004f1007388 */ /* 0x000fe80000000800 */
[----:B------:R1:W-:Y:S04]  /*63b0*/  STS [R241+0x14400], R0 ;  /* 0x01440000f1007388 */ /* 0x0003e80000000800 */
[----:B------:R-:W3:Y:S04]  /*63c0*/  LDSM.16.M88.4 R32, [R221+UR4+0x6000] ;  /* 0x00600004dd20783b */ /* 0x000ee80008000200 */
[----:B------:R-:W4:Y:S01]  /*63d0*/  LDSM.16.M88.4 R28, [R221+UR4+0x6800] ;  /* 0x00680004dd1c783b */ /* 0x000f220008000200 */
[----:B-1----:R-:W-:Y:S04]  /*63e0*/  MOV R0, UR4 ;  /* 0x0000000400007c02 */ /* 0x002fe80008000f00 */
[----:B------:R-:W-:Y:S04]  /*63f0*/  IADD3 R0, R221, 0x6000, R0 ;  /* 0x00006000dd007810 */ /* 0x000fe80007ffe000 */
[----:B------:R-:W-:Y:S05]  /*6400*/  IADD3 R0, R0, R228, RZ ;  /* 0x000000e400007210 */ /* 0x000fea0007ffe0ff */
[----:B------:R-:W1:Y:S04]  /*6410*/  LDSM.16.M88.4 R132, [R0] ;  /* 0x000000000084783b */ /* 0x000e680000000200 */
[----:B------:R-:W1:Y:S01]  /*6420*/  LDSM.16.M88.4 R136, [R0+0x800] ;  /* 0x000800000088783b */ /* 0x000e620000000200 */
[-C--:B---3--:R-:W-:Y:S06]  /*6430*/  HMMA.16816.F32 R4, R32, R172.reuse, RZ ;  /* 0x000000ac2004723c */ /* 0x088fec00000018ff */
[C---:B----4-:R-:W-:Y:S06]  /*6440*/  HMMA.16816.F32 R8, R28.reuse, R172, RZ ;  /* 0x000000ac1c08723c */ /* 0x050fec00000018ff */
[-C--:B------:R-:W-:Y:S06]  /*6450*/  HMMA.16816.F32 R12, R28, R174.reuse, RZ ;  /* 0x000000ae1c0c723c */ /* 0x080fec00000018ff */
[C---:B------:R-:W-:Y:S06]  /*6460*/  HMMA.16816.F32 R16, R32.reuse, R174, RZ ;  /* 0x000000ae2010723c */ /* 0x040fec00000018ff */
[-C--:B------:R-:W-:Y:S06]  /*6470*/  HMMA.16816.F32 R20, R32, R176.reuse, RZ ;  /* 0x000000b02014723c */ /* 0x080fec00000018ff */
[C---:B------:R-:W-:Y:S06]  /*6480*/  HMMA.16816.F32 R24, R28.reuse, R176, RZ ;  /* 0x000000b01c18723c */ /* 0x040fec00000018ff */
[-C--:B------:R-:W-:Y:S06]  /*6490*/  HMMA.16816.F32 R28, R28, R178.reuse, RZ ;  /* 0x000000b21c1c723c */ /* 0x080fec00000018ff */
[----:B------:R-:W-:Y:S06]  /*64a0*/  HMMA.16816.F32 R32, R32, R178, RZ ;  /* 0x000000b22020723c */ /* 0x000fec00000018ff */
[-C--:B-1----:R-:W-:Y:S06]  /*64b0*/  HMMA.16816.F32 R4, R132, R180.reuse, R4 ;  /* 0x000000b48404723c */ /* 0x082fec0000001804 */
[C---:B------:R-:W-:Y:S06]  /*64c0*/  HMMA.16816.F32 R8, R136.reuse, R180, R8 ;  /* 0x000000b48808723c */ /* 0x040fec0000001808 */
[-C--:B------:R-:W-:Y:S06]  /*64d0*/  HMMA.16816.F32 R12, R136, R182.reuse, R12 ;  /* 0x000000b6880c723c */ /* 0x080fec000000180c */
[C---:B------:R-:W-:Y:S06]  /*64e0*/  HMMA.16816.F32 R16, R132.reuse, R182, R16 ;  /* 0x000000b68410723c */ /* 0x040fec0000001810 */
[-C--:B------:R-:W-:Y:S06]  /*64f0*/  HMMA.16816.F32 R20, R132, R184.reuse, R20 ;  /* 0x000000b88414723c */ /* 0x080fec0000001814 */
[C---:B------:R-:W-:Y:S06]  /*6500*/  HMMA.16816.F32 R24, R136.reuse, R184, R24 ;  /* 0x000000b88818723c */ /* 0x040fec0000001818 */
[-C--:B------:R-:W-:Y:S01]  /*6510*/  HMMA.16816.F32 R28, R136, R186.reuse, R28 ;  /* 0x000000ba881c723c */ /* 0x080fe2000000181c */
[----:B------:R-:W1:Y:S05]  /*6520*/  LDSM.16.M88.4 R136, [R221+UR4+0x7000] ;  /* 0x00700004dd88783b */ /* 0x000e6a0008000200 */
[----:B------:R-:W-:Y:S01]  /*6530*/  HMMA.16816.F32 R32, R132, R186, R32 ;  /* 0x000000ba8420723c */ /* 0x000fe20000001820 */
[----:B------:R-:W3:Y:S05]  /*6540*/  LDSM.16.M88.4 R132, [R221+UR4+0x7800] ;  /* 0x00780004dd84783b */ /* 0x000eea0008000200 */
        /* <DEDUP_REMOVED lines=8> */
[----:B------:R-:W-:Y:S01]  /*65d0*/  HMMA.16816.F32 R32, R136, R194, R32 ;  /* 0x000000c28820723c */ /* 0x000fe20000001820 */
[----:B------:R-:W3:Y:S05]  /*65e0*/  LDSM.16.M88.4 R136, [R0+0x1800] ;  /* 0x001800000088783b */ /* 0x000eea0000000200 */
[-C--:B-1----:R-:W-:Y:S06]  /*65f0*/  HMMA.16816.F32 R4, R132, R196.reuse, R4 ;  /* 0x000000c48404723c */ /* 0x082fec0000001804 */
[C---:B---3--:R-:W-:Y:S06]  /*6600*/  HMMA.16816.F32 R8, R136.reuse, R196, R8 ;  /* 0x000000c48808723c */ /* 0x048fec0000001808 */
        /* <DEDUP_REMOVED lines=17> */
[----:B------:R3:W4:Y:S04]  /*6720*/  LDSM.16.M88.4 R136, [R0+0x2800] ;  /* 0x002800000088783b */ /* 0x0007280000000200 */
[----:B---3--:R3:W5:Y:S01]  /*6730*/  LDG.E R0, desc[UR8][R142.64+0xa0] ;  /* 0x0000a0088e007981 */ /* 0x008762000c1e1900 */
[-C--:B-1----:R-:W-:Y:S06]  /*6740*/  HMMA.16816.F32 R4, R132, R212.reuse, R4 ;  /* 0x000000d48404723c */ /* 0x082fec0000001804 */
[C---:B----4-:R-:W-:Y:S06]  /*6750*/  HMMA.16816.F32 R8, R136.reuse, R212, R8 ;  /* 0x000000d48808723c */ /* 0x050fec0000001808 */
[-C--:B------:R-:W-:Y:S06]  /*6760*/  HMMA.16816.F32 R12, R136, R214.reuse, R12 ;  /* 0x000000d6880c723c */ /* 0x080fec000000180c */
[C---:B------:R-:W-:Y:S06]  /*6770*/  HMMA.16816.F32 R16, R132.reuse, R214, R16 ;  /* 0x000000d68410723c */ /* 0x040fec0000001810 */
[-C--:B------:R-:W-:Y:S05]  /*6780*/  HMMA.16816.F32 R20, R132, R216.reuse, R20 ;  /* 0x000000d88414723c */ /* 0x080fea0000001814 */
[----:B--2---:R-:W-:Y:S01]  /*6790*/  FADD.FTZ R5, -R141, R5 ;  /* 0x000000058d057221 */ /* 0x004fe20000010100 */
[C---:B------:R-:W-:Y:S05]  /*67a0*/  HMMA.16816.F32 R24, R136.reuse, R216, R24 ;  /* 0x000000d88818723c */ /* 0x040fea0000001818 */
[----:B------:R-:W-:Y:S01]  /*67b0*/  FMUL.FTZ R144, R144, R5 ;  /* 0x0000000590907220 */ /* 0x000fe20000410000 */
[-C--:B------:R-:W-:Y:S05]  /*67c0*/  HMMA.16816.F32 R28, R136, R218.reuse, R28 ;  /* 0x000000da881c723c */ /* 0x080fea000000181c */
[----:B------:R-:W-:Y:S01]  /*67d0*/  FFMA.FTZ R5, -R59, R59, 1 ;  /* 0x3f8000003b057423 */ /* 0x000fe2000001013b */
[----:B------:R-:W-:Y:S01]  /*67e0*/  HMMA.16816.F32 R32, R132, R218, R32 ;  /* 0x000000da8420723c */ /* 0x000fe20000001820 */
[----:B------:R3:W5:Y:S04]  /*67f0*/  LDL.LU R59, [R1+0xe4] ;  /* 0x0000e400013b7983 */ /* 0x0007680000300800 */
[----:B------:R-:W-:Y:S01]  /*6800*/  FFMA.FTZ R136, -R58, R58, 1 ;  /* 0x3f8000003a887423 */ /* 0x000fe2000001013a */
[C---:B------:R-:W-:Y:S01]  /*6810*/  FADD.FTZ R4, -R141.reuse, R4 ;  /* 0x000000048d047221 */ /* 0x040fe20000010100 */
[----:B------:R3:W5:Y:S01]  /*6820*/  LDL.LU R58, [R1+0xe0] ;  /* 0x0000e000013a7983 */ /* 0x0007620000300800 */
[C---:B------:R-:W-:Y:S03]  /*6830*/  FADD.FTZ R135, -R141.reuse, R16 ;  /* 0x000000108d877221 */ /* 0x040fe60000010100 */
[----:B------:R-:W-:Y:S01]  /*6840*/  FADD.FTZ R133, -R141, R17 ;  /* 0x000000118d857221 */ /* 0x000fe20000010100 */
[----:B------:R-:W-:Y:S01]  /*6850*/  FMUL.FTZ R17, R57, R135 ;  /* 0x0000008739117220 */ /* 0x000fe20000410000 */
[----:B------:R-:W-:Y:S01]  /*6860*/  FMUL.FTZ R145, R145, R4 ;  /* 0x0000000491917220 */ /* 0x000fe20000410000 */
[----:B------:R3:W5:Y:S01]  /*6870*/  LDL.LU R57, [R1+0xdc] ;  /* 0x0000dc0001397983 */ /* 0x0007620000300800 */
[----:B------:R-:W-:Y:S01]  /*6880*/  FMUL.FTZ R5, R5, UR6 ;  /* 0x0000000605057c20 */ /* 0x000fe20008410000 */
[----:B------:R-:W-:Y:S01]  /*6890*/  FMUL.FTZ R136, R136, UR6 ;  /* 0x0000000688887c20 */ /* 0x000fe20008410000 */
[----:B------:R-:W-:Y:S01]  /*68a0*/  FADD.FTZ R134, -R141, R20 ;  /* 0x000000148d867221 */ /* 0x000fe20000010100 */
[----:B------:R3:W5:Y:S01]  /*68b0*/  LDG.E R4, desc[UR8][R142.64+0x80] ;  /* 0x000080088e047981 */ /* 0x000762000c1e1900 */
[----:B------:R-:W-:Y:S01]  /*68c0*/  FMUL.FTZ R20, R56, R133 ;  /* 0x0000008538147220 */ /* 0x000fe20000410000 */
[----:B------:R-:W-:Y:S01]  /*68d0*/  FMUL.FTZ R132, R5, R145 ;  /* 0x0000009105847220 */ /* 0x000fe20000410000 */
[----:B------:R-:W-:Y:S01]  /*68e0*/  FMUL.FTZ R134, R55, R134 ;  /* 0x0000008637867220 */ /* 0x000fe20000410000 */
[----:B------:R3:W5:Y:S01]  /*68f0*/  LDL.LU R56, [R1+0xd8] ;  /* 0x0000d80001387983 */ /* 0x0007620000300800 */
[----:B------:R-:W-:Y:S01]  /*6900*/  FMUL.FTZ R5, R136, R144 ;  /* 0x0000009088057220 */ /* 0x000fe20000410000 */
[----:B------:R-:W-:Y:S01]  /*6910*/  FFMA.FTZ R133, -R52, R52, 1 ;  /* 0x3f80000034857423 */ /* 0x000fe20000010134 */
[C---:B------:R-:W-:Y:S01]  /*6920*/  FADD.FTZ R21, -R141.reuse, R21 ;  /* 0x000000158d157221 */ /* 0x040fe20000010100 */
[----:B------:R3:W5:Y:S01]  /*6930*/  LDL.LU R55, [R1+0xd4] ;  /* 0x0000d40001377983 */ /* 0x0007620000300800 */
[----:B------:R-:W-:Y:S01]  /*6940*/  FADD.FTZ R33, -R141, R33 ;  /* 0x000000218d217221 */ /* 0x000fe20000010100 */
[----:B------:R-:W-:Y:S01]  /*6950*/  F2FP.F16.F32.PACK_AB R16, R5, R132 ;  /* 0x000000840510723e */ /* 0x000fe200000000ff */
[----:B------:R-:W-:Y:S01]  /*6960*/  FFMA.FTZ R132, -R54, R54, 1 ;  /* 0x3f80000036847423 */ /* 0x000fe20000010136 */
[----:B------:R-:W-:Y:S01]  /*6970*/  FFMA.FTZ R5, -R53, R53, 1 ;  /* 0x3f80000035057423 */ /* 0x000fe20000010135 */
[----:B------:R3:W5:Y:S01]  /*6980*/  LDL.LU R54, [R1+0xd0] ;  /* 0x0000d00001367983 */ /* 0x0007620000300800 */
[----:B------:R-:W-:Y:S01]  /*6990*/  FMUL.FTZ R135, R51, R21 ;  /* 0x0000001533877220 */ /* 0x000fe20000410000 */
[----:B------:R-:W-:Y:S01]  /*69a0*/  FFMA.FTZ R21, -R50, R50, 1 ;  /* 0x3f80000032157423 */ /* 0x000fe20000010132 */
[----:B------:R-:W-:Y:S01]  /*69b0*/  FMUL.FTZ R132, R132, UR6 ;  /* 0x0000000684847c20 */ /* 0x000fe20008410000 */
[----:B------:R3:W5:Y:S01]  /*69c0*/  LDL.LU R53, [R1+0xcc] ;  /* 0x0000cc0001357983 */ /* 0x0007620000300800 */
[----:B------:R-:W-:Y:S01]  /*69d0*/  FMUL.FTZ R133, R133, UR6 ;  /* 0x0000000685857c20 */ /* 0x000fe20008410000 */
[----:B------:R-:W-:Y:S01]  /*69e0*/  FADD.FTZ R6, -R140, R6 ;  /* 0x000000068c067221 */ /* 0x000fe20000010100 */
[----:B------:R-:W-:Y:S01]  /*69f0*/  FMUL.FTZ R132, R132, R17 ;  /* 0x0000001184847220 */ /* 0x000fe20000410000 */
[----:B------:R3:W5:Y:S01]  /*6a00*/  LDL.LU R52, [R1+0xc8] ;  /* 0x0000c80001347983 */ /* 0x0007620000300800 */
[----:B------:R-:W-:Y:S01]  /*6a10*/  FMUL.FTZ R5, R5, UR6 ;  /* 0x0000000605057c20 */ /* 0x000fe20008410000 */
[----:B------:R-:W-:Y:S01]  /*6a20*/  FFMA.FTZ R17, -R158, R158, 1 ;  /* 0x3f8000009e117423 */ /* 0x000fe2000001019e */
[----:B------:R-:W-:Y:S01]  /*6a30*/  FMUL.FTZ R133, R133, R134 ;  /* 0x0000008685857220 */ /* 0x000fe20000410000 */
[----:B------:R3:W5:Y:S01]  /*6a40*/  LDL.LU R51, [R1+0xc4] ;  /* 0x0000c40001337983 */ /* 0x0007620000300800 */
[----:B------:R-:W-:Y:S01]  /*6a50*/  FMUL.FTZ R5, R5, R20 ;  /* 0x0000001405057220 */ /* 0x000fe20000410000 */
[----:B------:R-:W-:Y:S01]  /*6a60*/  FADD.FTZ R20, -R141, R32 ;  /* 0x000000208d147221 */ /* 0x000fe20000010100 */
[----:B------:R-:W-:Y:S01]  /*6a70*/  FMUL.FTZ R134, R47, R6 ;  /* 0x000000062f867220 */ /* 0x000fe20000410000 */
[----:B------:R3:W5:Y:S01]  /*6a80*/  LDL.LU R50, [R1+0xc0] ;  /* 0x0000c00001327983 */ /* 0x0007620000300800 */
[----:B------:R-:W-:Y:S01]  /*6a90*/  FMUL.FTZ R21, R21, UR6 ;  /* 0x0000000615157c20 */ /* 0x000fe20008410000 */
[----:B------:R-:W-:Y:S01]  /*6aa0*/  FMUL.FTZ R20, R49, R20 ;  /* 0x0000001431147220 */ /* 0x000fe20000410000 */
[----:B------:R-:W-:Y:S01]  /*6ab0*/  FFMA.FTZ R6, -R46, R46, 1 ;  /* 0x3f8000002e067423 */ /* 0x000fe2000001012e */
[----:B------:R3:W5:Y:S01]  /*6ac0*/  LDL.LU R49, [R1+0xbc] ;  /* 0x0000bc0001317983 */ /* 0x0007620000300800 */
[----:B------:R-:W-:Y:S01]  /*6ad0*/  FMUL.FTZ R21, R21, R135 ;  /* 0x0000008715157220 */ /* 0x000fe20000410000 */
[----:B------:R-:W-:Y:S01]  /*6ae0*/  FMUL.FTZ R135, R48, R33 ;  /* 0x0000002130877220 */ /* 0x000fe20000410000 */
[----:B------:R-:W-:Y:S01]  /*6af0*/  FMUL.FTZ R17, R17, UR6 ;  /* 0x0000000611117c20 */ /* 0x000fe20008410000 */
[----:B------:R3:W5:Y:S01]  /*6b00*/  LDL.LU R48, [R1+0xb8] ;  /* 0x0000b80001307983 */ /* 0x0007620000300800 */
[----:B------:R-:W-:Y:S01]  /*6b10*/  FFMA.FTZ R32, -R45, R45, 1 ;  /* 0x3f8000002d207423 */ /* 0x000fe2000001012d */
[----:B------:R-:W-:Y:S01]  /*6b20*/  F2FP.F16.F32.PACK_AB R21, R21, R133 ;  /* 0x000000851515723e */ /* 0x000fe200000000ff */
[----:B------:R-:W-:Y:S01]  /*6b30*/  FMUL.FTZ R17, R17, R20 ;  /* 0x0000001411117220 */ /* 0x000fe20000410000 */
[----:B------:R3:W5:Y:S01]  /*6b40*/  LDL.LU R47, [R1+0xb4] ;  /* 0x0000b400012f7983 */ /* 0x0007620000300800 */
[----:B------:R-:W-:Y:S01]  /*6b50*/  FFMA.FTZ R20, -R159, R159, 1 ;  /* 0x3f8000009f147423 */ /* 0x000fe2000001019f */
[----:B------:R-:W-:Y:S01]  /*6b60*/  FADD.FTZ R7, -R140, R7 ;  /* 0x000000078c077221 */ /* 0x000fe20000010100 */
[----:B------:R-:W-:Y:S01]  /*6b70*/  FMUL.FTZ R6, R6, UR6 ;  /* 0x0000000606067c20 */ /* 0x000fe20008410000 */
[----:B------:R3:W5:Y:S01]  /*6b80*/  LDL.LU R46, [R1+0xb0] ;  /* 0x0000b000012e7983 */ /* 0x0007620000300800 */
[----:B------:R-:W-:Y:S01]  /*6b90*/  FMUL.FTZ R32, R32, UR6 ;  /* 0x0000000620207c20 */ /* 0x000fe20008410000 */
[----:B------:R-:W-:Y:S01]  /*6ba0*/  FMUL.FTZ R33, R44, R7 ;  /* 0x000000072c217220 */ /* 0x000fe20000410000 */
[----:B------:R-:W-:Y:S01]  /*6bb0*/  FMUL.FTZ R20, R20, UR6 ;  /* 0x0000000614147c20 */ /* 0x000fe20008410000 */
[----:B------:R3:W5:Y:S01]  /*6bc0*/  LDL.LU R45, [R1+0xac] ;  /* 0x0000ac00012d7983 */ /* 0x0007620000300800 */
[----:B------:R-:W-:Y:S01]  /*6bd0*/  F2FP.F16.F32.PACK_AB R7, R5, R132 ;  /* 0x000000840507723e */ /* 0x000fe200000000ff */
[----:B------:R-:W-:Y:S01]  /*6be0*/  FMUL.FTZ R5, R6, R134 ;  /* 0x0000008606057220 */ /* 0x000fe20000410000 */
[----:B------:R-:W-:Y:S01]  /*6bf0*/  FMUL.FTZ R6, R32, R33 ;  /* 0x0000002120067220 */ /* 0x000fe20000410000 */
[----:B------:R3:W5:Y:S01]  /*6c00*/  LDL.LU R44, [R1+0xa8] ;  /* 0x0000a800012c7983 */ /* 0x0007620000300800 */
[----:B------:R-:W-:Y:S01]  /*6c10*/  FMUL.FTZ R20, R20, R135 ;  /* 0x0000008714147220 */ /* 0x000fe20000410000 */
[C---:B------:R-:W-:Y:S01]  /*6c20*/  FADD.FTZ R32, -R140.reuse, R18 ;  /* 0x000000128c207221 */ /* 0x040fe20000010100 */
[----:B------:R-:W-:Y:S01]  /*6c30*/  FADD.FTZ R18, -R140, R22 ;  /* 0x000000168c127221 */ /* 0x000fe20000010100 */
[----:B------:R-:W-:Y:S01]  /*6c40*/  F2FP.F16.F32.PACK_AB R6, R6, R5 ;  /* 0x000000050606723e */ /* 0x000fe200000000ff */
[----:B------:R-:W-:Y:S01]  /*6c50*/  FFMA.FTZ R22, -R39, R39, 1 ;  /* 0x3f80000027167423 */ /* 0x000fe20000010127 */
[----:B------:R-:W-:Y:S01]  /*6c60*/  F2FP.F16.F32.PACK_AB R20, R20, R17 ;  /* 0x000000111414723e */ /* 0x000fe200000000ff */
[----:B------:R-:W-:Y:S01]  /*6c70*/  FMUL.FTZ R5, R43, R32 ;  /* 0x000000202b057220 */ /* 0x000fe20000410000 */
[C---:B------:R-:W-:Y:S01]  /*6c80*/  FADD.FTZ R17, -R140.reuse, R19 ;  /* 0x000000138c117221 */ /* 0x040fe20000010100 */
[----:B------:R3:W5:Y:S01]  /*6c90*/  LDL.LU R43, [R1+0xa4] ;  /* 0x0000a400012b7983 */ /* 0x0007620000300800 */
[----:B------:R-:W-:Y:S01]  /*6ca0*/  FMUL.FTZ R18, R41, R18 ;  /* 0x0000001229127220 */ /* 0x000fe20000410000 */
[----:B------:R-:W-:Y:S01]  /*6cb0*/  FADD.FTZ R19, -R140, R23 ;  /* 0x000000178c137221 */ /* 0x000fe20000010100 */
[----:B------:R-:W-:Y:S01]  /*6cc0*/  FMUL.FTZ R17, R42, R17 ;  /* 0x000000112a117220 */ /* 0x000fe20000410000 */
[----:B------:R-:W-:Y:S01]  /*6cd0*/  FFMA.FTZ R23, -R40, R40, 1 ;  /* 0x3f80000028177423 */ /* 0x000fe20000010128 */
[----:B------:R3:W5:Y:S01]  /*6ce0*/  LDL.LU R42, [R1+0xa0] ;  /* 0x0000a000012a7983 */ /* 0x0007620000300800 */
[----:B------:R-:W-:Y:S01]  /*6cf0*/  FMUL.FTZ R19, R38, R19 ;  /* 0x0000001326137220 */ /* 0x000fe20000410000 */
[----:B------:R-:W-:Y:S01]  /*6d00*/  FFMA.FTZ R33, -R3, R3, 1 ;  /* 0x3f80000003217423 */ /* 0x000fe20000010103 */
[----:B------:R-:W-:Y:S01]  /*6d10*/  FFMA.FTZ R32, -R2, R2, 1 ;  /* 0x3f80000002207423 */ /* 0x000fe20000010102 */
[----:B------:R3:W5:Y:S01]  /*6d20*/  LDL.LU R41, [R1+0x9c] ;  /* 0x00009c0001297983 */ /* 0x0007620000300800 */
[C---:B------:R-:W-:Y:S01]  /*6d30*/  FADD.FTZ R34, -R140.reuse, R34 ;  /* 0x000000228c227221 */ /* 0x040fe20000010100 */
[----:B------:R-:W-:Y:S01]  /*6d40*/  FADD.FTZ R35, -R140, R35 ;  /* 0x000000238c237221 */ /* 0x000fe20000010100 */
        /* <DEDUP_REMOVED lines=9> */
[----:B------:R3:W5:Y:S01]  /*6de0*/  LDL.LU R38, [R1+0x90] ;  /* 0x0000900001267983 */ /* 0x0007620000300800 */
[----:B------:R-:W-:Y:S01]  /*6df0*/  FFMA.FTZ R35, -R250, R250, 1 ;  /* 0x3f800000fa237423 */ /* 0x000fe200000101fa */
[----:B------:R-:W-:Y:S01]  /*6e00*/  FFMA.FTZ R34, -R249, R249, 1 ;  /* 0x3f800000f9227423 */ /* 0x000fe200000101f9 */
[----:B------:R-:W-:Y:S01]  /*6e10*/  FMUL.FTZ R32, R32, UR6 ;  /* 0x0000000620207c20 */ /* 0x000fe20008410000 */
[----:B------:R3:W5:Y:S01]  /*6e20*/  LDL.64 R132, [R1+0x30] ;  /* 0x0000300001847983 */ /* 0x0007620000100a00 */
        /* <DEDUP_REMOVED lines=8> */
[----:B------:R3:W5:Y:S04]  /*6eb0*/  LDL.LU R3, [R1+0x84] ;  /* 0x0000840001037983 */ /* 0x0007680000300800 */
[----:B------:R3:W5:Y:S04]  /*6ec0*/  LDL.LU R2, [R1+0x80] ;  /* 0x0000800001027983 */ /* 0x0007680000300800 */
[----:B------:R3:W5:Y:S04]  /*6ed0*/  LDL R159, [R1+0x44] ;  /* 0x00004400019f7983 */ /* 0x0007680000100800 */
[----:B------:R3:W5:Y:S01]  /*6ee0*/  LDL R158, [R1+0x48] ;  /* 0x00004800019e7983 */ /* 0x0007620000100800 */
[----:B------:R-:W-:Y:S05]  /*6ef0*/  @!P0 BRA `(.L_x_368) ;  /* 0x0000000000cc8947 */ /* 0x000fea0003800000 */
[----:B------:R-:W2:Y:S01]  /*6f00*/  LDL.LU R134, [R1+0x4] ;  /* 0x0000040001867983 */ /* 0x000ea20000300800 */
[----:B------:R-:W1:Y:S01]  /*6f10*/  LDC R5, c[0x0][0x240] ;  /* 0x00009000ff057b82 */ /* 0x000e620000000800 */
[----:B------:R-:W-:Y:S01]  /*6f20*/  ULOP3.LUT UR10, UR7, 0x1, URZ, 0xc0, !UPT ;  /* 0x00000001070a7892 */ /* 0x000fe2000f8ec03f */
[----:B-----5:R-:W-:Y:S01]  /*6f30*/  ISETP.GE.AND P2, PT, R132, UR39, PT ;  /* 0x0000002784007c0c */ /* 0x020fe2000bf46270 */
[----:B------:R-:W-:Y:S01]  /*6f40*/  UMOV UR18, 0xffffd000 ;  /* 0xffffd00000127882 */ /* 0x000fe20000000000 */
[----:B------:R-:W-:Y:S01]  /*6f50*/  ISETP.GE.AND P1, PT, R159, UR39, PT ;  /* 0x000000279f007c0c */ /* 0x000fe2000bf26270 */
[----:B------:R-:W-:Y:S04]  /*6f60*/  UISETP.NE.U32.AND UP1, UPT, UR10, 0x1, UPT ;  /* 0x000000010a00788c */ /* 0x000fe8000bf25070 */
        /* <DEDUP_REMOVED lines=8> */
[C---:B------:R-:W-:Y:S02]  /*6ff0*/  LEA R248, P3, R5.reuse, R248, 0x1 ;  /* 0x000000f805f87211 */ /* 0x040fe400078608ff */
[----:B------:R-:W-:Y:S02]  /*7000*/  SHF.R.S32.HI R17, RZ, 0x1f, R5 ;  /* 0x0000001fff117819 */ /* 0x000fe40000011405 */
[----:B------:R-:W-:Y:S02]  /*7010*/  @!P2 MOV R18, R248 ;  /* 0x000000f80012a202 */ /* 0x000fe40000000f00 */
[----:B------:R-:W-:Y:S05]  /*7020*/  LEA.HI.X R246, R5, R246, R17, 0x1, P3 ;  /* 0x000000f605f67211 */ /* 0x000fea00018f0c11 */
[--C-:B------:R-:W-:Y:S02]  /*7030*/  @!P2 IMAD.MOV.U32 R19, RZ, RZ, R246.reuse ;  /* 0x000000ffff13a224 */ /* 0x100fe400078e00f6 */
[C---:B--2---:R-:W-:Y:S02]  /*7040*/  VIADD R5, R134.reuse, UR10 ;  /* 0x0000000a86057c36 */ /* 0x044fe40008000000 */
[----:B------:R-:W-:Y:S03]  /*7050*/  @!P1 VIADD R17, R134, UR10 ;  /* 0x0000000a86119c36 */ /* 0x000fe60008000000 */
        /* <DEDUP_REMOVED lines=8> */
[----:B------:R4:W-:Y:S01]  /*70e0*/  STL [R1+0x4], R5 ;  /* 0x0000040501007387 */ /* 0x0009e20000100800 */
[-C--:B-1----:R-:W-:Y:S01]  /*70f0*/  @!P1 MOV R18, R248.reuse ;  /* 0x000000f800129202 */ /* 0x082fe20000000f00 */
        /* <DEDUP_REMOVED lines=11> */
[----:B-1----:R-:W-:Y:S01]  /*71b0*/  @!P1 VIADD R17, R134, UR10 ;  /* 0x0000000a86119c36 */ /* 0x002fe20008000000 */
[----:B------:R-:W-:Y:S01]  /*71c0*/  @!P1 MOV R18, R248 ;  /* 0x000000f800129202 */ /* 0x000fe20000000f00 */
[----:B------:R-:W-:Y:S05]  /*71d0*/  @!P1 IMAD.MOV.U32 R19, RZ, RZ, R246 ;  /* 0x000000ffff139224 */ /* 0x000fea00078e00f6 */
[----:B------:R-:W-:Y:S01]  /*71e0*/  @!PT LDS RZ, [RZ] ;  /* 0x00000000fffff984 */ /* 0x000fe20000000800 */
[----:B------:R-:W-:Y:S01]  /*71f0*/  @!PT LDS RZ, [RZ] ;  /* 0x00000000fffff984 */ /* 0x000fe20000000800 */
[----:B------:R-:W-:Y:S01]  /*7200*/  @!PT LDS RZ, [RZ] ;  /* 0x00000000fffff984 */ /* 0x000fe20000000800 */
[----:B------:R4:W-:Y:S04]  /*7210*/  @!P1 LDGSTS.E.BYPASS.LTC128B.128 [R17+0x2000], desc[UR8][R18.64+0x80] ;  /* 0x0200008012119fae */ /* 0x0009e8000b901d48 */
[----:B------:R-:W0:Y:S02]  /*7220*/  LDGDEPBAR ;  /* 0x00000000000079af */ /* 0x000e240000000000 */
.L_x_368:
[----:B------:R-:W-:Y:S01]  /*7230*/  STS [R244+0xf000], R16 ;  /* 0x00f00010f4007388 */ /* 0x000fe20000000800 */
[C---:B-----5:R-:W-:Y:S01]  /*7240*/  FADD.FTZ R9, -R4.reuse, R9 ;  /* 0x0000000904097221 */ /* 0x060fe20000010100 */
[C---:B------:R-:W-:Y:S01]  /*7250*/  FADD.FTZ R8, -R4.reuse, R8 ;  /* 0x0000000804087221 */ /* 0x040fe20000010100 */
[----:B------:R-:W-:Y:S01]  /*7260*/  FADD.FTZ R12, -R4, R12 ;  /* 0x0000000c040c7221 */ /* 0x000fe20000010100 */
[----:B------:R1:W-:Y:S01]  /*7270*/  STS [R244+0xf400], R6 ;  /* 0x00f40006f4007388 */ /* 0x0003e20000000800 */
[----:B----4-:R-:W-:Y:S01]  /*7280*/  F2FP.F16.F32.PACK_AB R5, R22, R23 ;  /* 0x000000171605723e */ /* 0x010fe200000000ff */
[----:B------:R-:W-:Y:S01]  /*7290*/  FMUL.FTZ R18, R160, R9 ;  /* 0x00000009a0127220 */ /* 0x000fe20000410000 */
[----:B------:R-:W-:Y:S01]  /*72a0*/  FMUL.FTZ R19, R161, R8 ;  /* 0x00000008a1137220 */ /* 0x000fe20000410000 */
[----:B------:R2:W-:Y:S01]  /*72b0*/  STS [R243+0xf000], R7 ;  /* 0x00f00007f3007388 */ /* 0x0005e20000000800 */
[----:B------:R-:W-:Y:S01]  /*72c0*/  FFMA.FTZ R9, -R234, R234, 1 ;  /* 0x3f800000ea097423 */ /* 0x000fe200000101ea */
[----:B------:R-:W-:Y:S01]  /*72d0*/  FFMA.FTZ R8, -R171, R171, 1 ;  /* 0x3f800000ab087423 */ /* 0x000fe200000101ab */
[----:B------:R-:W-:Y:S01]  /*72e0*/  FADD.FTZ R24, -R4, R24 ;  /* 0x0000001804187221 */ /* 0x000fe20000010100 */
[----:B------:R4:W-:Y:S01]  /*72f0*/  STS [R243+0xf400], R5 ;  /* 0x00f40005f3007388 */ /* 0x0009e20000000800 */
[----:B------:R-:W-:Y:S01]  /*7300*/  FMUL.FTZ R9, R9, UR6 ;  /* 0x0000000609097c20 */ /* 0x000fe20008410000 */
[----:B------:R-:W-:Y:S01]  /*7310*/  FMUL.FTZ R8, R8, UR6 ;  /* 0x0000000608087c20 */ /* 0x000fe20008410000 */
[C---:B------:R-:W-:Y:S01]  /*7320*/  FADD.FTZ R25, -R4.reuse, R25 ;  /* 0x0000001904197221 */ /* 0x040fe20000010100 */
[----:B------:R-:W-:Y:S01]  /*7330*/  FADD.FTZ R28, -R4, R28 ;  /* 0x0000001c041c7221 */ /* 0x000fe20000010100 */
[----:B------:R-:W-:Y:S01]  /*7340*/  FMUL.FTZ R18, R9, R18 ;  /* 0x0000001209127220 */ /* 0x000fe20000410000 */
[----:B------:R-:W-:Y:S01]  /*7350*/  FFMA.FTZ R9, -R167, R167, 1 ;  /* 0x3f800000a7097423 */ /* 0x000fe200000101a7 */
[----:B------:R-:W-:Y:S01]  /*7360*/  FMUL.FTZ R25, R148, R25 ;  /* 0x0000001994197220 */ /* 0x000fe20000410000 */
[----:B------:R-:W-:Y:S01]  /*7370*/  FMUL.FTZ R28, R147, R28 ;  /* 0x0000001c931c7220 */ /* 0x000fe20000410000 */
[C---:B------:R-:W-:Y:S01]  /*7380*/  FADD.FTZ R10, -R0.reuse, R10 ;  /* 0x0000000a000a7221 */ /* 0x040fe20000010100 */
[----:B------:R-:W-:Y:S01]  /*7390*/  FMUL.FTZ R22, R9, UR6 ;  /* 0x0000000609167c20 */ /* 0x000fe20008410000 */
[C---:B------:R-:W-:Y:S01]  /*73a0*/  FADD.FTZ R11, -R0.reuse, R11 ;  /* 0x0000000b000b7221 */ /* 0x040fe20000010100 */
[C---:B------:R-:W-:Y:S01]  /*73b0*/  FADD.FTZ R14, -R0.reuse, R14 ;  /* 0x0000000e000e7221 */ /* 0x040fe20000010100 */
[C---:B------:R-:W-:Y:S01]  /*73c0*/  FADD.FTZ R26, -R0.reuse, R26 ;  /* 0x0000001a001a7221 */ /* 0x040fe20000010100 */
[C---:B------:R-:W-:Y:S01]  /*73d0*/  FADD.FTZ R27, -R0.reuse, R27 ;  /* 0x0000001b001b7221 */ /* 0x040fe20000010100 */
[----:B------:R-:W-:Y:S01]  /*73e0*/  FADD.FTZ R30, -R0, R30 ;  /* 0x0000001e001e7221 */ /* 0x000fe20000010100 */
[----:B------:R-:W-:Y:S01]  /*73f0*/  FMUL.FTZ R14, R157, R14 ;  /* 0x0000000e9d0e7220 */ /* 0x000fe20000410000 */
[----:B-1----:R-:W-:Y:S01]  /*7400*/  FADD.FTZ R6, -R4, R13 ;  /* 0x0000000d04067221 */ /* 0x002fe20000010100 */
[----:B------:R-:W-:Y:S01]  /*7410*/  FMUL.FTZ R13, R152, R12 ;  /* 0x0000000c980d7220 */ /* 0x000fe20000410000 */
[----:B------:R-:W-:Y:S01]  /*7420*/  FFMA.FTZ R12, -R235, R235, 1 ;  /* 0x3f800000eb0c7423 */ /* 0x000fe200000101eb */
[----:B------:R-:W-:Y:S01]  /*7430*/  FADD.FTZ R4, -R4, R29 ;  /* 0x0000001d04047221 */ /* 0x000fe20000010100 */
[----:B--2---:R-:W-:Y:S01]  /*7440*/  FFMA.FTZ R7, -R170, R170, 1 ;  /* 0x3f800000aa077423 */ /* 0x004fe200000101aa */
[----:B------:R-:W-:Y:S01]  /*7450*/  FMUL.FTZ R6, R151, R6 ;  /* 0x0000000697067220 */ /* 0x000fe20000410000 */
[----:B------:R-:W-:Y:S01]  /*7460*/  FMUL.FTZ R12, R12, UR6 ;  /* 0x000000060c0c7c20 */ /* 0x000fe20008410000 */
[----:B------:R-:W-:Y:S01]  /*7470*/  FMUL.FTZ R13, R8, R13 ;  /* 0x0000000d080d7220 */ /* 0x000fe20000410000 */
[----:B------:R-:W-:Y:S01]  /*7480*/  FMUL.FTZ R7, R7, UR6 ;  /* 0x0000000607077c20 */ /* 0x000fe20008410000 */
[----:B------:R-:W-:Y:S01]  /*7490*/  FFMA.FTZ R8, -R166, R166, 1 ;  /* 0x3f800000a6087423 */ /* 0x000fe200000101a6 */
[----:B------:R-:W-:Y:S01]  /*74a0*/  FMUL.FTZ R19, R12, R19 ;  /* 0x000000130c137220 */ /* 0x000fe20000410000 */
[----:B------:R-:W-:Y:S01]  /*74b0*/  FMUL.FTZ R4, R146, R4 ;  /* 0x0000000492047220 */ /* 0x000fe20000410000 */
[----:B------:R-:W-:Y:S01]  /*74c0*/  FMUL.FTZ R12, R7, R6 ;  /* 0x00000006070c7220 */ /* 0x000fe20000410000 */
[----:B------:R-:W-:Y:S01]  /*74d0*/  FFMA.FTZ R6, -R162, R162, 1 ;  /* 0x3f800000a2067423 */ /* 0x000fe200000101a2 */
[----:B------:R-:W-:Y:S01]  /*74e0*/  FFMA.FTZ R7, -R163, R163, 1 ;  /* 0x3f800000a3077423 */ /* 0x000fe200000101a3 */
[----:B------:R-:W-:Y:S01]  /*74f0*/  FMUL.FTZ R9, R8, UR6 ;  /* 0x0000000608097c20 */ /* 0x000fe20008410000 */
[----:B----4-:R-:W-:Y:S01]  /*7500*/  FADD.FTZ R5, -R0, R15 ;  /* 0x0000000f00057221 */ /* 0x010fe20000010100 */
[----:B------:R-:W-:Y:S01]  /*7510*/  FMUL.FTZ R6, R6, UR6 ;  /* 0x0000000606067c20 */ /* 0x000fe20008410000 */
[----:B------:R-:W-:Y:S01]  /*7520*/  FMUL.FTZ R8, R7, UR6 ;  /* 0x0000000607087c20 */ /* 0x000fe20008410000 */
[----:B------:R-:W-:Y:S01]  /*7530*/  FMUL.FTZ R7, R9, R25 ;  /* 0x0000001909077220 */ /* 0x000fe20000410000 */
[----:B------:R-:W-:Y:S01]  /*7540*/  FMUL.FTZ R15, R165, R10 ;  /* 0x0000000aa50f7220 */ /* 0x000fe20000410000 */
[----:B------:R-:W-:Y:S01]  /*7550*/  FMUL.FTZ R9, R6, R4 ;  /* 0x0000000406097220 */ /* 0x000fe20000410000 */
[----:B------:R-:W-:Y:S01]  /*7560*/  F2FP.F16.F32.PACK_AB R4, R18, R19 ;  /* 0x000000131204723e */ /* 0x000fe200000000ff */
[----:B------:R-:W-:Y:S01]  /*7570*/  FMUL.FTZ R28, R8, R28 ;  /* 0x0000001c081c7220 */ /* 0x000fe20000410000 */
[----:B------:R-:W-:Y:S01]  /*7580*/  F2FP.F16.F32.PACK_AB R8, R12, R13 ;  /* 0x0000000d0c08723e */ /* 0x000fe200000000ff */
[----:B------:R-:W-:Y:S01]  /*7590*/  FFMA.FTZ R12, -R240, R240, 1 ;  /* 0x3f800000f00c7423 */ /* 0x000fe200000101f0 */
[----:B------:R-:W-:Y:S01]  /*75a0*/  FFMA.FTZ R6, -R237, R237, 1 ;  /* 0x3f800000ed067423 */ /* 0x000fe200000101ed */
[----:B------:R1:W-:Y:S01]  /*75b0*/  STS [R244+0x10000], R4 ;  /* 0x01000004f4007388 */ /* 0x0003e20000000800 */
[----:B------:R-:W-:Y:S01]  /*75c0*/  FMUL.FTZ R5, R156, R5 ;  /* 0x000000059c057220 */ /* 0x000fe20000410000 */
[----:B------:R-:W-:Y:S01]  /*75d0*/  FMUL.FTZ R12, R12, UR6 ;  /* 0x000000060c0c7c20 */ /* 0x000fe20008410000 */
[----:B------:R-:W-:Y:S01]  /*75e0*/  FMUL.FTZ R6, R6, UR6 ;  /* 0x0000000606067c20 */ /* 0x000fe20008410000 */
[----:B------:R-:W-:Y:S01]  /*75f0*/  FMUL.FTZ R13, R164, R11 ;  /* 0x0000000ba40d7220 */ /* 0x000fe20000410000 */
[----:B------:R-:W-:Y:S01]  /*7600*/  FFMA.FTZ R11, -R239, R239, 1 ;  /* 0x3f800000ef0b7423 */ /* 0x000fe200000101ef */
[----:B------:R-:W-:Y:S01]  /*7610*/  FMUL.FTZ R15, R12, R15 ;  /* 0x0000000f0c0f7220 */ /* 0x000fe20000410000 */
[----:B------:R-:W-:Y:S01]  /*7620*/  FMUL.FTZ R12, R6, R5 ;  /* 0x00000005060c7220 */ /* 0x000fe20000410000 */
[----:B------:R-:W-:Y:S01]  /*7630*/  FFMA.FTZ R6, -R169, R169, 1 ;  /* 0x3f800000a9067423 */ /* 0x000fe200000101a9 */
[----:B------:R-:W-:Y:S01]  /*7640*/  FADD.FTZ R0, -R0, R31 ;  /* 0x0000001f00007221 */ /* 0x000fe20000010100 */
[----:B------:R-:W-:Y:S01]  /*7650*/  FMUL.FTZ R11, R11, UR6 ;  /* 0x000000060b0b7c20 */ /* 0x000fe20008410000 */
[----:B------:R-:W-:Y:S01]  /*7660*/  FFMA.FTZ R10, -R238, R238, 1 ;  /* 0x3f800000ee0a7423 */ /* 0x000fe200000101ee */
[----:B------:R-:W-:Y:S01]  /*7670*/  FFMA.FTZ R5, -R168, R168, 1 ;  /* 0x3f800000a8057423 */ /* 0x000fe200000101a8 */
[----:B------:R-:W-:Y:S01]  /*7680*/  FMUL.FTZ R30, R153, R30 ;  /* 0x0000001e991e7220 */ /* 0x000fe20000410000 */
[----:B------:R-:W-:Y:S01]  /*7690*/  FMUL.FTZ R6, R6, UR6 ;  /* 0x0000000606067c20 */ /* 0x000fe20008410000 */
[----:B------:R-:W-:Y:S01]  /*76a0*/  FMUL.FTZ R13, R11, R13 ;  /* 0x0000000d0b0d7220 */ /* 0x000fe20000410000 */
[----:B------:R-:W-:Y:S01]  /*76b0*/  FMUL.FTZ R10, R10, UR6 ;  /* 0x000000060a0a7c20 */ /* 0x000fe20008410000 */
[----:B------:R-:W-:Y:S01]  /*76c0*/  FMUL.FTZ R0, R150, R0 ;  /* 0x0000000096007220 */ /* 0x000fe20000410000 */
[----:B------:R-:W-:Y:S01]  /*76d0*/  FMUL.FTZ R5, R5, UR6 ;  /* 0x0000000605057c20 */ /* 0x000fe20008410000 */
[----:B------:R-:W-:Y:S01]  /*76e0*/  FMUL.FTZ R30, R6, R30 ;  /* 0x0000001e061e7220 */ /* 0x000fe20000410000 */
[----:B------:R-:W-:Y:S01]  /*76f0*/  FMUL.FTZ R14, R10, R14 ;  /* 0x0000000e0a0e7220 */ /* 0x000fe20000410000 */
[----:B------:R-:W-:Y:S01]  /*7700*/  FFMA.FTZ R11, -R236, R236, 1 ;  /* 0x3f800000ec0b7423 */ /* 0x000fe200000101ec */
[----:B------:R-:W-:Y:S01]  /*7710*/  FMUL.FTZ R6, R5, R0 ;  /* 0x0000000005067220 */ /* 0x000fe20000410000 */
[----:B------:R-:W-:Y:S01]  /*7720*/  F2FP.F16.F32.PACK_AB R5, R13, R15 ;  /* 0x0000000f0d05723e */ /* 0x000fe200000000ff */
[----:B------:R-:W-:Y:S01]  /*7730*/  FFMA.FTZ R10, -R233, R233, 1 ;  /* 0x3f800000e90a7423 */ /* 0x000fe200000101e9 */
[----:B-1----:R-:W-:Y:S01]  /*7740*/  F2FP.F16.F32.PACK_AB R4, R12, R14 ;  /* 0x0000000e0c04723e */ /* 0x002fe200000000ff */
[----:B------:R-:W-:Y:S01]  /*7750*/  FMUL.FTZ R11, R11, UR6 ;  /* 0x000000060b0b7c20 */ /* 0x000fe20008410000 */
[----:B------:R-:W-:Y:S01]  /*7760*/  FMUL.FTZ R24, R149, R24 ;  /* 0x0000001895187220 */ /* 0x000fe20000410000 */
[----:B------:R-:W-:Y:S01]  /*7770*/  STS [R244+0x10400], R5 ;  /* 0x01040005f4007388 */ /* 0x000fe20000000800 */
[----:B------:R-:W-:Y:S01]  /*7780*/  FMUL.FTZ R10, R10, UR6 ;  /* 0x000000060a0a7c20 */ /* 0x000fe20008410000 */
[----:B------:R-:W-:Y:S01]  /*7790*/  FMUL.FTZ R26, R155, R26 ;  /* 0x0000001a9b1a7220 */ /* 0x000fe20000410000 */
[----:B------:R-:W-:Y:S01]  /*77a0*/  FMUL.FTZ R27, R154, R27 ;  /* 0x0000001b9a1b7220 */ /* 0x000fe20000410000 */
[----:B------:R-:W-:Y:S01]  /*77b0*/  F2FP.F16.F32.PACK_AB R17, R32, R33 ;  /* 0x000000212011723e */ /* 0x000fe200000000ff */
[----:B------:R-:W-:Y:S01]  /*77c0*/  STS [R243+0x10000], R8 ;  /* 0x01000008f3007388 */ /* 0x000fe20000000800 */
[----:B------:R-:W-:Y:S01]  /*77d0*/  FMUL.FTZ R24, R22, R24 ;  /* 0x0000001816187220 */ /* 0x000fe20000410000 */
[----:B------:R-:W-:Y:S01]  /*77e0*/  FMUL.FTZ R26, R11, R26 ;  /* 0x0000001a0b1a7220 */ /* 0x000fe20000410000 */
[----:B------:R-:W-:Y:S01]  /*77f0*/  FMUL.FTZ R27, R10, R27 ;  /* 0x0000001b0a1b7220 */ /* 0x000fe20000410000 */
[----:B------:R-:W-:Y:S01]  /*7800*/  STS [R243+0x10400], R4 ;  /* 0x01040004f3007388 */ /* 0x000fe20000000800 */
[----:B------:R-:W-:Y:S02]  /*7810*/  F2FP.F16.F32.PACK_AB R16, R34, R35 ;  /* 0x000000232210723e */ /* 0x000fe400000000ff */
[----:B------:R-:W-:Y:S01]  /*7820*/  F2FP.F16.F32.PACK_AB R7, R7, R24 ;  /* 0x000000180707723e */ /* 0x000fe200000000ff */
[----:B------:R-:W-:Y:S01]  /*7830*/  STS [R242+0xf000], R21 ;  /* 0x00f00015f2007388 */ /* 0x000fe20000000800 */
[----:B------:R-:W-:Y:S02]  /*7840*/  F2FP.F16.F32.PACK_AB R0, R27, R26 ;  /* 0x0000001a1b00723e */ /* 0x000fe400000000ff */
[----:B------:R-:W-:Y:S01]  /*7850*/  F2FP.F16.F32.PACK_AB R9, R9, R28 ;  /* 0x0000001c0909723e */ /* 0x000fe200000000ff */
[----:B------:R-:W-:Y:S01]  /*7860*/  STS [R242+0xf400], R17 ;  /* 0x00f40011f2007388 */ /* 0x000fe20000000800 */
[----:B------:R-:W-:Y:S02]  /*7870*/  F2FP.F16.F32.PACK_AB R6, R6, R30 ;  /* 0x0000001e0606723e */ /* 0x000fe400000000ff */
[----:B------:R-:W-:Y:S01]  /*7880*/  LEA R144, R229, UR4, 0x1 ;  /* 0x00000004e5907c11 */ /* 0x000fe2000f8e08ff */
[----:B------:R-:W-:Y:S01]  /*7890*/  STS [R241+0xf000], R20 ;  /* 0x00f00014f1007388 */ /* 0x000fe20000000800 */
[----:B------:R-:W-:Y:S02]  /*78a0*/  MOV R160, R132 ;  /* 0x0000008400a07202 */ /* 0x000fe40000000f00 */
[----:B------:R-:W-:Y:S01]  /*78b0*/  MOV R161, R133 ;  /* 0x0000008500a17202 */ /* 0x000fe20000000f00 */
[----:B------:R-:W-:Y:S01]  /*78c0*/  STS [R241+0xf400], R16 ;  /* 0x00f40010f1007388 */ /* 0x000fe20000000800 */
[----:B------:R-:W-:Y:S02]  /*78d0*/  MOV R148, R252 ;  /* 0x000000fc00947202 */ /* 0x000fe40000000f00 */
[----:B------:R-:W-:Y:S01]  /*78e0*/  MOV R149, R251 ;  /* 0x000000fb00957202 */ /* 0x000fe20000000f00 */
[----:B------:R-:W-:Y:S04]  /*78f0*/  STS [R242+0x10000], R7 ;  /* 0x01000007f2007388 */ /* 0x000fe80000000800 */
[----:B------:R-:W-:Y:S04]  /*7900*/  STS [R242+0x10400], R0 ;  /* 0x01040000f2007388 */ /* 0x000fe80000000800 */
[----:B------:R-:W-:Y:S04]  /*7910*/  STS [R241+0x10000], R9 ;  /* 0x01000009f1007388 */ /* 0x000fe80000000800 */
[----:B------:R-:W-:Y:S01]  /*7920*/  STS [R241+0x10400], R6 ;  /* 0x01040006f1007388 */ /* 0x000fe20000000800 */
[----:B------:R-:W-:Y:S06]  /*7930*/  BAR.SYNC.DEFER_BLOCKING 0x0 ;  /* 0x0000000000007b1d */ /* 0x000fec0000010000 */
[----:B------:R-:W-:Y:S04]  /*7940*/  LDSM.16.MT88.4 R4, [R2+0x13000] ;  /* 0x013000000204783b */ /* 0x000fe80000004200 */
[----:B------:R-:W1:Y:S04]  /*7950*/  LDSM.16.MT88.4 R8, [R144+0x6000] ;  /* 0x006000009008783b */ /* 0x000e680000004200 */
[----:B------:R-:W2:Y:S04]  /*7960*/  LDSM.16.MT88.4 R12, [R2+0x15000] ;  /* 0x01500000020c783b */ /* 0x000ea80000004200 */
[----:B------:R-:W4:Y:S04]  /*7970*/  LDSM.16.MT88.4 R16, [R144+0x7000] ;  /* 0x007000009010783b */ /* 0x000f280000004200 */
[----:B------:R-:W3:Y:S04]  /*7980*/  LDSM.16.MT88.4 R20, [R144+0x8000] ;  /* 0x008000009014783b */ /* 0x000ee80000004200 */
[----:B------:R-:W-:Y:S04]  /*7990*/  LDSM.16.MT88.4 R24, [R2+0x13800] ;  /* 0x013800000218783b */ /* 0x000fe80000004200 */
[----:B------:R-:W3:Y:S04]  /*79a0*/  LDSM.16.MT88.4 R28, [R144+0x6400] ;  /* 0x00640000901c783b */ /* 0x000ee80000004200 */
[----:B------:R-:W3:Y:S04]  /*79b0*/  LDSM.16.MT88.4 R32, [R2+0x15800] ;  /* 0x015800000220783b */ /* 0x000ee80000004200 */
[----:B------:R-:W3:Y:S04]  /*79c0*/  LDSM.16.MT88.4 R132, [R144+0x7400] ;  /* 0x007400009084783b */ /* 0x000ee80000004200 */
[----:B------:R-:W3:Y:S04]  /*79d0*/  LDSM.16.MT88.4 R136, [R144+0x8400] ;  /* 0x008400009088783b */ /* 0x000ee80000004200 */
[----:B------:R3:W5:Y:S01]  /*79e0*/  LDL R249, [R1+0x50] ;  /* 0x0000500001f97983 */ /* 0x0007620000100800 */
[-C--:B-1----:R-:W-:Y:S06]  /*79f0*/  HMMA.16816.F32 R36, R4, R8.reuse, R36 ;  /* 0x000000080424723c */ /* 0x082fec0000001824 */
        /* <DEDUP_REMOVED lines=72> */
[----:B------:R-:W-:Y:S01]  /*7e80*/  @!P3 IMAD.MOV.U32 R8, RZ, RZ, R247 ;  /* 0x000000ffff08b224 */ /* 0x000fe200078e00f7 */
        /* <DEDUP_REMOVED lines=21> */
.L_x_369:
[----:B------:R-:W-:Y:S01]  /*7fe0*/  LDSM.16.M88.4 R24, [R224] ;  /* 0x00000000e018783b */ /* 0x000fe20000000200 */
[----:B------:R-:W-:Y:S02]  /*7ff0*/  ULOP3.LUT UR10, UR7, 0x1, URZ, 0xc0, !UPT ;  /* 0x00000001070a7892 */ /* 0x000fe4000f8ec03f */
[----:B------:R-:W-:Y:S01]  /*8000*/  UISETP.GT.AND UP3, UPT, UR7, UR20, UPT ;  /* 0x000000140700728c */ /* 0x000fe2000bf64270 */
[----:B--2---:R-:W1:Y:S01]  /*8010*/  LDSM.16.MT88.4 R8, [R144+0x9000] ;  /* 0x009000009008783b */ /* 0x004e620000004200 */
[----:B------:R-:W-:Y:S02]  /*8020*/  UISETP.NE.U32.AND UP1, UPT, UR10, 0x1, UPT ;  /* 0x000000010a00788c */ /* 0x000fe4000bf25070 */
[----:B------:R-:W-:Y:S01]  /*8030*/  UIADD3 UR7, UR7, -0x1, URZ ;  /* 0xffffffff07077890 */ /* 0x000fe2000fffe03f */
[----:B------:R-:W2:Y:S04]  /*8040*/  LDSM.16.MT88.4 R16, [R144+0xb000] ;  /* 0x00b000009010783b */ /* 0x000ea80000004200 */
[----:B------:R-:W3:Y:S04]  /*8050*/  LDSM.16.MT88.4 R28, [R144+0xd000] ;  /* 0x00d00000901c783b */ /* 0x000ee80000004200 */
[----:B------:R-:W-:Y:S04]  /*8060*/  LDSM.16.M88.4 R32, [R225] ;  /* 0x00000000e120783b */ /* 0x000fe80000000200 */
[----:B------:R-:W4:Y:S04]  /*8070*/  LDSM.16.MT88.4 R132, [R144+0x9400] ;  /* 0x009400009084783b */ /* 0x000f280000004200 */
[----:B------:R-:W4:Y:S04]  /*8080*/  LDL R155, [R1+0x5c] ;  /* 0x00005c00019b7983 */ /* 0x000f280000100800 */
[----:B------:R-:W4:Y:S04]  /*8090*/  LDSM.16.MT88.4 R136, [R144+0xb400] ;  /* 0x00b400009088783b */ /* 0x000f280000004200 */
[----:B------:R-:W4:Y:S04]  /*80a0*/  LDL R0, [R1+0x6c] ;  /* 0x00006c0001007983 */ /* 0x000f280000100800 */
[----:B------:R-:W4:Y:S04]  /*80b0*/  LDSM.16.MT88.4 R140, [R144+0xd400] ;  /* 0x00d40000908c783b */ /* 0x000f280000004200 */
[----:B------:R-:W4:Y:S01]  /*80c0*/  LDL R150, [R1+0x38] ;  /* 0x0000380001967983 */ /* 0x000f220000100800 */
[C---:B-1----:R-:W-:Y:S03]  /*80d0*/  HMMA.16816.F32 R4, R24.reuse, R8, RZ ;  /* 0x000000081804723c */ /* 0x042fe600000018ff */
[----:B------:R-:W4:Y:S04]  /*80e0*/  LDL R154, [R1+0x4c] ;  /* 0x00004c00019a7983 */ /* 0x000f280000100800 */
[----:B------:R-:W4:Y:S01]  /*80f0*/  LDL R151, [R1+0x2c] ;  /* 0x00002c0001977983 */ /* 0x000f220000100800 */
[C---:B------:R-:W-:Y:S03]  /*8100*/  HMMA.16816.F32 R8, R24.reuse, R10, RZ ;  /* 0x0000000a1808723c */ /* 0x040fe600000018ff */
[----:B------:R-:W4:Y:S03]  /*8110*/  LDL R152, [R1+0x40] ;  /* 0x0000400001987983 */ /* 0x000f260000100800 */
[C---:B--2---:R-:W-:Y:S01]  /*8120*/  HMMA.16816.F32 R12, R24.reuse, R16, RZ ;  /* 0x00000010180c723c */ /* 0x044fe200000018ff */
[----:B------:R-:W2:Y:S05]  /*8130*/  LDL R153, [R1+0x3c] ;  /* 0x00003c0001997983 */ /* 0x000eaa0000100800 */
[C---:B------:R-:W-:Y:S06]  /*8140*/  HMMA.16816.F32 R16, R24.reuse, R18, RZ ;  /* 0x000000121810723c */ /* 0x040fec00000018ff */
[C---:B---3--:R-:W-:Y:S06]  /*8150*/  HMMA.16816.F32 R20, R24.reuse, R28, RZ ;  /* 0x0000001c1814723c */ /* 0x048fec00000018ff */
[----:B------:R-:W-:Y:S01]  /*8160*/  HMMA.16816.F32 R24, R24, R30, RZ ;  /* 0x0000001e1818723c */ /* 0x000fe200000018ff */
[----:B------:R-:W-:Y:S05]  /*8170*/  LDSM.16.M88.4 R28, [R227] ;  /* 0x00000000e31c783b */ /* 0x000fea0000000200 */
[C---:B----4-:R-:W-:Y:S06]  /*8180*/  HMMA.16816.F32 R4, R32.reuse, R132, R4 ;  /* 0x000000842004723c */ /* 0x050fec0000001804 */
[C---:B------:R-:W-:Y:S01]  /*8190*/  HMMA.16816.F32 R8, R32.reuse, R134, R8 ;  /* 0x000000862008723c */ /* 0x040fe20000001808 */
[----:B------:R-:W1:Y:S05]  /*81a0*/  LDSM.16.MT88.4 R132, [R144+0x9800] ;  /* 0x009800009084783b */ /* 0x000e6a0000004200 */
[C---:B------:R-:W-:Y:S06]  /*81b0*/  HMMA.16816.F32 R12, R32.reuse, R136, R12 ;  /* 0x00000088200c723c */ /* 0x040fec000000180c */
[C---:B------:R-:W-:Y:S01]  /*81c0*/  HMMA.16816.F32 R16, R32.reuse, R138, R16 ;  /* 0x0000008a2010723c */ /* 0x040fe20000001810 */
[----:B------:R-:W3:Y:S05]  /*81d0*/  LDSM.16.MT88.4 R136, [R144+0xb800] ;  /* 0x00b800009088783b */ /* 0x000eea0000004200 */
[C---:B------:R-:W-:Y:S06]  /*81e0*/  HMMA.16816.F32 R20, R32.reuse, R140, R20 ;  /* 0x0000008c2014723c */ /* 0x040fec0000001814 */
[----:B------:R-:W-:Y:S01]  /*81f0*/  HMMA.16816.F32 R24, R32, R142, R24 ;  /* 0x0000008e2018723c */ /* 0x000fe20000001818 */
[----:B------:R-:W4:Y:S04]  /*8200*/  LDSM.16.MT88.4 R32, [R144+0xd800] ;  /* 0x00d800009020783b */ /* 0x000f280000004200 */
[----:B------:R-:W-:Y:S01]  /*8210*/  LDSM.16.MT88.4 R140, [R144+0x9c00] ;  /* 0x009c0000908c783b */ /* 0x000fe20000004200 */
[C---:B-1----:R-:W-:Y:S06]  /*8220*/  HMMA.16816.F32 R4, R28.reuse, R132, R4 ;  /* 0x000000841c04723c */ /* 0x042fec0000001804 */
[C---:B------:R-:W-:Y:S01]  /*8230*/  HMMA.16816.F32 R8, R28.reuse, R134, R8 ;  /* 0x000000861c08723c */ /* 0x040fe20000001808 */
[----:B------:R-:W1:Y:S05]  /*8240*/  LDSM.16.M88.4 R132, [R226] ;  /* 0x00000000e284783b */ /* 0x000e6a0000000200 */
[C---:B---3--:R-:W-:Y:S06]  /*8250*/  HMMA.16816.F32 R12, R28.reuse, R136, R12 ;  /* 0x000000881c0c723c */ /* 0x048fec000000180c */
[C---:B------:R-:W-:Y:S01]  /*8260*/  HMMA.16816.F32 R16, R28.reuse, R138, R16 ;  /* 0x0000008a1c10723c */ /* 0x040fe20000001810 */
[----:B------:R-:W3:Y:S05]  /*8270*/  LDSM.16.MT88.4 R136, [R144+0xbc00] ;  /* 0x00bc00009088783b */ /* 0x000eea0000004200 */
[C---:B----4-:R-:W-:Y:S06]  /*8280*/  HMMA.16816.F32 R20, R28.reuse, R32, R20 ;  /* 0x000000201c14723c */ /* 0x050fec0000001814 */
[----:B------:R-:W-:Y:S01]  /*8290*/  HMMA.16816.F32 R24, R28, R34, R24 ;  /* 0x000000221c18723c */ /* 0x000fe20000001818 */
[----:B------:R-:W4:Y:S04]  /*82a0*/  LDSM.16.MT88.4 R28, [R144+0xdc00] ;  /* 0x00dc0000901c783b */ /* 0x000f280000004200 */
[----:B------:R-:W-:Y:S01]  /*82b0*/  LDSM.16.M88.4 R32, [R224+0x2000] ;  /* 0x00200000e020783b */ /* 0x000fe20000000200 */
[C---:B-1----:R-:W-:Y:S06]  /*82c0*/  HMMA.16816.F32 R4, R132.reuse, R140, R4 ;  /* 0x0000008c8404723c */ /* 0x042fec0000001804 */
[C---:B------:R-:W-:Y:S01]  /*82d0*/  HMMA.16816.F32 R8, R132.reuse, R142, R8 ;  /* 0x0000008e8408723c */ /* 0x040fe20000001808 */
[----:B------:R-:W1:Y:S05]  /*82e0*/  LDSM.16.MT88.4 R140, [R144+0xa000] ;  /* 0x00a00000908c783b */ /* 0x000e6a0000004200 */
        /* <DEDUP_REMOVED lines=32> */
[----:B------:R-:W3:Y:S04]  /*84f0*/  LDSM.16.MT88.4 R136, [R144+0xcc00] ;  /* 0x00cc00009088783b */ /* 0x000ee80000004200 */
[----:B------:R-:W3:Y:S01]  /*8500*/  LDSM.16.MT88.4 R144, [R144+0xec00] ;  /* 0x00ec00009090783b */ /* 0x000ee20000004200 */
[C---:B----4-:R-:W-:Y:S06]  /*8510*/  HMMA.16816.F32 R20, R32.reuse, R28, R20 ;  /* 0x0000001c2014723c */ /* 0x050fec0000001814 */
[----:B------:R-:W-:Y:S05]  /*8520*/  HMMA.16816.F32 R24, R32, R30, R24 ;  /* 0x0000001e2018723c */ /* 0x000fea0000001818 */
[----:B------:R-:W-:Y:S02]  /*8530*/  LEA R252, P1, R154, R148, 0x2 ;  /* 0x000000949afc7211 */ /* 0x000fe400078210ff */
[----:B------:R-:W-:Y:S01]  /*8540*/  @P0 IADD3 R30, P2, R155, UR14, RZ ;  /* 0x0000000e9b1e0c10 */ /* 0x000fe2000ff5e0ff */
[----:B------:R-:W-:Y:S01]  /*8550*/  IMAD.U32 R32, RZ, RZ, UR17 ;  /* 0x00000011ff207e24 */ /* 0x000fe2000f8e00ff */
[----:B------:R-:W-:Y:S02]  /*8560*/  @UP0 UIADD3 UR14, UP2, UR14, -0x100, URZ ;  /* 0xffffff000e0e0890 */ /* 0x000fe4000ff5e03f */
[----:B------:R-:W-:Y:S01]  /*8570*/  @P0 IADD3.X R31, R0, UR13, RZ, P2, !PT ;  /* 0x0000000d001f0c10 */ /* 0x000fe200097fe4ff */
[----:B------:R-:W-:Y:S01]  /*8580*/  IMAD.MOV.U32 R28, RZ, RZ, R252 ;  /* 0x000000ffff1c7224 */ /* 0x000fe200078e00fc */
[----:B------:R-:W-:Y:S01]  /*8590*/  LEA.HI.X.SX32 R251, R154, R149, 0x2, P1 ;  /* 0x000000959afb7211 */ /* 0x000fe200008f16ff */
[----:B------:R-:W-:Y:S01]  /*85a0*/  IMAD.U32 R0, RZ, RZ, UR17 ;  /* 0x00000011ff007e24 */ /* 0x000fe2000f8e00ff */
[----:B------:R-:W-:Y:S01]  /*85b0*/  @UP0 UIADD3.X UR13, UR13, -0x1, URZ, UP2, !UPT ;  /* 0xffffffff0d0d0890 */ /* 0x000fe200097fe43f */
[----:B------:R-:W4:Y:S01]  /*85c0*/  @P0 LDG.E R150, desc[UR8][R30.64+0xa0] ;  /* 0x0000a0081e960981 */ /* 0x000f22000c1e1900 */
[C---:B-1----:R-:W-:Y:S01]  /*85d0*/  HMMA.16816.F32 R4, R132.reuse, R140, R4 ;  /* 0x0000008c8404723c */ /* 0x042fe20000001804 */
[----:B------:R-:W-:Y:S02]  /*85e0*/  IMAD.U32 R35, RZ, RZ, UR19 ;  /* 0x00000013ff237e24 */ /* 0x000fe4000f8e00ff */
[----:B------:R-:W4:Y:S01]  /*85f0*/  @P0 LDG.E R151, desc[UR8][R30.64+0x80] ;  /* 0x000080081e970981 */ /* 0x000f22000c1e1900 */
[----:B------:R-:W-:Y:S01]  /*8600*/  IMAD.U32 R34, RZ, RZ, UR35 ;  /* 0x00000023ff227e24 */ /* 0x000fe2000f8e00ff */
[-C--:B------:R-:W-:Y:S01]  /*8610*/  LEA R32, P1, R32, R28.reuse, 0x2 ;  /* 0x0000001c20207211 */ /* 0x080fe200078210ff */
[C---:B------:R-:W-:Y:S01]  /*8620*/  HMMA.16816.F32 R8, R132.reuse, R142, R8 ;  /* 0x0000008e8408723c */ /* 0x040fe20000001808 */
[----:B------:R-:W4:Y:S04]  /*8630*/  @P0 LDG.E R152, desc[UR8][R30.64+0x20] ;  /* 0x000020081e980981 */ /* 0x000f28000c1e1900 */
[----:B--2---:R1:W2:Y:S01]  /*8640*/  @P0 LDG.E R153, desc[UR8][R30.64] ;  /* 0x000000081e990981 */ /* 0x0042a2000c1e1900 */
[C---:B---3--:R-:W-:Y:S03]  /*8650*/  HMMA.16816.F32 R12, R132.reuse, R136, R12 ;  /* 0x00000088840c723c */ /* 0x048fe6000000180c */
[----:B------:R-:W-:Y:S02]  /*8660*/  LDSM.16.MT88.4 R140, [R3+0x1800] ;  /* 0x00180000038c783b */ /* 0x000fe40000004200 */
[----:B------:R-:W-:Y:S01]  /*8670*/  IMAD.MOV.U32 R29, RZ, RZ, R251 ;  /* 0x000000ffff1d7224 */ /* 0x000fe200078e00fb */
[C---:B------:R-:W-:Y:S01]  /*8680*/  HMMA.16816.F32 R16, R132.reuse, R138, R16 ;  /* 0x0000008a8410723c */ /* 0x040fe20000001810 */
[----:B------:R-:W-:Y:S04]  /*8690*/  LDSM.16.MT88.4 R136, [R3+0x2400] ;  /* 0x002400000388783b */ /* 0x000fe80000004200 */
[-C--:B------:R-:W-:Y:S01]  /*86a0*/  LEA.HI.X.SX32 R33, R0, R29.reuse, 0x2, P1 ;  /* 0x0000001d00217211 */ /* 0x080fe200008f16ff */
[C---:B------:R-:W-:Y:S01]  /*86b0*/  HMMA.16816.F32 R20, R132.reuse, R144, R20 ;  /* 0x000000908414723c */ /* 0x040fe20000001814 */
[----:B------:R3:W-:Y:S01]  /*86c0*/  REDG.E.ADD.F32.FTZ.RN.STRONG.GPU desc[UR8][R28.64], R4 ;  /* 0x000000041c0079a6 */ /* 0x0007e2000c10f388 */
[----:B------:R-:W-:Y:S03]  /*86d0*/  IMAD.U32 R0, RZ, RZ, UR19 ;  /* 0x00000013ff007e24 */ /* 0x000fe6000f8e00ff */
[----:B------:R3:W-:Y:S01]  /*86e0*/  REDG.E.ADD.F32.FTZ.RN.STRONG.GPU desc[UR8][R32.64], R5 ;  /* 0x00000005200079a6 */ /* 0x0007e2000c10f388 */
[----:B------:R-:W-:Y:S03]  /*86f0*/  HMMA.16816.F32 R24, R132, R146, R24 ;  /* 0x000000928418723c */ /* 0x000fe60000001818 */
[----:B------:R-:W-:Y:S02]  /*8700*/  LDSM.16.MT88.4 R144, [R3+0x1c00] ;  /* 0x001c00000390783b */ /* 0x000fe40000004200 */
[-C--:B------:R-:W-:Y:S01]  /*8710*/  LEA R34, P2, R34, R28.reuse, 0x2 ;  /* 0x0000001c22227211 */ /* 0x080fe200078410ff */
[----:B-1----:R-:W-:Y:S02]  /*8720*/  IMAD.U32 R30, RZ, RZ, UR34 ;  /* 0x00000022ff1e7e24 */ /* 0x002fe4000f8e00ff */
[----:B------:R-:W-:Y:S03]  /*8730*/  IMAD.U32 R31, RZ, RZ, UR35 ;  /* 0x00000023ff1f7e24 */ /* 0x000fe6000f8e00ff */
[-C--:B------:R-:W-:Y:S01]  /*8740*/  LEA R30, P1, R30, R28.reuse, 0x2 ;  /* 0x0000001c1e1e7211 */ /* 0x080fe200078210ff */
[----:B---3--:R-:W-:Y:S02]  /*8750*/  IMAD.U32 R4, RZ, RZ, UR33 ;  /* 0x00000021ff047e24 */ /* 0x008fe4000f8e00ff */
[----:B------:R-:W-:Y:S01]  /*8760*/  IMAD.U32 R5, RZ, RZ, UR34 ;  /* 0x00000022ff057e24 */ /* 0x000fe2000f8e00ff */
[----:B----4-:R-:W-:Y:S04]  /*8770*/  @P0 STL [R1+0x38], R150 ;  /* 0x0000389601000387 */ /* 0x010fe80000100800 */
[----:B------:R-:W-:Y:S04]  /*8780*/  @P0 STL [R1+0x2c], R151 ;  /* 0x00002c9701000387 */ /* 0x000fe80000100800 */
[----:B------:R-:W-:Y:S04]  /*8790*/  @P0 STL [R1+0x40], R152 ;  /* 0x0000409801000387 */ /* 0x000fe80000100800 */
[----:B--2---:R-:W-:Y:S01]  /*87a0*/  @P0 STL [R1+0x3c], R153 ;  /* 0x00003c9901000387 */ /* 0x004fe20000100800 */
        /* <DEDUP_REMOVED lines=74> */
[----:B------:R-:W-:Y:S01]  /*8c50*/  LDSM.16.MT88.4 R16, [R3+0x1000] ;  /* 0x001000000310783b */ /* 0x000fe20000004200 */
[-C--:B------:R-:W-:Y:S01]  /*8c60*/  LEA.HI.X.SX32 R11, R9, R29.reuse, 0x2, P3 ;  /* 0x0000001d090b7211 */ /* 0x080fe200018f16ff */
[----:B---3--:R-:W-:Y:S01]  /*8c70*/  IMAD.U32 R5, RZ, RZ, UR36 ;  /* 0x00000024ff057e24 */ /* 0x008fe2000f8e00ff */
[-C--:B------:R-:W-:Y:S01]  /*8c80*/  LEA.HI.X.SX32 R9, R7, R29.reuse, 0x2, P2 ;  /* 0x0000001d07097211 */ /* 0x080fe200010f16ff */
[----:B------:R-:W-:Y:S01]  /*8c90*/  LDSM.16.MT88.4 R32, [R2+0xf800] ;  /* 0x00f800000220783b */ /* 0x000fe20000004200 */
[CC--:B------:R-:W-:Y:S02]  /*8ca0*/  LEA R4, P0, R0.reuse, R28.reuse, 0x2 ;  /* 0x0000001c00047211 */ /* 0x0c0fe400078010ff */
[C---:B------:R-:W-:Y:S01]  /*8cb0*/  LEA R6, P1, R5.reuse, R28, 0x2 ;  /* 0x0000001c05067211 */ /* 0x040fe200078210ff */
[----:B------:R-:W-:Y:S03]  /*8cc0*/  REDG.E.ADD.F32.FTZ.RN.STRONG.GPU desc[UR8][R10.64], R24 ;  /* 0x000000180a0079a6 */ /* 0x000fe6000c10f388 */
        /* <DEDUP_REMOVED lines=15> */
[----:B------:R-:W4:Y:S01]  /*8dc0*/  LDSM.16.MT88.4 R24, [R3+0x1400] ;  /* 0x001400000318783b */ /* 0x000f220000004200 */
        /* <DEDUP_REMOVED lines=18> */
[C---:B------:R-:W-:Y:S06]  /*8ef0*/  HMMA.16816.F32 R88, R132.reuse, R20, R88 ;  /* 0x000000148458723c */ /* 0x040fec0000001858 */
[-C--:B------:R-:W-:Y:S06]  /*8f00*/  HMMA.16816.F32 R92, R132, R22.reuse, R92 ;  /* 0x00000016845c723c */ /* 0x080fec000000185c */
[C---:B------:R-:W-:Y:S01]  /*8f10*/  HMMA.16816.F32 R96, R32.reuse, R22, R96 ;  /* 0x000000162060723c */ /* 0x040fe20000001860 */
[----:B------:R-:W-:Y:S05]  /*8f20*/  LDSM.16.MT88.4 R20, [R2+0x10800] ;  /* 0x010800000214783b */ /* 0x000fea0000004200 */
[-C--:B----4-:R-:W-:Y:S06]  /*8f30*/  HMMA.16816.F32 R100, R32, R24.reuse, R100 ;  /* 0x000000182064723c */ /* 0x090fec0000001864 */
        /* <DEDUP_REMOVED lines=207> */
.L_x_371:
[----:B------:R-:W-:Y:S01]  /*9c30*/  @UP0 UIADD3 UR10, UR40, UR42, URZ ;  /* 0x0000002a280a0290 */ /* 0x000fe2000fffe03f */
[----:B-1---5:R-:W-:Y:S01]  /*9c40*/  LEA R0, R249, UR4, 0x1 ;  /* 0x00000004f9007c11 */ /* 0x022fe2000f8e08ff */
        /* <DEDUP_REMOVED lines=18> */
.L_x_372:
[----:B------:R-:W-:Y:S01]  /*9d70*/  BAR.SYNC.DEFER_BLOCKING 0x0 ;  /* 0x0000000000007b1d */ /* 0x000fe20000010000 */
[----:B------:R-:W-:Y:S01]  /*9d80*/  USHF.R.S32.HI UR10, URZ, 0x1f, UR5 ;  /* 0x0000001f3f0a7899 */ /* 0x000fe20008011405 */
[--C-:B------:R-:W-:Y:S01]  /*9d90*/  SHF.R.S32.HI R7, RZ, 0x1f, R160.reuse ;  /* 0x0000001fff077819 */ /* 0x100fe200000114a0 */
[----:B------:R-:W-:Y:S01]  /*9da0*/  IMAD.U32 R3, RZ, RZ, UR6 ;  /* 0x00000006ff037e24 */ /* 0x000fe2000f8e00ff */
[----:B------:R-:W-:Y:S01]  /*9db0*/  UIMAD UR11, UR41, -0x80, UR11 ;  /* 0xffffff80290b78a4 */ /* 0x000fe2000f8e020b */
[----:B------:R-:W-:Y:S01]  /*9dc0*/  IMAD.MOV.U32 R6, RZ, RZ, R160 ;  /* 0x000000ffff067224 */ /* 0x000fe200078e00a0 */
[----:B------:R-:W-:Y:S01]  /*9dd0*/  UIMAD UR15, UR10, UR6, URZ ;  /* 0x000000060a0f72a4 */ /* 0x000fe2000f8e023f */
[----:B------:R-:W-:Y:S01]  /*9de0*/  BSSY B0, `(.L_x_373) ;  /* 0x0000030000007945 */ /* 0x000fe20003800000 */
[----:B------:R-:W1:Y:S01]  /*9df0*/  S2R R26, SR_TID.X ;  /* 0x00000000001a7919 */ /* 0x000e620000002100 */
[----:B------:R-:W-:Y:S01]  /*9e00*/  IMAD.WIDE.U32 R4, R3, UR5, R6 ;  /* 0x0000000503047c25 */ /* 0x000fe2000f8e0006 */
[----:B------:R-:W-:Y:S01]  /*9e10*/  UIMAD UR15, UR5, UR7, UR15 ;  /* 0x00000007050f72a4 */ /* 0x000fe2000f8e020f */
[----:B------:R-:W2:Y:S01]  /*9e20*/  S2R R27, SR_TID.X ;  /* 0x00000000001b7919 */ /* 0x000ea20000002100 */
[----:B------:R-:W-:Y:S01]  /*9e30*/  USHF.R.S32.HI UR21, URZ, 0x1f, UR60 ;  /* 0x0000001f3f157899 */ /* 0x000fe2000801143c */
[----:B------:R-:W-:Y:S01]  /*9e40*/  IADD3 R4, P0, R4, UR19, RZ ;  /* 0x0000001304047c10 */ /* 0x000fe2000ff1e0ff */
[----:B------:R-:W-:-:S02]  /*9e50*/  ULDC.64 UR16, c[0x0][0x468] ;  /* 0x00011a0000107ab9 */ /* 0x000fc40000000a00 */
[----:B------:R-:W-:Y:S01]  /*9e60*/  IMAD.U32 R3, RZ, RZ, UR15 ;  /* 0x0000000fff037e24 */ /* 0x000fe2000f8e00ff */
[----:B------:R-:W-:-:S04]  /*9e70*/  UIMAD UR15, UR21, UR16, URZ ;  /* 0x00000010150f72a4 */ /* 0x000fc8000f8e023f */
[----:B------:R-:W-:Y:S01]  /*9e80*/  IADD3.X R5, R5, UR20, R3, P0, !PT ;  /* 0x0000001405057c10 */ /* 0x000fe200087fe403 */
[----:B------:R-:W-:Y:S01]  /*9e90*/  IMAD.U32 R3, RZ, RZ, UR16 ;  /* 0x00000010ff037e24 */ /* 0x000fe2000f8e00ff */
[----:B------:R-:W-:Y:S01]  /*9ea0*/  UIMAD UR17, UR60, UR17, UR15 ;  /* 0x000000113c1172a4 */ /* 0x000fe2000f8e020f */
[----:B------:R3:W4:Y:S04]  /*9eb0*/  LDS.128 R36, [R0+0xa000] ;  /* 0x00a0000000247984 */ /* 0x0007280000000c00 */
[----:B------:R3:W3:Y:S04]  /*9ec0*/  LDS.128 R32, [R0+0xc000] ;  /* 0x00c0000000207984 */ /* 0x0006e80000000c00 */
[----:B------:R3:W3:Y:S04]  /*9ed0*/  LDS.128 R28, [R0+0xe000] ;  /* 0x00e00000001c7984 */ /* 0x0006e80000000c00 */
[----:B------:R3:W3:Y:S04]  /*9ee0*/  LDS.128 R48, [R0+0x10000] ;  /* 0x0100000000307984 */ /* 0x0006e80000000c00 */
[----:B------:R3:W3:Y:S01]  /*9ef0*/  LDS.128 R44, [R0+0x12000] ;  /* 0x01200000002c7984 */ /* 0x0006e20000000c00 */
[----:B-1----:R-:W-:-:S03]  /*9f00*/  SHF.R.S32.HI R26, RZ, 0x1f, R26 ;  /* 0x0000001fff1a7819 */ /* 0x002fc6000001141a */
[----:B------:R1:W1:Y:S01]  /*9f10*/  LDS.128 R40, [R0+0x14000] ;  /* 0x0140000000287984 */ /* 0x0002620000000c00 */
[----:B--2---:R-:W-:-:S04]  /*9f20*/  LEA.HI R26, R26, R27, RZ, 0x2 ;  /* 0x0000001b1a1a7211 */ /* 0x004fc800078f10ff */
[----:B------:R-:W-:-:S04]  /*9f30*/  SHF.R.S32.HI R26, RZ, 0x2, R26 ;  /* 0x00000002ff1a7819 */ /* 0x000fc8000001141a */
[C---:B------:R-:W-:Y:S01]  /*9f40*/  ISETP.GE.AND P4, PT, R26.reuse, UR11, PT ;  /* 0x0000000b1a007c0c */ /* 0x040fe2000bf86270 */
[----:B------:R-:W-:Y:S01]  /*9f50*/  VIADD R8, R26, 0x40 ;  /* 0x000000401a087836 */ /* 0x000fe20000000000 */
[----:B------:R-:W-:-:S04]  /*9f60*/  SHF.R.S32.HI R25, RZ, 0x1f, R26 ;  /* 0x0000001fff197819 */ /* 0x000fc8000001141a */
[----:B------:R-:W-:Y:S01]  /*9f70*/  ISETP.GE.AND P3, PT, R8, UR11, PT ;  /* 0x0000000b08007c0c */ /* 0x000fe2000bf66270 */
[----:B------:R-:W-:-:S04]  /*9f80*/  IMAD.WIDE.U32 R8, R3, UR60, R4 ;  /* 0x0000003c03087c25 */ /* 0x000fc8000f8e0004 */
[----:B------:R-:W-:Y:S02]  /*9f90*/  VIADD R24, R9, UR17 ;  /* 0x0000001109187c36 */ /* 0x000fe40008000000 */
[----:B----4-:R-:W-:Y:S06]  /*9fa0*/  @P4 BRA `(.L_x_374) ;  /* 0x00000000004c4947 */ /* 0x010fec0003800000 */
[----:B------:R-:W-:Y:S01]  /*9fb0*/  ULDC UR15, c[0x0][0x2d0] ;  /* 0x0000b400000f7ab9 */ /* 0x000fe20000000800 */
[----:B------:R-:W2:Y:S01]  /*9fc0*/  LDS.128 R20, [R0+0xb000] ;  /* 0x00b0000000147984 */ /* 0x000ea20000000c00 */
[----:B------:R-:W-:Y:S01]  /*9fd0*/  ISETP.GE.AND P2, PT, R160, UR15, PT ;  /* 0x0000000fa0007c0c */ /* 0x000fe2000bf46270 */
[----:B------:R-:W-:Y:S01]  /*9fe0*/  IMAD R3, R25, UR6, RZ ;  /* 0x0000000619037c24 */ /* 0x000fe2000f8e02ff */
[----:B------:R-:W-:Y:S01]  /*9ff0*/  MOV R5, R24 ;  /* 0x0000001800057202 */ /* 0x000fe20000000f00 */
[----:B------:R-:W4:Y:S01]  /*a000*/  LDS.128 R16, [R0+0xd000] ;  /* 0x00d0000000107984 */ /* 0x000f220000000c00 */
[----:B------:R-:W-:Y:S01]  /*a010*/  IMAD.MOV.U32 R4, RZ, RZ, R8 ;  /* 0x000000ffff047224 */ /* 0x000fe200078e0008 */
[----:B------:R-:W-:Y:S01]  /*a020*/  ISETP.GE.AND P1, PT, R159, UR15, PT ;  /* 0x0000000f9f007c0c */ /* 0x000fe2000bf26270 */
[----:B------:R-:W-:Y:S01]  /*a030*/  IMAD R3, R26, UR7, R3 ;  /* 0x000000071a037c24 */ /* 0x000fe2000f8e0203 */
[----:B------:R-:W-:Y:S01]  /*a040*/  ISETP.GE.AND P0, PT, R158, UR15, PT ;  /* 0x0000000f9e007c0c */ /* 0x000fe2000bf06270 */
[----:B------:R-:W-:Y:S01]  /*a050*/  IMAD.WIDE.U32 R10, R26, UR6, R4 ;  /* 0x000000061a0a7c25 */ /* 0x000fe2000f8e0004 */
[----:B------:R-:W-:-:S03]  /*a060*/  ULDC.64 UR16, c[0x0][0x3f0] ;  /* 0x0000fc0000107ab9 */ /* 0x000fc60000000a00 */
[----:B------:R-:W-:Y:S01]  /*a070*/  IMAD.IADD R3, R3, 0x1, R11 ;  /* 0x0000000103037824 */ /* 0x000fe200078e020b */
[----:B------:R-:W5:Y:S01]  /*a080*/  @!P2 LDS.128 R12, [R0+0x9000] ;  /* 0x00900000000ca984 */ /* 0x000f620000000c00 */
[----:B------:R-:W-:-:S04]  /*a090*/  LEA R4, P5, R10, UR16, 0x1 ;  /* 0x000000100a047c11 */ /* 0x000fc8000f8a08ff */
[----:B------:R-:W-:-:S05]  /*a0a0*/  LEA.HI.X R5, R10, UR17, R3, 0x1, P5 ;  /* 0x000000110a057c11 */ /* 0x000fca000a8f0c03 */
[----:B--2---:R2:W-:Y:S04]  /*a0b0*/  @!P1 STG.E.128 desc[UR8][R4.64+0x40], R20 ;  /* 0x0000401404009986 */ /* 0x0045e8000c101d08 */
[----:B----4-:R2:W-:Y:S04]  /*a0c0*/  @!P0 STG.E.128 desc[UR8][R4.64+0x80], R16 ;  /* 0x0000801004008986 */ /* 0x0105e8000c101d08 */
[----:B-----5:R2:W-:Y:S02]  /*a0d0*/  @!P2 STG.E.128 desc[UR8][R4.64], R12 ;  /* 0x0000000c0400a986 */ /* 0x0205e4000c101d08 */
.L_x_374:
[----:B------:R-:W-:Y:S05]  /*a0e0*/  BSYNC B0 ;  /* 0x0000000000007941 */ /* 0x000fea0003800000 */
.L_x_373:
[----:B------:R-:W-:Y:S04]  /*a0f0*/  BSSY B0, `(.L_x_375) ;  /* 0x0000014000007945 */ /* 0x000fe80003800000 */
[----:B------:R-:W-:Y:S05]  /*a100*/  @P3 BRA `(.L_x_376) ;  /* 0x0000000000483947 */ /* 0x000fea0003800000 */
[----:B------:R-:W-:Y:S01]  /*a110*/  IADD3 R3, P0, R26, 0x40, RZ ;  /* 0x000000401a037810 */ /* 0x000fe20007f1e0ff */
[----:B------:R-:W-:Y:S01]  /*a120*/  ULDC UR11, c[0x0][0x2d0] ;  /* 0x0000b400000b7ab9 */ /* 0x000fe20000000800 */
[----:B--2---:R-:W-:Y:S01]  /*a130*/  MOV R5, R24 ;  /* 0x0000001800057202 */ /* 0x004fe20000000f00 */
        /* <DEDUP_REMOVED lines=14> */
[----:B------:R4:W-:Y:S02]  /*a220*/  @!P0 STG.E.128 desc[UR8][R4.64+0x80], R28 ;  /* 0x0000801c04008986 */ /* 0x0009e4000c101d08 */
.L_x_376:
[----:B------:R-:W-:Y:S05]  /*a230*/  BSYNC B0 ;  /* 0x0000000000007941 */ /* 0x000fea0003800000 */
.L_x_375:
[----:B------:R-:W-:Y:S01]  /*a240*/  IMAD.U32 R3, RZ, RZ, UR12 ;  /* 0x0000000cff037e24 */ /* 0x000fe2000f8e00ff */
[----:B------:R-:W-:Y:S01]  /*a250*/  UIMAD UR10, UR10, UR12, URZ ;  /* 0x0000000c0a0a72a4 */ /* 0x000fe2000f8e023f */
[----:B--2---:R-:W2:Y:S01]  /*a260*/  LDS.128 R20, [R0+0xf000] ;  /* 0x00f0000000147984 */ /* 0x004ea20000000c00 */
[----:B------:R-:W-:Y:S01]  /*a270*/  USHF.R.S32.HI UR11, URZ, 0x1f, UR60 ;  /* 0x0000001f3f0b7899 */ /* 0x000fe2000801143c */
[----:B------:R-:W-:Y:S01]  /*a280*/  IMAD.WIDE.U32 R6, R3, UR5, R6 ;  /* 0x0000000503067c25 */ /* 0x000fe2000f8e0006 */
[----:B------:R-:W-:Y:S01]  /*a290*/  UIMAD UR5, UR5, UR13, UR10 ;  /* 0x0000000d050572a4 */ /* 0x000fe2000f8e020a */
[----:B------:R-:W2:Y:S01]  /*a2a0*/  LDS.128 R16, [R0+0x11000] ;  /* 0x0110000000107984 */ /* 0x000ea20000000c00 */
[----:B------:R-:W-:Y:S01]  /*a2b0*/  ULDC.64 UR6, c[0x0][0x470] ;  /* 0x00011c0000067ab9 */ /* 0x000fe20000000a00 */
[----:B------:R-:W-:Y:S01]  /*a2c0*/  BSSY B0, `(.L_x_377) ;  /* 0x000001b000007945 */ /* 0x000fe20003800000 */
[----:B------:R-:W-:Y:S01]  /*a2d0*/  IADD3 R6, P0, R6, UR14, RZ ;  /* 0x0000000e06067c10 */ /* 0x000fe2000ff1e0ff */
[----:B------:R1:W2:Y:S02]  /*a2e0*/  LDS.128 R12, [R0+0x13000] ;  /* 0x01300000000c7984 */ /* 0x0002a40000000c00 */
[----:B-1-3--:R-:W-:Y:S01]  /*a2f0*/  IMAD.U32 R0, RZ, RZ, UR5 ;  /* 0x00000005ff007e24 */ /* 0x00afe2000f8e00ff */
[----:B------:R-:W-:-:S04]  /*a300*/  UIMAD UR5, UR11, UR6, URZ ;  /* 0x000000060b0572a4 */ /* 0x000fc8000f8e023f */
[----:B------:R-:W-:Y:S01]  /*a310*/  IADD3.X R7, R7, UR18, R0, P0, !PT ;  /* 0x0000001207077c10 */ /* 0x000fe200087fe400 */
[----:B------:R-:W-:Y:S01]  /*a320*/  UIMAD UR7, UR60, UR7, UR5 ;  /* 0x000000073c0772a4 */ /* 0x000fe2000f8e0205 */
[----:B------:R-:W-:-:S05]  /*a330*/  MOV R0, UR6 ;  /* 0x0000000600007c02 */ /* 0x000fca0008000f00 */
[----:B------:R-:W-:-:S05]  /*a340*/  IMAD.WIDE.U32 R6, R0, UR60, R6 ;  /* 0x0000003c00067c25 */ /* 0x000fca000f8e0006 */
[----:B------:R-:W-:Y:S01]  /*a350*/  IADD3 R3, R7, UR7, RZ ;  /* 0x0000000707037c10 */ /* 0x000fe2000fffe0ff */
[----:B--2---:R-:W-:Y:S06]  /*a360*/  @P4 BRA `(.L_x_378) ;  /* 0x0000000000404947 */ /* 0x004fec0003800000 */
[----:B----4-:R-:W-:Y:S01]  /*a370*/  MOV R5, R3 ;  /* 0x0000000300057202 */ /* 0x010fe20000000f00 */
[----:B------:R-:W-:Y:S01]  /*a380*/  IMAD R0, R25, UR12, RZ ;  /* 0x0000000c19007c24 */ /* 0x000fe2000f8e02ff */
[----:B------:R-:W-:Y:S01]  /*a390*/  ULDC UR5, c[0x0][0x2d0] ;  /* 0x0000b40000057ab9 */ /* 0x000fe20000000800 */
[----:B------:R-:W-:Y:S01]  /*a3a0*/  IMAD.MOV.U32 R4, RZ, RZ, R6 ;  /* 0x000000ffff047224 */ /* 0x000fe200078e0006 */
[----:B------:R-:W-:Y:S01]  /*a3b0*/  ISETP.GE.AND P2, PT, R160, UR5, PT ;  /* 0x00000005a0007c0c */ /* 0x000fe2000bf46270 */
[C---:B------:R-:W-:Y:S01]  /*a3c0*/  IMAD R0, R26.reuse, UR13, R0 ;  /* 0x0000000d1a007c24 */ /* 0x040fe2000f8e0200 */
[----:B------:R-:W-:Y:S01]  /*a3d0*/  ISETP.GE.AND P1, PT, R159, UR5, PT ;  /* 0x000000059f007c0c */ /* 0x000fe2000bf26270 */
[----:B------:R-:W-:Y:S01]  /*a3e0*/  IMAD.WIDE.U32 R8, R26, UR12, R4 ;  /* 0x0000000c1a087c25 */ /* 0x000fe2000f8e0004 */
[----:B------:R-:W-:Y:S01]  /*a3f0*/  ISETP.GE.AND P0, PT, R158, UR5, PT ;  /* 0x000000059e007c0c */ /* 0x000fe2000bf06270 */
[----:B------:R-:W-:Y:S02]  /*a400*/  ULDC.64 UR6, c[0x0][0x3f8] ;  /* 0x0000fe0000067ab9 */ /* 0x000fe40000000a00 */
[----:B------:R-:W-:Y:S01]  /*a410*/  IMAD.IADD R0, R0, 0x1, R9 ;  /* 0x0000000100007824 */ /* 0x000fe200078e0209 */
[----:B------:R-:W-:-:S04]  /*a420*/  LEA R4, P4, R8, UR6, 0x1 ;  /* 0x0000000608047c11 */ /* 0x000fc8000f8808ff */
[----:B------:R-:W-:-:S05]  /*a430*/  LEA.HI.X R5, R8, UR7, R0, 0x1, P4 ;  /* 0x0000000708057c11 */ /* 0x000fca000a0f0c00 */
[----:B------:R1:W-:Y:S04]  /*a440*/  @!P2 STG.E.128 desc[UR8][R4.64], R20 ;  /* 0x000000140400a986 */ /* 0x0003e8000c101d08 */
[----:B------:R1:W-:Y:S04]  /*a450*/  @!P1 STG.E.128 desc[UR8][R4.64+0x40], R16 ;  /* 0x0000401004009986 */ /* 0x0003e8000c101d08 */
[----:B------:R1:W-:Y:S02]  /*a460*/  @!P0 STG.E.128 desc[UR8][R4.64+0x80], R12 ;  /* 0x0000800c04008986 */ /* 0x0003e4000c101d08 */
.L_x_378:
[----:B------:R-:W-:Y:S05]  /*a470*/  BSYNC B0 ;  /* 0x0000000000007941 */ /* 0x000fea0003800000 */
.L_x_377:
[----:B------:R-:W-:Y:S05]  /*a480*/  @P3 BRA `(.L_x_354) ;  /* 0x0000000000443947 */ /* 0x000fea0003800000 */
[----:B------:R-:W-:Y:S01]  /*a490*/  IADD3 R0, P0, R26, 0x40, RZ ;  /* 0x000000401a007810 */ /* 0x000fe20007f1e0ff */
[----:B------:R-:W-:Y:S01]  /*a4a0*/  IMAD.MOV.U32 R7, RZ, RZ, R3 ;  /* 0x000000ffff077224 */ /* 0x000fe200078e0003 */
[----:B------:R-:W-:Y:S01]  /*a4b0*/  ULDC UR5, c[0x0][0x2d0] ;  /* 0x0000b40000057ab9 */ /* 0x000fe20000000800 */
[----:B------:R-:W-:Y:S01]  /*a4c0*/  ULDC.64 UR6, c[0x0][0x3f8] ;  /* 0x0000fe0000067ab9 */ /* 0x000fe20000000a00 */
[----:B------:R-:W-:Y:S01]  /*a4d0*/  ISETP.GE.AND P2, PT, R160, UR5, PT ;  /* 0x00000005a0007c0c */ /* 0x000fe2000bf46270 */
[----:B-1--4-:R-:W-:Y:S01]  /*a4e0*/  IMAD.X R4, RZ, RZ, R25, P0 ;  /* 0x000000ffff047224 */ /* 0x012fe200000e0619 */
        /* <DEDUP_REMOVED lines=11> */
.L_x_354:
[----:B------:R-:W-:Y:S05]  /*a5a0*/  BSYNC B1 ;  /* 0x0000000000017941 */ /* 0x000fea0003800000 */
.L_x_340:
[----:B------:R-:W4:Y:S01]  /*a5b0*/  LDL R3, [R1+0x78] ;  /* 0x0000780001037983 */ /* 0x000f220000100800 */
[----:B------:R-:W-:Y:S02]  /*a5c0*/  ULDC UR5, c[0x0][0xc] ;  /* 0x0000030000057ab9 */ /* 0x000fe40000000800 */
[----:B------:R-:W-:Y:S01]  /*a5d0*/  UIADD3 UR41, UR5, UR41, URZ ;  /* 0x0000002905297290 */ /* 0x000fe2000fffe03f */
[----:B----4-:R-:W-:-:S13]  /*a5e0*/  R2UR UR6, R3 ;  /* 0x00000000030672ca */ /* 0x010fda00000e0000 */
[----:B------:R-:W-:-:S06]  /*a5f0*/  UISETP.GE.AND UP0, UPT, UR41, UR6, UPT ;  /* 0x000000062900728c */ /* 0x000fcc000bf06270 */
[----:B------:R-:W-:-:S13]  /*a600*/  PLOP3.LUT P0, PT, PT, PT, UP0, 0x80, 0x0 ;  /* 0x000000000000781c */ /* 0x000fda0003f0f008 */
[----:B------:R-:W-:Y:S05]  /*a610*/  @P0 BRA `(.L_x_379) ;  /* 0x0000000000040947 */ /* 0x000fea0003800000 */
[----:B------:R-:W-:Y:S05]  /*a620*/  BRA `(.L_x_380) ;  /* 0xffffff6400a47947 */ /* 0x000fea000383ffff */
.L_x_379:
[----:B------:R-:W-:Y:S05]  /*a630*/  EXIT ;  /* 0x000000000000794d */ /* 0x000fea0003800000 */
.L_x_381:
        /* <DEDUP_REMOVED lines=12> */
.L_x_680:


//--------------------- .text._ZN5flash25flash_bwd_dot_do_o_kernelILb0E23Flash_bwd_kernel_traitsILi96ELi64ELi128ELi8ELi2ELi4ELi4ELb1ELb0EN7cutlass6half_tE19Flash_kernel_traitsILi96ELi64ELi128ELi8ES3_EEEEvNS_16Flash_bwd_paramsE --------------------------
	.section	.text._ZN5flash25flash_bwd_dot_do_o_kernelILb0E23Flash_bwd_kernel_traitsILi96ELi64ELi128ELi8ELi2ELi4ELi4ELb1ELb0EN7cutlass6half_tE19Flash_kernel_traitsILi96ELi64ELi128ELi8ES3_EEEEvNS_16Flash_bwd_paramsE,"ax",@progbits
	.align	128
        .global         _ZN5flash25flash_bwd_dot_do_o_kernelILb0E23Flash_bwd_kernel_traitsILi96ELi64ELi128ELi8ELi2ELi4ELi4ELb1ELb0EN7cutlass6half_tE19Flash_kernel_traitsILi96ELi64ELi128ELi8ES3_EEEEvNS_16Flash_bwd_paramsE
        .type           _ZN5flash25flash_bwd_dot_do_o_kernelILb0E23Flash_bwd_kernel_traitsILi96ELi64ELi128ELi8ELi2ELi4ELi4ELb1ELb0EN7cutlass6half_tE19Flash_kernel_traitsILi96ELi64ELi128ELi8ES3_EEEEvNS_16Flash_bwd_paramsE,@function
        .size           _ZN5flash25flash_bwd_dot_do_o_kernelILb0E23Flash_bwd_kernel_traitsILi96ELi64ELi128ELi8ELi2ELi4ELi4ELb1ELb0EN7cutlass6half_tE19Flash_kernel_traitsILi96ELi64ELi128ELi8ES3_EEEEvNS_16Flash_bwd_paramsE,(.L_x_681 - _ZN5flash25flash_bwd_dot_do_o_kernelILb0E23Flash_bwd_kernel_traitsILi96ELi64ELi128ELi8ELi2ELi4ELi4ELb1ELb0EN7cutlass6half_tE19Flash_kernel_traitsILi96ELi64ELi128ELi8ES3_EEEEvNS_16Flash_bwd_paramsE)
        .other          _ZN5flash25flash_bwd_dot_do_o_kernelILb0E23Flash_bwd_kernel_traitsILi96ELi64ELi128ELi8ELi2ELi4ELi4ELb1ELb0EN7cutlass6half_tE19Flash_kernel_traitsILi96ELi64ELi128ELi8ES3_EEEEvNS_16Flash_bwd_paramsE,@"STO_CUDA_ENTRY STV_DEFAULT"
_ZN5flash25flash_bwd_dot_do_o_kernelILb0E23Flash_bwd_kernel_traitsILi96ELi64ELi128ELi8ELi2ELi4ELi4ELb1ELb0EN7cutlass6half_tE19Flash_kernel_traitsILi96ELi64ELi128ELi8ES3_EEEEvNS_16Flash_bwd_paramsE:
.text._ZN5flash25flash_bwd_dot_do_o_kernelILb0E23Flash_bwd_kernel_traitsILi96ELi64ELi128ELi8ELi2ELi4ELi4ELb1ELb0EN7cutlass6half_tE19Flash_kernel_traitsILi96ELi64ELi128ELi8ES3_EEEEvNS_16Flash_bwd_paramsE:
[----:B------:R-:W-:Y:S01]  /*0000*/  LDC R1, c[0x0][0x28] ;  /* 0x00000a00ff017b82 */ /* 0x000fe20000000800 */
[----:B------:R-:W0:Y:S07]  /*0010*/  S2R R9, SR_CTAID.Y ;  /* 0x0000000000097919 */ /* 0x000e2e0000002600 */
[----:B------:R-:W0:Y:S01]  /*0020*/  LDC.64 R2, c[0x0][0x2f0] ;  /* 0x0000bc00ff027b82 */ /* 0x000e220000000a00 */
[----:B------:R-:W-:Y:S01]  /*0030*/  ULDC.64 UR4, c[0x0][0x2f0] ;  /* 0x0000bc0000047ab9 */ /* 0x000fe20000000a00 */
[----:B------:R-:W-:Y:S01]  /*0040*/  MOV R11, 0xffffffff ;  /* 0xffffffff000b7802 */ /* 0x000fe20000000f00 */
[----:B------:R-:W-:Y:S01]  /*0050*/  ULDC.64 UR6, c[0x0][0x208] ;  /* 0x0000820000067ab9 */ /* 0x000fe20000000a00 */
[----:B------:R-:W-:-:S04]  /*0060*/  ISETP.NE.U32.AND P0, PT, RZ, UR4, PT ;  /* 0x00000004ff007c0c */ /* 0x000fc8000bf05070 */
[----:B------:R-:W-:Y:S01]  /*0070*/  ISETP.NE.AND.EX P0, PT, RZ, UR5, PT, P0 ;  /* 0x00000005ff007c0c */ /* 0x000fe2000bf05300 */
[----:B0-----:R-:W-:-:S12]  /*0080*/  IMAD.WIDE R2, R9, 0x4, R2 ;  /* 0x0000000409027825 */ /* 0x001fd800078e0202 */
[----:B------:R-:W2:Y:S04]  /*0090*/  @P0 LDG.E R11, desc[UR6][R2.64] ;  /* 0x00000006020b0981 */ /* 0x000ea8000c1e1900 */
[----:B------:R-:W2:Y:S01]  /*00a0*/  @P0 LDG.E R0, desc[UR6][R2.64+0x4] ;  /* 0x0000040602000981 */ /* 0x000ea2000c1e1900 */
[----:B------:R-:W0:Y:S02]  /*00b0*/  S2UR UR4, SR_CTAID.X ;  /* 0x00000000000479c3 */ /* 0x000e240000002500 */
[----:B0-----:R-:W-:Y:S01]  /*00c0*/  USHF.L.U32 UR4, UR4, 0x6, URZ ;  /* 0x0000000604047899 */ /* 0x001fe2000800063f */
[----:B--2---:R-:W-:-:S06]  /*00d0*/  @P0 IADD3 R8, R0, -R11, RZ ;  /* 0x8000000b00080210 */ /* 0x004fcc0007ffe0ff */
[----:B------:R-:W0:Y:S02]  /*00e0*/  @!P0 LDC R8, c[0x0][0x2c4] ;  /* 0x0000b100ff088b82 */ /* 0x000e240000000800 */
[----:B0-----:R-:W-:-:S13]  /*00f0*/  ISETP.GT.AND P0, PT, R8, UR4, PT ;  /* 0x0000000408007c0c */ /* 0x001fda000bf04270 */
[----:B------:R-:W-:Y:S05]  /*0100*/  @!P0 EXIT ;  /* 0x000000000000894d */ /* 0x000fea0003800000 */
[----:B------:R-:W-:Y:S01]  /*0110*/  ISETP.NE.AND P1, PT, R11, -0x1, PT ;  /* 0xffffffff0b00780c */ /* 0x000fe20003f25270 */
[----:B------:R-:W0:Y:S01]  /*0120*/  S2R R28, SR_TID.X ;  /* 0x00000000001c7919 */ /* 0x000e220000002100 */
[----:B------:R-:W-:Y:S01]  /*0130*/  ULDC.U8 UR8, c[0x0][0x3d8] ;  /* 0x0000f60000087ab9 */ /* 0x000fe20000000000 */
[----:B------:R-:W1:Y:S01]  /*0140*/  S2UR UR5, SR_CTAID.Z ;  /* 0x00000000000579c3 */ /* 0x000e620000002700 */
[----:B------:R-:W-:-:S09]  /*0150*/  ISETP.NE.AND P0, PT, RZ, UR8, PT ;  /* 0x00000008ff007c0c */ /* 0x000fd2000bf05270 */
[----:B------:R-:W2:Y:S01]  /*0160*/  @!P1 LDC.64 R14, c[0x0][0x418] ;  /* 0x00010600ff0e9b82 */ /* 0x000ea20000000a00 */
[--C-:B------:R-:W-:Y:S02]  /*0170*/  @!P1 SHF.R.S32.HI R3, RZ, 0x1f, R9.reuse ;  /* 0x0000001fff039819 */ /* 0x100fe40000011409 */
[----:B------:R-:W-:-:S05]  /*0180*/  @!P1 SHF.R.S32.HI R17, RZ, 0x1f, R9 ;  /* 0x0000001fff119819 */ /* 0x000fca0000011409 */
[----:B------:R-:W3:Y:S08]  /*0190*/  @P1 LDC.64 R4, c[0x0][0x420] ;  /* 0x00010800ff041b82 */ /* 0x000ef00000000a00 */
[----:B------:R-:W4:Y:S08]  /*01a0*/  @!P1 LDC.64 R6, c[0x0][0x290] ;  /* 0x0000a400ff069b82 */ /* 0x000f300000000a00 */
[----:B------:R-:W5:Y:S01]  /*01b0*/  @P1 LDC.64 R26, c[0x0][0x298] ;  /* 0x0000a600ff1a1b82 */ /* 0x000f620000000a00 */
[----:B--2---:R-:W-:-:S04]  /*01c0*/  @!P1 IMAD R0, R3, R14, RZ ;  /* 0x0000000e03009224 */ /* 0x004fc800078e02ff */
[----:B------:R-:W-:Y:S02]  /*01d0*/  @!P1 IMAD R15, R9, R15, R0 ;  /* 0x0000000f090f9224 */ /* 0x000fe400078e0200 */
[----:B---3--:R-:W-:-:S04]  /*01e0*/  @P1 IMAD.WIDE.U32 R12, R11, R4, RZ ;  /* 0x000000040b0c1225 */ /* 0x008fc800078e00ff */
[----:B------:R-:W-:Y:S02]  /*01f0*/  @P1 IMAD R0, R11, R5, R13 ;  /* 0x000000050b001224 */ /* 0x000fe400078e020d */
[----:B----4-:R-:W-:-:S04]  /*0200*/  @!P1 IMAD R2, R17, R6, RZ ;  /* 0x0000000611029224 */ /* 0x010fc800078e02ff */
[C---:B------:R-:W-:Y:S02]  /*0210*/  @!P1 IMAD R13, R9.reuse, R7, R2 ;  /* 0x00000007090d9224 */ /* 0x040fe400078e0202 */
[----:B------:R-:W-:-:S04]  /*0220*/  @!P1 IMAD.WIDE.U32 R2, R9, R14, RZ ;  /* 0x0000000e09029225 */ /* 0x000fc800078e00ff */
[----:B-----5:R-:W-:Y:S01]  /*0230*/  @P1 IMAD.WIDE.U32 R4, R11, R26, RZ ;  /* 0x0000001a0b041225 */ /* 0x020fe200078e00ff */
[----:B------:R-:W-:Y:S02]  /*0240*/  @!P1 IADD3 R0, R3, R15, RZ ;  /* 0x0000000f03009210 */ /* 0x000fe40007ffe0ff */
[----:B------:R-:W-:Y:S01]  /*0250*/  @!P1 MOV R12, R2 ;  /* 0x00000002000c9202 */ /* 0x000fe20000000f00 */
[----:B------:R-:W-:Y:S01]  /*0260*/  @!P1 IMAD.WIDE.U32 R6, R9, R6, RZ ;  /* 0x0000000609069225 */ /* 0x000fe200078e00ff */
[----:B------:R-:W-:-:S03]  /*0270*/  @P1 MOV R33, R4 ;  /* 0x0000000400211202 */ /* 0x000fc60000000f00 */
[----:B------:R-:W-:Y:S01]  /*0280*/  @P1 IMAD R27, R11, R27, R5 ;  /* 0x0000001b0b1b1224 */ /* 0x000fe200078e0205 */
[----:B------:R-:W-:Y:S02]  /*0290*/  @!P1 IADD3 R27, R7, R13, RZ ;  /* 0x0000000d071b9210 */ /* 0x000fe40007ffe0ff */
[----:B------:R-:W-:Y:S01]  /*02a0*/  @!P1 MOV R33, R6 ;  /* 0x0000000600219202 */ /* 0x000fe20000000f00 */
[----:B01----:R-:W-:Y:S06]  /*02b0*/  @!P0 BRA `(.L_x_382) ;  /* 0x0000000000208947 */ /* 0x003fec0003800000 */
[----:B------:R-:W0:Y:S08]  /*02c0*/  LDC R4, c[0x0][0x2d4] ;  /* 0x0000b500ff047b82 */ /* 0x000e300000000800 */
[----:B------:R-:W1:Y:S08]  /*02d0*/  LDC R39, c[0x0][0x2c0] ;  /* 0x0000b000ff277b82 */ /* 0x000e700000000800 */
[----:B------:R-:W1:Y:S01]  /*02e0*/  LDC R2, c[0x0][0x2e4] ;  /* 0x0000b900ff027b82 */ /* 0x000e620000000800 */
[----:B0-----:R-:W-:Y:S01]  /*02f0*/  @!P1 IMAD R11, R9, R4, RZ ;  /* 0x00000004090b9224 */ /* 0x001fe200078e02ff */
[----:B-1----:R-:W-:-:S04]  /*0300*/  LEA R39, R39, R2, 0x7 ;  /* 0x0000000227277211 */ /* 0x002fc800078e38ff */
[----:B------:R-:W-:-:S05]  /*0310*/  LEA R2, R9, R11, 0x7 ;  /* 0x0000000b09027211 */ /* 0x000fca00078e38ff */
[----:B------:R-:W-:Y:S01]  /*0320*/  IMAD R39, R39, UR5, R2 ;  /* 0x0000000527277c24 */ /* 0x000fe2000f8e0202 */
[----:B------:R-:W-:Y:S06]  /*0330*/  BRA `(.L_x_383) ;  /* 0x0000000000107947 */ /* 0x000fec0003800000 */
.L_x_382:
[----:B------:R-:W0:Y:S08]  /*0340*/  LDC R2, c[0x0][0x270] ;  /* 0x00009c00ff027b82 */ /* 0x000e300000000800 */
[----:B------:R-:W1:Y:S01]  /*0350*/  LDC R4, c[0x0][0x2d4] ;  /* 0x0000b500ff047b82 */ /* 0x000e620000000800 */
[----:B0-----:R-:W-:-:S04]  /*0360*/  IMAD R39, R9, R2, UR5 ;  /* 0x0000000509277e24 */ /* 0x001fc8000f8e0202 */
[----:B-1----:R-:W-:-:S07]  /*0370*/  IMAD R39, R39, R4, RZ ;  /* 0x0000000427277224 */ /* 0x002fce00078e02ff */
.L_x_383:
[----:B------:R-:W-:Y:S01]  /*0380*/  SHF.R.S32.HI R3, RZ, 0x1f, R28 ;  /* 0x0000001fff037819 */ /* 0x000fe2000001141c */
[----:B------:R-:W-:Y:S02]  /*0390*/  USHF.R.S32.HI UR8, URZ, 0x1f, UR4 ;  /* 0x0000001f3f087899 */ /* 0x000fe40008011404 */
[----:B------:R-:W-:Y:S01]  /*03a0*/  IADD3 R5, R8, -UR4, RZ ;  /* 0x8000000408057c10 */ /* 0x000fe2000fffe0ff */
[----:B------:R-:W-:Y:S01]  /*03b0*/  USHF.R.S32.HI UR9, URZ, 0x1f, UR5 ;  /* 0x0000001f3f097899 */ /* 0x000fe20008011405 */
[----:B------:R-:W-:Y:S01]  /*03c0*/  LEA.HI R3, R3, R28, RZ, 0x2 ;  /* 0x0000001c03037211 */ /* 0x000fe200078f10ff */
[----:B------:R-:W-:Y:S01]  /*03d0*/  BSSY B0, `(.L_x_384) ;  /* 0x000002c000007945 */ /* 0x000fe20003800000 */
[----:B------:R-:W-:Y:S01]  /*03e0*/  HFMA2.MMA R14, -RZ, RZ, 0, 0 ;  /* 0x00000000ff0e7435 */ /* 0x000fe200000001ff */
[----:B------:R-:W-:Y:S02]  /*03f0*/  CS2R R10, SRZ ;  /* 0x00000000000a7805 */ /* 0x000fe4000001ff00 */
[----:B------:R-:W-:-:S02]  /*0400*/  SHF.R.S32.HI R26, RZ, 0x2, R3 ;  /* 0x00000002ff1a7819 */ /* 0x000fc40000011403 */
[----:B------:R-:W-:Y:S02]  /*0410*/  CS2R R18, SRZ ;  /* 0x0000000000127805 */ /* 0x000fe4000001ff00 */
[----:B------:R-:W-:Y:S02]  /*0420*/  LOP3.LUT R3, R3, 0x1ffffffc, RZ, 0xc0, !PT ;  /* 0x1ffffffc03037812 */ /* 0x000fe400078ec0ff */
[----:B------:R-:W-:Y:S02]  /*0430*/  CS2R R16, SRZ ;  /* 0x0000000000107805 */ /* 0x000fe4000001ff00 */
[----:B------:R-:W-:Y:S02]  /*0440*/  ISETP.GE.AND P0, PT, R26, R5, PT ;  /* 0x000000051a00720c */ /* 0x000fe40003f06270 */
[----:B------:R-:W-:Y:S02]  /*0450*/  CS2R R22, SRZ ;  /* 0x0000000000167805 */ /* 0x000fe4000001ff00 */
[----:B------:R-:W-:-:S02]  /*0460*/  IADD3 R3, -R3, R28, RZ ;  /* 0x0000001c03037210 */ /* 0x000fc40007ffe1ff */
[----:B------:R-:W-:Y:S02]  /*0470*/  CS2R R20, SRZ ;  /* 0x0000000000147805 */ /* 0x000fe4000001ff00 */
[----:B------:R-:W-:Y:S02]  /*0480*/  CS2R R6, SRZ ;  /* 0x0000000000067805 */ /* 0x000fe4000001ff00 */
[----:B------:R-:W-:Y:S02]  /*0490*/  CS2R R4, SRZ ;  /* 0x0000000000047805 */ /* 0x000fe4000001ff00 */
[----:B------:R-:W-:Y:S02]  /*04a0*/  SHF.L.U32 R2, R3, 0x3, RZ ;  /* 0x0000000303027819 */ /* 0x000fe400000006ff */
[----:B------:R-:W-:Y:S02]  /*04b0*/  SHF.R.S32.HI R25, RZ, 0x1f, R26 ;  /* 0x0000001fff197819 */ /* 0x000fe4000001141a */
[----:B------:R-:W-:-:S02]  /*04c0*/  IADD3 R24, R2, 0x20, RZ ;  /* 0x0000002002187810 */ /* 0x000fc40007ffe0ff */
[----:B------:R-:W-:Y:S01]  /*04d0*/  SHF.R.S32.HI R3, RZ, 0x1f, R2 ;  /* 0x0000001fff037819 */ /* 0x000fe20000011402 */
[----:B------:R-:W-:Y:S06]  /*04e0*/  @P0 BRA `(.L_x_385) ;  /* 0x0000000000680947 */ /* 0x000fec0003800000 */
[----:B------:R-:W0:Y:S01]  /*04f0*/  LDC.64 R8, c[0x0][0x420] ;  /* 0x00010800ff087b82 */ /* 0x000e220000000a00 */
[----:B------:R-:W-:Y:S01]  /*0500*/  IADD3 R29, R2, 0x40, RZ ;  /* 0x00000040021d7810 */ /* 0x000fe20007ffe0ff */
[----:B------:R-:W-:Y:S01]  /*0510*/  ULDC UR10, c[0x0][0x2d0] ;  /* 0x0000b400000a7ab9 */ /* 0x000fe20000000800 */
[----:B------:R-:W-:Y:S01]  /*0520*/  ULDC.64 UR12, c[0x0][0x3e0] ;  /* 0x0000f800000c7ab9 */ /* 0x000fe20000000a00 */
[----:B------:R-:W-:Y:S02]  /*0530*/  ISETP.GE.AND P2, PT, R24, UR10, PT ;  /* 0x0000000a18007c0c */ /* 0x000fe4000bf46270 */
[----:B------:R-:W-:Y:S02]  /*0540*/  ISETP.GE.AND P3, PT, R29, UR10, PT ;  /* 0x0000000a1d007c0c */ /* 0x000fe4000bf66270 */
[----:B------:R-:W1:Y:S01]  /*0550*/  LDC.64 R30, c[0x0][0x428] ;  /* 0x00010a00ff1e7b82 */ /* 0x000e620000000a00 */
[----:B0-----:R-:W-:-:S04]  /*0560*/  IMAD.WIDE.U32 R34, R8, UR4, R2 ;  /* 0x0000000408227c25 */ /* 0x001fc8000f8e0002 */
[----:B------:R-:W-:Y:S01]  /*0570*/  IMAD R32, R8, UR8, RZ ;  /* 0x0000000808207c24 */ /* 0x000fe2000f8e02ff */
[----:B------:R-:W-:-:S03]  /*0580*/  IADD3 R12, P1, R12, R34, RZ ;  /* 0x000000220c0c7210 */ /* 0x000fc60007f3e0ff */
[----:B------:R-:W-:Y:S02]  /*0590*/  IMAD R13, R9, UR4, R32 ;  /* 0x00000004090d7c24 */ /* 0x000fe4000f8e0220 */
[----:B-1----:R-:W-:-:S03]  /*05a0*/  IMAD R32, R30, UR9, RZ ;  /* 0x000000091e207c24 */ /* 0x002fc6000f8e02ff */
[----:B------:R-:W-:Y:S01]  /*05b0*/  IADD3.X R13, R0, R35, R13, P1, !PT ;  /* 0x00000023000d7210 */ /* 0x000fe20000ffe40d */
[----:B------:R-:W-:Y:S01]  /*05c0*/  IMAD R31, R31, UR5, R32 ;  /* 0x000000051f1f7c24 */ /* 0x000fe2000f8e0220 */
[----:B------:R-:W-:Y:S01]  /*05d0*/  ISETP.GE.AND P1, PT, R2, UR10, PT ;  /* 0x0000000a02007c0c */ /* 0x000fe2000bf26270 */
[----:B------:R-:W-:Y:S02]  /*05e0*/  IMAD R0, R25, R8, RZ ;  /* 0x0000000819007224 */ /* 0x000fe400078e02ff */
[----:B------:R-:W-:-:S04]  /*05f0*/  IMAD.WIDE.U32 R12, R30, UR5, R12 ;  /* 0x000000051e0c7c25 */ /* 0x000fc8000f8e000c */
[----:B------:R-:W-:Y:S01]  /*0600*/  IMAD R15, R26, R9, R0 ;  /* 0x000000091a0f7224 */ /* 0x000fe200078e0200 */
[----:B------:R-:W-:-:S03]  /*0610*/  IADD3 R13, R13, R31, RZ ;  /* 0x0000001f0d0d7210 */ /* 0x000fc60007ffe0ff */
[----:B------:R-:W-:-:S05]  /*0620*/  IMAD.WIDE.U32 R8, R26, R8, R12 ;  /* 0x000000081a087225 */ /* 0x000fca00078e000c */
[----:B------:R-:W-:Y:S02]  /*0630*/  IADD3 R9, R9, R15, RZ ;  /* 0x0000000f09097210 */ /* 0x000fe40007ffe0ff */
[----:B------:R-:W-:-:S04]  /*0640*/  LEA R12, P4, R8, UR12, 0x1 ;  /* 0x0000000c080c7c11 */ /* 0x000fc8000f8808ff */
[----:B------:R-:W-:-:S05]  /*0650*/  LEA.HI.X R13, R8, UR13, R9, 0x1, P4 ;  /* 0x0000000d080d7c11 */ /* 0x000fca000a0f0c09 */
[----:B------:R0:W5:Y:S04]  /*0660*/  @!P1 LDG.E.128 R20, desc[UR6][R12.64] ;  /* 0x000000060c149981 */ /* 0x000168000c1e1d00 */
[----:B------:R0:W5:Y:S04]  /*0670*/  @!P2 LDG.E.128 R16, desc[UR6][R12.64+0x40] ;  /* 0x000040060c10a981 */ /* 0x000168000c1e1d00 */
[----:B------:R0:W5:Y:S02]  /*0680*/  @!P3 LDG.E.128 R4, desc[UR6][R12.64+0x80] ;  /* 0x000080060c04b981 */ /* 0x000164000c1e1d00 */
.L_x_385:
[----:B------:R-:W-:Y:S05]  /*0690*/  BSYNC B0 ;  /* 0x0000000000007941 */ /* 0x000fea0003800000 */
.L_x_384:
[----:B------:R-:W-:Y:S01]  /*06a0*/  BSSY B0, `(.L_x_386) ;  /* 0x000002c000007945 */ /* 0x000fe20003800000 */
[----:B------:R-:W-:Y:S01]  /*06b0*/  HFMA2.MMA R15, -RZ, RZ, 0, 0 ;  /* 0x00000000ff0f7435 */ /* 0x000fe200000001ff */
[----:B-----5:R-:W-:Y:S02]  /*06c0*/  MOV R0, R18 ;  /* 0x0000001200007202 */ /* 0x020fe40000000f00 */
[----:B------:R-:W-:Y:S02]  /*06d0*/  CS2R R8, SRZ ;  /* 0x0000000000087805 */ /* 0x000fe4000001ff00 */
[----:B------:R-:W-:Y:S02]  /*06e0*/  MOV R32, R19 ;  /* 0x0000001300207202 */ /* 0x000fe40000000f00 */
[----:B------:R-:W-:Y:S02]  /*06f0*/  CS2R R18, SRZ ;  /* 0x0000000000127805 */ /* 0x000fe4000001ff00 */
[----:B------:R-:W-:-:S02]  /*0700*/  MOV R29, R16 ;  /* 0x00000010001d7202 */ /* 0x000fc40000000f00 */
[----:B0-----:R-:W-:Y:S02]  /*0710*/  CS2R R12, SRZ ;  /* 0x00000000000c7805 */ /* 0x001fe4000001ff00 */
[----:B------:R-:W-:Y:S02]  /*0720*/  MOV R34, R17 ;  /* 0x0000001100227202 */ /* 0x000fe40000000f00 */
[----:B------:R-:W-:Y:S02]  /*0730*/  CS2R R16, SRZ ;  /* 0x0000000000107805 */ /* 0x000fe4000001ff00 */
[----:B------:R-:W-:Y:S02]  /*0740*/  MOV R35, R22 ;  /* 0x0000001600237202 */ /* 0x000fe40000000f00 */
[----:B------:R-:W-:Y:S02]  /*0750*/  MOV R37, R23 ;  /* 0x0000001700257202 */ /* 0x000fe40000000f00 */
[----:B------:R-:W-:-:S02]  /*0760*/  MOV R36, R20 ;  /* 0x0000001400247202 */ /* 0x000fc40000000f00 */
[----:B------:R-:W-:Y:S02]  /*0770*/  MOV R38, R21 ;  /* 0x0000001500267202 */ /* 0x000fe40000000f00 */
[----:B------:R-:W-:Y:S01]  /*0780*/  IADD3 R39, R39, UR4, RZ ;  /* 0x0000000427277c10 */ /* 0x000fe2000fffe0ff */
[----:B------:R-:W-:Y:S06]  /*0790*/  @P0 BRA `(.L_x_387) ;  /* 0x0000000000700947 */ /* 0x000fec0003800000 */
[----:B------:R-:W0:Y:S01]  /*07a0*/  LDC.64 R20, c[0x0][0x298] ;  /* 0x0000a600ff147b82 */ /* 0x000e220000000a00 */
[----:B------:R-:W-:Y:S01]  /*07b0*/  MOV R30, R2 ;  /* 0x00000002001e7202 */ /* 0x000fe20000000f00 */
[----:B------:R-:W-:Y:S01]  /*07c0*/  ULDC UR10, c[0x0][0x2d0] ;  /* 0x0000b400000a7ab9 */ /* 0x000fe20000000800 */
[----:B------:R-:W-:Y:S02]  /*07d0*/  MOV R31, R3 ;  /* 0x00000003001f7202 */ /* 0x000fe40000000f00 */
[----:B------:R-:W-:Y:S02]  /*07e0*/  ISETP.GE.AND P1, PT, R2, UR10, PT ;  /* 0x0000000a02007c0c */ /* 0x000fe4000bf26270 */
[----:B------:R-:W-:Y:S01]  /*07f0*/  ISETP.GE.AND P2, PT, R24, UR10, PT ;  /* 0x0000000a18007c0c */ /* 0x000fe2000bf46270 */
[----:B------:R-:W1:Y:S01]  /*0800*/  LDC.64 R22, c[0x0][0x2a0] ;  /* 0x0000a800ff167b82 */ /* 0x000e620000000a00 */
[----:B0-----:R-:W-:-:S04]  /*0810*/  IMAD.WIDE.U32 R30, R20, UR4, R30 ;  /* 0x00000004141e7c25 */ /* 0x001fc8000f8e001e */
[----:B------:R-:W-:Y:S01]  /*0820*/  IMAD R40, R20, UR8, RZ ;  /* 0x0000000814287c24 */ /* 0x000fe2000f8e02ff */
[----:B------:R-:W-:Y:S01]  /*0830*/  IADD3 R30, P0, R33, R30, RZ ;  /* 0x0000001e211e7210 */ /* 0x000fe20007f1e0ff */
[----:B------:R-:W-:Y:S02]  /*0840*/  IMAD R25, R25, R20, RZ ;  /* 0x0000001419197224 */ /* 0x000fe400078e02ff */
[----:B------:R-:W-:Y:S02]  /*0850*/  IMAD R40, R21, UR4, R40 ;  /* 0x0000000415287c24 */ /* 0x000fe4000f8e0228 */
[----:B------:R-:W-:-:S03]  /*0860*/  IMAD R3, R26, R21, R25 ;  /* 0x000000151a037224 */ /* 0x000fc600078e0219 */
[----:B------:R-:W-:Y:S01]  /*0870*/  IADD3.X R31, R27, R31, R40, P0, !PT ;  /* 0x0000001f1b1f7210 */ /* 0x000fe200007fe428 */
[----:B-1----:R-:W-:-:S04]  /*0880*/  IMAD R40, R22, UR9, RZ ;  /* 0x0000000916287c24 */ /* 0x002fc8000f8e02ff */
[----:B------:R-:W-:Y:S02]  /*0890*/  IMAD R23, R23, UR5, R40 ;  /* 0x0000000517177c24 */ /* 0x000fe4000f8e0228 */
[----:B------:R-:W-:Y:S01]  /*08a0*/  IMAD.WIDE.U32 R30, R22, UR5, R30 ;  /* 0x00000005161e7c25 */ /* 0x000fe2000f8e001e */
[----:B------:R-:W-:-:S04]  /*08b0*/  IADD3 R22, R2, 0x40, RZ ;  /* 0x0000004002167810 */ /* 0x000fc80007ffe0ff */
[----:B------:R-:W-:Y:S02]  /*08c0*/  IADD3 R31, R31, R23, RZ ;  /* 0x000000171f1f7210 */ /* 0x000fe40007ffe0ff */
[----:B------:R-:W-:Y:S01]  /*08d0*/  ISETP.GE.AND P3, PT, R22, UR10, PT ;  /* 0x0000000a16007c0c */ /* 0x000fe2000bf66270 */
[----:B------:R-:W-:Y:S01]  /*08e0*/  ULDC.64 UR10, c[0x0][0x280] ;  /* 0x0000a000000a7ab9 */ /* 0x000fe20000000a00 */
[----:B------:R-:W-:-:S05]  /*08f0*/  IMAD.WIDE.U32 R20, R26, R20, R30 ;  /* 0x000000141a147225 */ /* 0x000fca00078e001e */
[----:B------:R-:W-:Y:S02]  /*0900*/  IADD3 R3, R21, R3, RZ ;  /* 0x0000000315037210 */ /* 0x000fe40007ffe0ff */
[----:B------:R-:W-:-:S04]  /*0910*/  LEA R2, P0, R20, UR10, 0x1 ;  /* 0x0000000a14027c11 */ /* 0x000fc8000f8008ff */
[----:B------:R-:W-:-:S05]  /*0920*/  LEA.HI.X R3, R20, UR11, R3, 0x1, P0 ;  /* 0x0000000b14037c11 */ /* 0x000fca00080f0c03 */
[----:B------:R0:W5:Y:S04]  /*0930*/  @!P1 LDG.E.128 R16, desc[UR6][R2.64] ;  /* 0x0000000602109981 */ /* 0x000168000c1e1d00 */
[----:B------:R0:W5:Y:S04]  /*0940*/  @!P2 LDG.E.128 R8, desc[UR6][R2.64+0x40] ;  /* 0x000040060208a981 */ /* 0x000168000c1e1d00 */
[----:B------:R0:W5:Y:S02]  /*0950*/  @!P3 LDG.E.128 R12, desc[UR6][R2.64+0x80] ;  /* 0x00008006020cb981 */ /* 0x000164000c1e1d00 */
.L_x_387:
[----:B------:R-:W-:Y:S05]  /*0960*/  BSYNC B0 ;  /* 0x0000000000007941 */ /* 0x000fea0003800000 */
.L_x_386:
[----:B0-----:R-:W-:Y:S01]  /*0970*/  HADD2.F32 R2, -RZ, R36.H1_H1 ;  /* 0x30000024ff027230 */ /* 0x001fe20000004100 */
[----:B-----5:R-:W-:Y:S01]  /*0980*/  MOV R20, R17 ;  /* 0x0000001100147202 */ /* 0x020fe20000000f00 */
[----:B------:R-:W-:Y:S01]  /*0990*/  HADD2.F32 R21, -RZ, R16.H1_H1 ;  /* 0x30000010ff157230 */ /* 0x000fe20000004100 */
[----:B------:R-:W-:Y:S01]  /*09a0*/  LOP3.LUT P0, RZ, R28, 0x3, RZ, 0xc0, !PT ;  /* 0x000000031cff7812 */ /* 0x000fe2000780c0ff */
[----:B------:R-:W-:Y:S01]  /*09b0*/  HADD2.F32 R36, -RZ, R36.H0_H0 ;  /* 0x20000024ff247230 */ /* 0x000fe20000004100 */
[----:B------:R-:W-:Y:S01]  /*09c0*/  ULDC UR10, c[0x0][0x384] ;  /* 0x0000e100000a7ab9 */ /* 0x000fe20000000800 */
[----:B------:R-:W-:Y:S02]  /*09d0*/  HADD2.F32 R3, -RZ, R16.H0_H0 ;  /* 0x20000010ff037230 */ /* 0x000fe40000004100 */
[----:B------:R-:W-:Y:S01]  /*09e0*/  FMUL.FTZ R21, R2, R21 ;  /* 0x0000001502157220 */ /* 0x000fe20000410000 */
[----:B------:R-:W-:Y:S02]  /*09f0*/  HADD2.F32 R2, -RZ, R38.H0_H0 ;  /* 0x20000026ff027230 */ /* 0x000fe40000004100 */
[----:B------:R-:W-:-:S02]  /*0a00*/  HADD2.F32 R17, -RZ, R20.H0_H0 ;  /* 0x20000014ff117230 */ /* 0x000fc40000004100 */
[----:B------:R-:W-:Y:S01]  /*0a10*/  FFMA.FTZ R21, R36, R3, R21 ;  /* 0x0000000324157223 */ /* 0x000fe20000010015 */
[----:B------:R-:W-:Y:S02]  /*0a20*/  HADD2.F32 R38, -RZ, R38.H1_H1 ;  /* 0x30000026ff267230 */ /* 0x000fe40000004100 */
[----:B------:R-:W-:Y:S02]  /*0a30*/  HADD2.F32 R3, -RZ, R20.H1_H1 ;  /* 0x30000014ff037230 */ /* 0x000fe40000004100 */
[----:B------:R-:W-:Y:S01]  /*0a40*/  FFMA.FTZ R21, R2, R17, R21 ;  /* 0x0000001102157223 */ /* 0x000fe20000010015 */
[--C-:B------:R-:W-:Y:S02]  /*0a50*/  HADD2.F32 R2, -RZ, R35.reuse.H0_H0 ;  /* 0x20000023ff027230 */ /* 0x100fe40000004100 */
[----:B------:R-:W-:Y:S02]  /*0a60*/  HADD2.F32 R17, -RZ, R18.H0_H0 ;  /* 0x20000012ff117230 */ /* 0x000fe40000004100 */
[----:B------:R-:W-:Y:S01]  /*0a70*/  FFMA.FTZ R3, R38, R3, R21 ;  /* 0x0000000326037223 */ /* 0x000fe20000010015 */
[----:B------:R-:W-:-:S02]  /*0a80*/  HADD2.F32 R35, -RZ, R35.H1_H1 ;  /* 0x30000023ff237230 */ /* 0x000fc40000004100 */
[----:B------:R-:W-:Y:S02]  /*0a90*/  HADD2.F32 R16, -RZ, R18.H1_H1 ;  /* 0x30000012ff107230 */ /* 0x000fe40000004100 */
[----:B------:R-:W-:Y:S01]  /*0aa0*/  FFMA.FTZ R18, R2, R17, R3 ;  /* 0x0000001102127223 */ /* 0x000fe20000010003 */
[----:B------:R-:W-:Y:S01]  /*0ab0*/  HADD2.F32 R2, -RZ, R37.H0_H0 ;  /* 0x20000025ff027230 */ /* 0x000fe20000004100 */
[----:B------:R-:W-:Y:S01]  /*0ac0*/  MOV R17, R8 ;  /* 0x0000000800117202 */ /* 0x000fe20000000f00 */
[----:B------:R-:W-:Y:S02]  /*0ad0*/  HADD2.F32 R3, -RZ, R19.H0_H0 ;  /* 0x20000013ff037230 */ /* 0x000fe40000004100 */
[----:B------:R-:W-:Y:S01]  /*0ae0*/  FFMA.FTZ R35, R35, R16, R18 ;  /* 0x0000001023237223 */ /* 0x000fe20000010012 */
[----:B------:R-:W-:Y:S02]  /*0af0*/  HADD2.F32 R37, -RZ, R37.H1_H1 ;  /* 0x30000025ff257230 */ /* 0x000fe40000004100 */
[----:B------:R-:W-:-:S02]  /*0b00*/  HADD2.F32 R8, -RZ, R19.H1_H1 ;  /* 0x30000013ff087230 */ /* 0x000fc40000004100 */
[----:B------:R-:W-:Y:S01]  /*0b10*/  FFMA.FTZ R16, R2, R3, R35 ;  /* 0x0000000302107223 */ /* 0x000fe20000010023 */
[----:B------:R-:W-:Y:S02]  /*0b20*/  HADD2.F32 R2, -RZ, R29.H0_H0 ;  /* 0x2000001dff027230 */ /* 0x000fe40000004100 */
[----:B------:R-:W-:Y:S02]  /*0b30*/  HADD2.F32 R3, -RZ, R17.H0_H0 ;  /* 0x20000011ff037230 */ /* 0x000fe40000004100 */
[----:B------:R-:W-:Y:S01]  /*0b40*/  FFMA.FTZ R37, R37, R8, R16 ;  /* 0x0000000825257223 */ /* 0x000fe20000010010 */
[----:B------:R-:W-:Y:S02]  /*0b50*/  HADD2.F32 R29, -RZ, R29.H1_H1 ;  /* 0x3000001dff1d7230 */ /* 0x000fe40000004100 */
[----:B------:R-:W-:Y:S02]  /*0b60*/  HADD2.F32 R8, -RZ, R17.H1_H1 ;  /* 0x30000011ff087230 */ /* 0x000fe40000004100 */
[----:B------:R-:W-:Y:S01]  /*0b70*/  FFMA.FTZ R16, R2, R3, R37 ;  /* 0x0000000302107223 */ /* 0x000fe20000010025 */
[----:B------:R-:W-:-:S02]  /*0b80*/  HADD2.F32 R2, -RZ, R34.H0_H0 ;  /* 0x20000022ff027230 */ /* 0x000fc40000004100 */
[--C-:B------:R-:W-:Y:S02]  /*0b90*/  HADD2.F32 R3, -RZ, R9.reuse.H0_H0 ;  /* 0x20000009ff037230 */ /* 0x100fe40000004100 */
[----:B------:R-:W-:Y:S01]  /*0ba0*/  FFMA.FTZ R29, R29, R8, R16 ;  /* 0x000000081d1d7223 */ /* 0x000fe20000010010 */
[----:B------:R-:W-:Y:S02]  /*0bb0*/  HADD2.F32 R34, -RZ, R34.H1_H1 ;  /* 0x30000022ff227230 */ /* 0x000fe40000004100 */
[----:B------:R-:W-:Y:S02]  /*0bc0*/  HADD2.F32 R9, -RZ, R9.H1_H1 ;  /* 0x30000009ff097230 */ /* 0x000fe40000004100 */
[----:B------:R-:W-:Y:S01]  /*0bd0*/  FFMA.FTZ R29, R2, R3, R29 ;  /* 0x00000003021d7223 */ /* 0x000fe2000001001d */
        /* <DEDUP_REMOVED lines=12> */
[----:B------:R-:W-:Y:S02]  /*0ca0*/  HADD2.F32 R0, -RZ, R4.H0_H0 ;  /* 0x20000004ff007230 */ /* 0x000fe40000004100 */
        /* <DEDUP_REMOVED lines=12> */
[----:B------:R-:W-:Y:S02]  /*0d70*/  HADD2.F32 R3, -RZ, R14.H0_H0 ;  /* 0x2000000eff037230 */ /* 0x000fe40000004100 */
[----:B------:R-:W-:Y:S01]  /*0d80*/  FFMA.FTZ R9, R5, R2, R4 ;  /* 0x0000000205097223 */ /* 0x000fe20000010004 */
[----:B------:R-:W-:Y:S01]  /*0d90*/  HADD2.F32 R6, -RZ, R6.H1_H1 ;  /* 0x30000006ff067230 */ /* 0x000fe20000004100 */
[----:B------:R-:W-:Y:S01]  /*0da0*/  SHF.R.S32.HI R4, RZ, 0x1f, R39 ;  /* 0x0000001fff047819 */ /* 0x000fe20000011427 */
[----:B------:R-:W-:Y:S02]  /*0db0*/  HADD2.F32 R5, -RZ, R14.H1_H1 ;  /* 0x3000000eff057230 */ /* 0x000fe40000004100 */
[----:B------:R-:W-:Y:S01]  /*0dc0*/  FFMA.FTZ R9, R0, R3, R9 ;  /* 0x0000000300097223 */ /* 0x000fe20000010009 */
[----:B------:R-:W-:Y:S02]  /*0dd0*/  HADD2.F32 R0, -RZ, R7.H0_H0 ;  /* 0x20000007ff007230 */ /* 0x000fe40000004100 */
[----:B------:R-:W-:-:S02]  /*0de0*/  HADD2.F32 R3, -RZ, R15.H0_H0 ;  /* 0x2000000fff037230 */ /* 0x000fc40000004100 */
[----:B------:R-:W-:Y:S01]  /*0df0*/  FFMA.FTZ R5, R6, R5, R9 ;  /* 0x0000000506057223 */ /* 0x000fe20000010009 */
[----:B------:R-:W-:Y:S02]  /*0e00*/  HADD2.F32 R7, -RZ, R7.H1_H1 ;  /* 0x30000007ff077230 */ /* 0x000fe40000004100 */
[----:B------:R-:W-:Y:S02]  /*0e10*/  HADD2.F32 R2, -RZ, R15.H1_H1 ;  /* 0x3000000fff027230 */ /* 0x000fe40000004100 */
[----:B------:R-:W-:-:S04]  /*0e20*/  FFMA.FTZ R0, R0, R3, R5 ;  /* 0x0000000300007223 */ /* 0x000fc80000010005 */
[----:B------:R-:W-:-:S05]  /*0e30*/  FFMA.FTZ R0, R7, R2, R0 ;  /* 0x0000000207007223 */ /* 0x000fca0000010000 */
[----:B------:R-:W0:Y:S02]  /*0e40*/  SHFL.BFLY PT, R3, R0, 0x2, 0x1f ;  /* 0x0c401f0000037f89 */ /* 0x000e2400000e0000 */
[----:B0-----:R-:W-:-:S05]  /*0e50*/  FADD.FTZ R3, R0, R3 ;  /* 0x0000000300037221 */ /* 0x001fca0000010000 */
[----:B------:R-:W0:Y:S02]  /*0e60*/  SHFL.BFLY PT, R2, R3, 0x1, 0x1f ;  /* 0x0c201f0003027f89 */ /* 0x000e2400000e0000 */
[----:B0-----:R-:W-:-:S04]  /*0e70*/  FADD.FTZ R2, R3, R2 ;  /* 0x0000000203027221 */ /* 0x001fc80000010000 */
[----:B------:R-:W-:Y:S01]  /*0e80*/  FMUL.FTZ R5, R2, UR10 ;  /* 0x0000000a02057c20 */ /* 0x000fe20008410000 */
[----:B------:R-:W-:Y:S06]  /*0e90*/  @P0 EXIT ;  /* 0x000000000000094d */ /* 0x000fec0003800000 */
[----:B------:R-:W-:Y:S01]  /*0ea0*/  LEA.HI R28, P0, R28, R39, RZ, 0x1e ;  /* 0x000000271c1c7211 */ /* 0x000fe2000781f0ff */
[----:B------:R-:W-:-:S03]  /*0eb0*/  ULDC.64 UR4, c[0x0][0x478] ;  /* 0x00011e0000047ab9 */ /* 0x000fc60000000a00 */
[----:B------:R-:W-:Y:S02]  /*0ec0*/  IADD3.X R3, RZ, R4, RZ, P0, !PT ;  /* 0x00000004ff037210 */ /* 0x000fe400007fe4ff */
[----:B------:R-:W-:-:S04]  /*0ed0*/  LEA R2, P0, R28, UR4, 0x2 ;  /* 0x000000041c027c11 */ /* 0x000fc8000f8010ff */
[----:B------:R-:W-:-:S05]  /*0ee0*/  LEA.HI.X R3, R28, UR5, R3, 0x2, P0 ;  /* 0x000000051c037c11 */ /* 0x000fca00080f1403 */
[----:B------:R-:W-:Y:S01]  /*0ef0*/  STG.E desc[UR6][R2.64], R5 ;  /* 0x0000000502007986 */ /* 0x000fe2000c101906 */
[----:B------:R-:W-:Y:S05]  /*0f00*/  EXIT ;  /* 0x000000000000794d */ /* 0x000fea0003800000 */
.L_x_388:
        /* <DEDUP_REMOVED lines=15> */
.L_x_681:


//--------------------- .text._ZN5flash25flash_bwd_dot_do_o_kernelILb1E23Flash_bwd_kernel_traitsILi96ELi64ELi128ELi8ELi2ELi4ELi4ELb1ELb0EN7cutlass6half_tE19Flash_kernel_traitsILi96ELi64ELi128ELi8ES3_EEEEvNS_16Flash_bwd_paramsE --------------------------
	.section	.text._ZN5flash25flash_bwd_dot_do_o_kernelILb1E23Flash_bwd_kernel_traitsILi96ELi64ELi128ELi8ELi2ELi4ELi4ELb1ELb0EN7cutlass6half_tE19Flash_kernel_traitsILi96ELi64ELi128ELi8ES3_EEEEvNS_16Flash_bwd_paramsE,"ax",@progbits
	.align	128
        .global         _ZN5flash25flash_bwd_dot_do_o_kernelILb1E23Flash_bwd_kernel_traitsILi96ELi64ELi128ELi8ELi2ELi4ELi4ELb1ELb0EN7cutlass6half_tE19Flash_kernel_traitsILi96ELi64ELi128ELi8ES3_EEEEvNS_16Flash_bwd_paramsE
        .type           _ZN5flash25flash_bwd_dot_do_o_kernelILb1E23Flash_bwd_kernel_traitsILi96ELi64ELi128ELi8ELi2ELi4ELi4ELb1ELb0EN7cutlass6half_tE19Flash_kernel_traitsILi96ELi64ELi128ELi8ES3_EEEEvNS_16Flash_bwd_paramsE,@function
        .size           _ZN5flash25flash_bwd_dot_do_o_kernelILb1E23Flash_bwd_kernel_traitsILi96ELi64ELi128ELi8ELi2ELi4ELi4ELb1ELb0EN7cutlass6half_tE19Flash_kernel_traitsILi96ELi64ELi128ELi8ES3_EEEEvNS_16Flash_bwd_paramsE,(.L_x_682 - _ZN5flash25flash_bwd_dot_do_o_kernelILb1E23Flash_bwd_kernel_traitsILi96ELi64ELi128ELi8ELi2ELi4ELi4ELb1ELb0EN7cutlass6half_tE19Flash_kernel_traitsILi96ELi64ELi128ELi8ES3_EEEEvNS_16Flash_bwd_paramsE)
        .other          _ZN5flash25flash_bwd_dot_do_o_kernelILb1E23Flash_bwd_kernel_traitsILi96ELi64ELi128ELi8ELi2ELi4ELi4ELb1ELb0EN7cutlass6half_tE19Flash_kernel_traitsILi96ELi64ELi128ELi8ES3_EEEEvNS_16Flash_bwd_paramsE,@"STO_CUDA_ENTRY STV_DEFAULT"
_ZN5flash25flash_bwd_dot_do_o_kernelILb1E23Flash_bwd_kernel_traitsILi96ELi64ELi128ELi8ELi2ELi4ELi4ELb1ELb0EN7cutlass6half_tE19Flash_kernel_traitsILi96ELi64ELi128ELi8ES3_EEEEvNS_16Flash_bwd_paramsE:
.text._ZN5flash25flash_bwd_dot_do_o_kernelILb1E23Flash_bwd_kernel_traitsILi96ELi64ELi128ELi8ELi2ELi4ELi4ELb1ELb0EN7cutlass6half_tE19Flash_kernel_traitsILi96ELi64ELi128ELi8ES3_EEEEvNS_16Flash_bwd_paramsE:
[----:B------:R-:W-:Y:S01]  /*0000*/  LDC R1, c[0x0][0x28] ;  /* 0x00000a00ff017b82 */ /* 0x000fe20000000800 */
[----:B------:R-:W0:Y:S07]  /*0010*/  S2R R3, SR_CTAID.Y ;  /* 0x0000000000037919 */ /* 0x000e2e0000002600 */
[----:B------:R-:W0:Y:S01]  /*0020*/  LDC.64 R4, c[0x0][0x2f0] ;  /* 0x0000bc00ff047b82 */ /* 0x000e220000000a00 */
[----:B------:R-:W-:Y:S01]  /*0030*/  ULDC.64 UR4, c[0x0][0x2f0] ;  /* 0x0000bc0000047ab9 */ /* 0x000fe20000000a00 */
[----:B------:R-:W-:-:S02]  /*0040*/  MOV R0, 0xffffffff ;  /* 0xffffffff00007802 */ /* 0x000fc40000000f00 */
[----:B------:R-:W-:-:S04]  /*0050*/  ISETP.NE.U32.AND P0, PT, RZ, UR4, PT ;  /* 0x00000004ff007c0c */ /* 0x000fc8000bf05070 */
[----:B------:R-:W-:Y:S01]  /*0060*/  ISETP.NE.AND.EX P0, PT, RZ, UR5, PT, P0 ;  /* 0x00000005ff007c0c */ /* 0x000fe2000bf05300 */
[----:B------:R-:W-:Y:S01]  /*0070*/  ULDC.64 UR4, c[0x0][0x208] ;  /* 0x0000820000047ab9 */ /* 0x000fe20000000a00 */
[----:B0-----:R-:W-:-:S11]  /*0080*/  IMAD.WIDE R4, R3, 0x4, R4 ;  /* 0x0000000403047825 */ /* 0x001fd600078e0204 */
[----:B------:R-:W2:Y:S04]  /*0090*/  @P0 LDG.E R0, desc[UR4][R4.64] ;  /* 0x0000000404000981 */ /* 0x000ea8000c1e1900 */
[----:B------:R-:W2:Y:S01]  /*00a0*/  @P0 LDG.E R7, desc[UR4][R4.64+0x4] ;  /* 0x0000040404070981 */ /* 0x000ea2000c1e1900 */
[----:B------:R-:W0:Y:S02]  /*00b0*/  S2R R29, SR_CTAID.X ;  /* 0x00000000001d7919 */ /* 0x000e240000002500 */
[----:B0-----:R-:W-:Y:S02]  /*00c0*/  SHF.L.U32 R29, R29, 0x6, RZ ;  /* 0x000000061d1d7819 */ /* 0x001fe400000006ff */
[----:B--2---:R-:W-:-:S06]  /*00d0*/  @P0 IADD3 R14, R7, -R0, RZ ;  /* 0x80000000070e0210 */ /* 0x004fcc0007ffe0ff */
[----:B------:R-:W0:Y:S02]  /*00e0*/  @!P0 LDC R14, c[0x0][0x2c4] ;  /* 0x0000b100ff0e8b82 */ /* 0x000e240000000800 */
[----:B0-----:R-:W-:-:S13]  /*00f0*/  ISETP.GT.AND P1, PT, R14, R29, PT ;  /* 0x0000001d0e00720c */ /* 0x001fda0003f24270 */
[----:B------:R-:W-:Y:S05]  /*0100*/  @!P1 EXIT ;  /* 0x000000000000994d */ /* 0x000fea0003800000 */
[----:B------:R-:W-:Y:S01]  /*0110*/  ISETP.NE.AND P1, PT, R0, -0x1, PT ;  /* 0xffffffff0000780c */ /* 0x000fe20003f25270 */
[----:B------:R-:W0:Y:S01]  /*0120*/  LDC R42, c[0x0][0x2d4] ;  /* 0x0000b500ff2a7b82 */ /* 0x000e220000000800 */
[----:B------:R-:W-:Y:S01]  /*0130*/  IMAD.WIDE R4, R3, 0x80, RZ ;  /* 0x0000008003047825 */ /* 0x000fe200078e02ff */
[----:B------:R-:W1:Y:S01]  /*0140*/  S2R R12, SR_TID.X ;  /* 0x00000000000c7919 */ /* 0x000e620000002100 */
[----:B------:R-:W-:Y:S01]  /*0150*/  HFMA2.MMA R27, -RZ, RZ, 0, 0 ;  /* 0x00000000ff1b7435 */ /* 0x000fe200000001ff */
[----:B------:R-:W-:Y:S02]  /*0160*/  SHF.R.S32.HI R40, RZ, 0x1f, R29 ;  /* 0x0000001fff287819 */ /* 0x000fe4000001141d */
[----:B------:R-:W-:Y:S01]  /*0170*/  SEL R16, R4, RZ, P0 ;  /* 0x000000ff04107207 */ /* 0x000fe20000000000 */
[----:B------:R-:W2:Y:S01]  /*0180*/  S2R R6, SR_CTAID.Z ;  /* 0x0000000000067919 */ /* 0x000ea20000002700 */
[----:B------:R-:W3:Y:S01]  /*0190*/  LDC R13, c[0x0][0x270] ;  /* 0x00009c00ff0d7b82 */ /* 0x000ee20000000800 */
[----:B------:R-:W-:-:S03]  /*01a0*/  SEL R17, R5, RZ, P0 ;  /* 0x000000ff05117207 */ /* 0x000fc60000000000 */
[----:B------:R-:W-:-:S04]  /*01b0*/  @!P1 SHF.R.S32.HI R7, RZ, 0x1f, R3 ;  /* 0x0000001fff079819 */ /* 0x000fc80000011403 */
[----:B------:R-:W4:Y:S08]  /*01c0*/  @!P1 LDC.64 R20, c[0x0][0x418] ;  /* 0x00010600ff149b82 */ /* 0x000f300000000a00 */
[----:B------:R-:W5:Y:S01]  /*01d0*/  @P1 LDC.64 R24, c[0x0][0x420] ;  /* 0x00010800ff181b82 */ /* 0x000f620000000a00 */
[----:B0-----:R-:W-:-:S07]  /*01e0*/  IMAD.WIDE R4, R3, R42, RZ ;  /* 0x0000002a03047225 */ /* 0x001fce00078e02ff */
[----:B------:R-:W0:Y:S01]  /*01f0*/  @P1 LDC.64 R10, c[0x0][0x298] ;  /* 0x0000a600ff0a1b82 */ /* 0x000e220000000a00 */
[----:B---3--:R-:W-:-:S07]  /*0200*/  IMAD R5, R5, R13, RZ ;  /* 0x0000000d05057224 */ /* 0x008fce00078e02ff */
[----:B------:R-:W3:Y:S01]  /*0210*/  LDC R15, c[0x0][0x2dc] ;  /* 0x0000b700ff0f7b82 */ /* 0x000ee20000000800 */
[-C--:B----4-:R-:W-:Y:S01]  /*0220*/  @!P1 IMAD R2, R7, R20.reuse, RZ ;  /* 0x0000001407029224 */ /* 0x090fe200078e02ff */
[----:B------:R-:W-:Y:S01]  /*0230*/  SHF.R.S32.HI R7, RZ, 0x1f, R13 ;  /* 0x0000001fff077819 */ /* 0x000fe2000001140d */
[----:B------:R-:W-:-:S04]  /*0240*/  @!P1 IMAD.WIDE.U32 R8, R3, R20, RZ ;  /* 0x0000001403089225 */ /* 0x000fc800078e00ff */
[----:B------:R-:W-:Y:S02]  /*0250*/  @!P1 IMAD R21, R3, R21, R2 ;  /* 0x0000001503159224 */ /* 0x000fe400078e0202 */
[----:B-----5:R-:W-:-:S04]  /*0260*/  @P1 IMAD.WIDE.U32 R18, R0, R24, RZ ;  /* 0x0000001800121225 */ /* 0x020fc800078e00ff */
[----:B------:R-:W-:Y:S01]  /*0270*/  @P1 IMAD R25, R0, R25, R19 ;  /* 0x0000001900191224 */ /* 0x000fe200078e0213 */
[----:B------:R-:W-:Y:S01]  /*0280*/  @!P1 IADD3 R25, R9, R21, RZ ;  /* 0x0000001509199210 */ /* 0x000fe20007ffe0ff */
[C---:B------:R-:W-:Y:S01]  /*0290*/  IMAD R19, R4.reuse, R7, R5 ;  /* 0x0000000704137224 */ /* 0x040fe200078e0205 */
[----:B------:R-:W-:Y:S01]  /*02a0*/  IADD3 R21, P0, R29, R16, RZ ;  /* 0x000000101d157210 */ /* 0x000fe20007f1e0ff */
[----:B------:R-:W-:Y:S01]  /*02b0*/  IMAD.WIDE.U32 R4, R4, R13, RZ ;  /* 0x0000000d04047225 */ /* 0x000fe200078e00ff */
[----:B------:R-:W-:-:S03]  /*02c0*/  @P1 MOV R2, R18 ;  /* 0x0000001200021202 */ /* 0x000fc60000000f00 */
[C---:B0-----:R-:W-:Y:S01]  /*02d0*/  @P1 IMAD.WIDE.U32 R34, R0.reuse, R10, RZ ;  /* 0x0000000a00221225 */ /* 0x041fe200078e00ff */
[----:B------:R-:W-:Y:S02]  /*02e0*/  IADD3 R16, R5, R19, RZ ;  /* 0x0000001305107210 */ /* 0x000fe40007ffe0ff */
[----:B---3--:R-:W-:Y:S01]  /*02f0*/  SHF.R.S32.HI R23, RZ, 0x1f, R15 ;  /* 0x0000001fff177819 */ /* 0x008fe2000001140f */
[----:B------:R-:W-:Y:S01]  /*0300*/  @P1 IMAD R7, R0, R11, R35 ;  /* 0x0000000b00071224 */ /* 0x000fe200078e0223 */
[----:B------:R-:W-:Y:S01]  /*0310*/  @P1 MOV R19, R0 ;  /* 0x0000000000131202 */ /* 0x000fe20000000f00 */
[----:B------:R-:W-:-:S04]  /*0320*/  IMAD.WIDE R10, R13, R15, RZ ;  /* 0x0000000f0d0a7225 */ /* 0x000fc800078e02ff */
[----:B------:R-:W-:Y:S01]  /*0330*/  IMAD R20, R16, R15, RZ ;  /* 0x0000000f10147224 */ /* 0x000fe200078e02ff */
[----:B-12---:R-:W-:Y:S06]  /*0340*/  @P1 BRA `(.L_x_389) ;  /* 0x00000000001c1947 */ /* 0x006fec0003800000 */
[----:B------:R-:W0:Y:S01]  /*0350*/  LDC.64 R18, c[0x0][0x290] ;  /* 0x0000a400ff127b82 */ /* 0x000e220000000a00 */
[----:B------:R-:W-:-:S05]  /*0360*/  SHF.R.S32.HI R7, RZ, 0x1f, R3 ;  /* 0x0000001fff077819 */ /* 0x000fca0000011403 */
[-C--:B0-----:R-:W-:Y:S02]  /*0370*/  IMAD R16, R7, R18.reuse, RZ ;  /* 0x0000001207107224 */ /* 0x081fe400078e02ff */
[----:B------:R-:W-:-:S04]  /*0380*/  IMAD.WIDE.U32 R34, R3, R18, RZ ;  /* 0x0000001203227225 */ /* 0x000fc800078e00ff */
[----:B------:R-:W-:Y:S01]  /*0390*/  IMAD R7, R3, R19, R16 ;  /* 0x0000001303077224 */ /* 0x000fe200078e0210 */
[----:B------:R-:W-:-:S04]  /*03a0*/  MOV R19, 0xffffffff ;  /* 0xffffffff00137802 */ /* 0x000fc80000000f00 */
[----:B------:R-:W-:-:S07]  /*03b0*/  IADD3 R7, R35, R7, RZ ;  /* 0x0000000723077210 */ /* 0x000fce0007ffe0ff */
.L_x_389:
[----:B------:R-:W-:Y:S01]  /*03c0*/  ULDC.U8 UR6, c[0x0][0x3d8] ;  /* 0x0000f60000067ab9 */ /* 0x000fe20000000000 */
[----:B------:R-:W-:Y:S01]  /*03d0*/  IADD3.X R17, R40, R17, RZ, P0, !PT ;  /* 0x0000001128117210 */ /* 0x000fe200007fe4ff */
[----:B------:R-:W-:Y:S01]  /*03e0*/  IMAD R5, R11, R19, RZ ;  /* 0x000000130b057224 */ /* 0x000fe200078e02ff */
[----:B------:R-:W-:Y:S01]  /*03f0*/  ISETP.NE.AND P0, PT, RZ, UR6, PT ;  /* 0x00000006ff007c0c */ /* 0x000fe2000bf05270 */
[----:B------:R-:W-:Y:S01]  /*0400*/  IMAD R23, R23, R4, R20 ;  /* 0x0000000417177224 */ /* 0x000fe200078e0214 */
[----:B------:R-:W-:Y:S01]  /*0410*/  @!P1 MOV R2, R8 ;  /* 0x0000000800029202 */ /* 0x000fe20000000f00 */
[----:B------:R-:W-:Y:S01]  /*0420*/  IMAD R18, R17, R10, RZ ;  /* 0x0000000a11127224 */ /* 0x000fe200078e02ff */
[----:B------:R-:W-:Y:S01]  /*0430*/  SHF.R.S32.HI R28, RZ, 0x1f, R6 ;  /* 0x0000001fff1c7819 */ /* 0x000fe20000011406 */
[----:B------:R-:W-:Y:S02]  /*0440*/  IMAD R27, R10, R27, R5 ;  /* 0x0000001b0a1b7224 */ /* 0x000fe400078e0205 */
[----:B------:R-:W-:-:S04]  /*0450*/  IMAD.WIDE.U32 R8, R4, R15, RZ ;  /* 0x0000000f04087225 */ /* 0x000fc800078e00ff */
[----:B------:R-:W-:Y:S01]  /*0460*/  IMAD.WIDE.U32 R16, R10, R19, RZ ;  /* 0x000000130a107225 */ /* 0x000fe200078e00ff */
[----:B------:R-:W-:-:S03]  /*0470*/  IADD3 R9, R9, R23, RZ ;  /* 0x0000001709097210 */ /* 0x000fc60007ffe0ff */
[----:B------:R-:W-:Y:S01]  /*0480*/  IMAD R19, R6, R15, RZ ;  /* 0x0000000f06137224 */ /* 0x000fe200078e02ff */
[----:B------:R-:W-:Y:S01]  /*0490*/  SEL R16, R8, R16, !P1 ;  /* 0x0000001008107207 */ /* 0x000fe20004800000 */
[----:B------:R-:W-:Y:S01]  /*04a0*/  IMAD.WIDE.U32 R4, R21, R10, RZ ;  /* 0x0000000a15047225 */ /* 0x000fe200078e00ff */
[----:B------:R-:W-:Y:S02]  /*04b0*/  @P1 IADD3 R9, R17, R27, RZ ;  /* 0x0000001b11091210 */ /* 0x000fe40007ffe0ff */
[----:B------:R-:W-:Y:S01]  /*04c0*/  SHF.R.S32.HI R10, RZ, 0x1f, R19 ;  /* 0x0000001fff0a7819 */ /* 0x000fe20000011413 */
[----:B------:R-:W-:-:S05]  /*04d0*/  IMAD R11, R11, R21, R18 ;  /* 0x000000150b0b7224 */ /* 0x000fca00078e0212 */
[----:B------:R-:W-:Y:S01]  /*04e0*/  IADD3 R11, R5, R11, RZ ;  /* 0x0000000b050b7210 */ /* 0x000fe20007ffe0ff */
[----:B------:R-:W-:Y:S06]  /*04f0*/  @!P0 BRA `(.L_x_390) ;  /* 0x00000000001c8947 */ /* 0x000fec0003800000 */
[----:B------:R-:W0:Y:S01]  /*0500*/  LDC R8, c[0x0][0x2c0] ;  /* 0x0000b000ff087b82 */ /* 0x000e220000000800 */
[----:B------:R-:W-:-:S05]  /*0510*/  @!P1 IMAD R0, R3, R42, RZ ;  /* 0x0000002a03009224 */ /* 0x000fca00078e02ff */
[----:B------:R-:W-:Y:S02]  /*0520*/  LEA R0, R3, R0, 0x7 ;  /* 0x0000000003007211 */ /* 0x000fe400078e38ff */
[----:B------:R-:W0:Y:S02]  /*0530*/  LDC R17, c[0x0][0x2e4] ;  /* 0x0000b900ff117b82 */ /* 0x000e240000000800 */
[----:B0-----:R-:W-:-:S05]  /*0540*/  LEA R3, R8, R17, 0x7 ;  /* 0x0000001108037211 */ /* 0x001fca00078e38ff */
[----:B------:R-:W-:Y:S01]  /*0550*/  IMAD R42, R3, R6, R0 ;  /* 0x00000006032a7224 */ /* 0x000fe200078e0200 */
[----:B------:R-:W-:Y:S06]  /*0560*/  BRA `(.L_x_391) ;  /* 0x0000000000087947 */ /* 0x000fec0003800000 */
.L_x_390:
[----:B------:R-:W-:-:S04]  /*0570*/  IMAD R3, R3, R13, R6 ;  /* 0x0000000d03037224 */ /* 0x000fc800078e0206 */
[----:B------:R-:W-:-:S07]  /*0580*/  IMAD R42, R3, R42, RZ ;  /* 0x0000002a032a7224 */ /* 0x000fce00078e02ff */
.L_x_391:
[----:B------:R-:W-:Y:S01]  /*0590*/  SHF.R.S32.HI R3, RZ, 0x1f, R12 ;  /* 0x0000001fff037819 */ /* 0x000fe2000001140c */
[----:B------:R-:W-:Y:S01]  /*05a0*/  ULDC.64 UR6, c[0x0][0x400] ;  /* 0x0001000000067ab9 */ /* 0x000fe20000000a00 */
[----:B------:R-:W-:Y:S01]  /*05b0*/  IADD3 R4, P0, P1, R4, R16, R19 ;  /* 0x0000001004047210 */ /* 0x000fe2000791e013 */
[----:B------:R-:W-:Y:S01]  /*05c0*/  BSSY B0, `(.L_x_392) ;  /* 0x000003a000007945 */ /* 0x000fe20003800000 */
[----:B------:R-:W-:Y:S01]  /*05d0*/  LEA.HI R0, R3, R12, RZ, 0x3 ;  /* 0x0000000c03007211 */ /* 0x000fe200078f18ff */
[----:B------:R-:W-:Y:S01]  /*05e0*/  HFMA2.MMA R24, -RZ, RZ, 0, 0 ;  /* 0x00000000ff187435 */ /* 0x000fe200000001ff */
[----:B------:R-:W-:Y:S02]  /*05f0*/  IADD3.X R10, R11, R9, R10, P0, P1 ;  /* 0x000000090b0a7210 */ /* 0x000fe400007e240a */
[----:B------:R-:W-:Y:S02]  /*0600*/  CS2R R20, SRZ ;  /* 0x0000000000147805 */ /* 0x000fe4000001ff00 */
[----:B------:R-:W-:-:S02]  /*0610*/  LOP3.LUT R5, R0, 0x3ffffff8, RZ, 0xc0, !PT ;  /* 0x3ffffff800057812 */ /* 0x000fc400078ec0ff */
[----:B------:R-:W-:Y:S02]  /*0620*/  CS2R R16, SRZ ;  /* 0x0000000000107805 */ /* 0x000fe4000001ff00 */
[----:B------:R-:W-:Y:S01]  /*0630*/  SHF.R.S32.HI R8, RZ, 0x3, R0 ;  /* 0x00000003ff087819 */ /* 0x000fe20000011400 */
[----:B------:R-:W-:Y:S01]  /*0640*/  IMAD R0, R13, R15, RZ ;  /* 0x0000000f0d007224 */ /* 0x000fe200078e02ff */
[-C--:B------:R-:W-:Y:S02]  /*0650*/  IADD3 R5, -R5, R12.reuse, RZ ;  /* 0x0000000c05057210 */ /* 0x080fe40007ffe1ff */
[----:B------:R-:W-:Y:S02]  /*0660*/  CS2R R18, SRZ ;  /* 0x0000000000127805 */ /* 0x000fe4000001ff00 */
[----:B------:R-:W-:Y:S02]  /*0670*/  LEA.HI R3, R3, R12, RZ, 0x2 ;  /* 0x0000000c03037211 */ /* 0x000fe400078f10ff */
[----:B------:R-:W-:-:S02]  /*0680*/  SHF.L.U32 R5, R5, 0x2, RZ ;  /* 0x0000000205057819 */ /* 0x000fc400000006ff */
[----:B------:R-:W-:-:S03]  /*0690*/  IADD3 R14, -R29, R14, RZ ;  /* 0x0000000e1d0e7210 */ /* 0x000fc60007ffe1ff */
[----:B------:R-:W-:-:S05]  /*06a0*/  IMAD R5, R8, R0, R5 ;  /* 0x0000000008057224 */ /* 0x000fca00078e0205 */
[----:B------:R-:W-:-:S04]  /*06b0*/  IADD3 R4, P0, R5, R4, RZ ;  /* 0x0000000405047210 */ /* 0x000fc80007f1e0ff */
[----:B------:R-:W-:Y:S02]  /*06c0*/  LEA.HI.X.SX32 R9, R5, R10, 0x1, P0 ;  /* 0x0000000a05097211 */ /* 0x000fe400000f0eff */
[----:B------:R-:W-:Y:S02]  /*06d0*/  CS2R R10, SRZ ;  /* 0x00000000000a7805 */ /* 0x000fe4000001ff00 */
[----:B------:R-:W-:Y:S02]  /*06e0*/  LOP3.LUT R5, R3, 0x1ffffffc, RZ, 0xc0, !PT ;  /* 0x1ffffffc03057812 */ /* 0x000fe400078ec0ff */
[----:B------:R-:W-:Y:S02]  /*06f0*/  SHF.R.S32.HI R3, RZ, 0x2, R3 ;  /* 0x00000002ff037819 */ /* 0x000fe40000011403 */
[----:B------:R-:W-:Y:S02]  /*0700*/  IADD3 R5, -R5, R12, RZ ;  /* 0x0000000c05057210 */ /* 0x000fe40007ffe1ff */
[----:B------:R-:W-:-:S02]  /*0710*/  CS2R R12, SRZ ;  /* 0x00000000000c7805 */ /* 0x000fc4000001ff00 */
[----:B------:R-:W-:Y:S02]  /*0720*/  ISETP.GE.AND P0, PT, R3, R14, PT ;  /* 0x0000000e0300720c */ /* 0x000fe40003f06270 */
[----:B------:R-:W-:Y:S02]  /*0730*/  CS2R R14, SRZ ;  /* 0x00000000000e7805 */ /* 0x000fe4000001ff00 */
[C---:B------:R-:W-:Y:S02]  /*0740*/  LEA R30, P1, R4.reuse, UR6, 0x2 ;  /* 0x00000006041e7c11 */ /* 0x040fe4000f8210ff */
[----:B------:R-:W-:Y:S02]  /*0750*/  SHF.L.U32 R32, R5, 0x3, RZ ;  /* 0x0000000305207819 */ /* 0x000fe400000006ff */
[----:B------:R-:W-:Y:S02]  /*0760*/  LEA.HI.X R31, R4, UR7, R9, 0x2, P1 ;  /* 0x00000007041f7c11 */ /* 0x000fe400088f1409 */
[----:B------:R-:W-:-:S02]  /*0770*/  CS2R R8, SRZ ;  /* 0x0000000000087805 */ /* 0x000fc4000001ff00 */
[----:B------:R-:W-:Y:S02]  /*0780*/  SHF.R.S32.HI R4, RZ, 0x1f, R3 ;  /* 0x0000001fff047819 */ /* 0x000fe40000011403 */
[----:B------:R-:W-:Y:S02]  /*0790*/  IADD3 R5, R32, 0x20, RZ ;  /* 0x0000002020057810 */ /* 0x000fe40007ffe0ff */
[----:B------:R-:W-:Y:S01]  /*07a0*/  SHF.R.S32.HI R33, RZ, 0x1f, R32 ;  /* 0x0000001fff217819 */ /* 0x000fe20000011420 */
[----:B------:R-:W-:Y:S06]  /*07b0*/  @P0 BRA `(.L_x_393) ;  /* 0x0000000000680947 */ /* 0x000fec0003800000 */
[----:B------:R-:W-:Y:S01]  /*07c0*/  ULDC.64 UR8, c[0x0][0x420] ;  /* 0x0001080000087ab9 */ /* 0x000fe20000000a00 */
[----:B------:R-:W-:Y:S01]  /*07d0*/  ULDC.64 UR6, c[0x0][0x428] ;  /* 0x00010a0000067ab9 */ /* 0x000fe20000000a00 */
[----:B------:R-:W-:-:S04]  /*07e0*/  IMAD.WIDE.U32 R22, R29, UR8, R32 ;  /* 0x000000081d167c25 */ /* 0x000fc8000f8e0020 */
[----:B------:R-:W-:Y:S01]  /*07f0*/  IMAD R26, R40, UR8, RZ ;  /* 0x00000008281a7c24 */ /* 0x000fe2000f8e02ff */
[----:B------:R-:W-:Y:S01]  /*0800*/  IADD3 R22, P1, R2, R22, RZ ;  /* 0x0000001602167210 */ /* 0x000fe20007f3e0ff */
[----:B------:R-:W-:Y:S02]  /*0810*/  IMAD R27, R28, UR6, RZ ;  /* 0x000000061c1b7c24 */ /* 0x000fe4000f8e02ff */
[----:B------:R-:W-:Y:S02]  /*0820*/  IMAD R26, R29, UR9, R26 ;  /* 0x000000091d1a7c24 */ /* 0x000fe4000f8e021a */
[----:B------:R-:W-:Y:S02]  /*0830*/  IMAD R27, R6, UR7, R27 ;  /* 0x00000007061b7c24 */ /* 0x000fe4000f8e021b */
[----:B------:R-:W-:Y:S01]  /*0840*/  IMAD R2, R4, UR8, RZ ;  /* 0x0000000804027c24 */ /* 0x000fe2000f8e02ff */
[----:B------:R-:W-:Y:S02]  /*0850*/  IADD3.X R23, R25, R23, R26, P1, !PT ;  /* 0x0000001719177210 */ /* 0x000fe40000ffe41a */
[----:B------:R-:W-:Y:S01]  /*0860*/  IADD3 R26, R32, 0x40, RZ ;  /* 0x00000040201a7810 */ /* 0x000fe20007ffe0ff */
[----:B------:R-:W-:-:S02]  /*0870*/  IMAD R25, R3, UR9, R2 ;  /* 0x0000000903197c24 */ /* 0x000fc4000f8e0202 */
[----:B------:R-:W-:Y:S01]  /*0880*/  IMAD.WIDE.U32 R22, R6, UR6, R22 ;  /* 0x0000000606167c25 */ /* 0x000fe2000f8e0016 */
[----:B------:R-:W-:Y:S02]  /*0890*/  ULDC UR6, c[0x0][0x2d0] ;  /* 0x0000b40000067ab9 */ /* 0x000fe40000000800 */
[----:B------:R-:W-:Y:S02]  /*08a0*/  ISETP.GE.AND P3, PT, R26, UR6, PT ;  /* 0x000000061a007c0c */ /* 0x000fe4000bf66270 */
[----:B------:R-:W-:Y:S02]  /*08b0*/  IADD3 R23, R23, R27, RZ ;  /* 0x0000001b17177210 */ /* 0x000fe40007ffe0ff */
[----:B------:R-:W-:Y:S02]  /*08c0*/  ISETP.GE.AND P1, PT, R32, UR6, PT ;  /* 0x0000000620007c0c */ /* 0x000fe4000bf26270 */
[----:B------:R-:W-:Y:S01]  /*08d0*/  ISETP.GE.AND P2, PT, R5, UR6, PT ;  /* 0x0000000605007c0c */ /* 0x000fe2000bf46270 */
[----:B------:R-:W-:Y:S01]  /*08e0*/  IMAD.WIDE.U32 R22, R3, UR8, R22 ;  /* 0x0000000803167c25 */ /* 0x000fe2000f8e0016 */
[----:B------:R-:W-:-:S04]  /*08f0*/  ULDC.64 UR8, c[0x0][0x3e0] ;  /* 0x0000f80000087ab9 */ /* 0x000fc80000000a00 */
[----:B------:R-:W-:Y:S02]  /*0900*/  IADD3 R23, R23, R25, RZ ;  /* 0x0000001917177210 */ /* 0x000fe40007ffe0ff */
[----:B------:R-:W-:-:S04]  /*0910*/  LEA R26, P4, R22, UR8, 0x1 ;  /* 0x00000008161a7c11 */ /* 0x000fc8000f8808ff */
[----:B------:R-:W-:-:S05]  /*0920*/  LEA.HI.X R27, R22, UR9, R23, 0x1, P4 ;  /* 0x00000009161b7c11 */ /* 0x000fca000a0f0c17 */
[----:B------:R0:W5:Y:S04]  /*0930*/  @!P1 LDG.E.128 R8, desc[UR4][R26.64] ;  /* 0x000000041a089981 */ /* 0x000168000c1e1d00 */
[----:B------:R0:W5:Y:S04]  /*0940*/  @!P2 LDG.E.128 R12, desc[UR4][R26.64+0x40] ;  /* 0x000040041a0ca981 */ /* 0x000168000c1e1d00 */
[----:B------:R0:W5:Y:S02]  /*0950*/  @!P3 LDG.E.128 R16, desc[UR4][R26.64+0x80] ;  /* 0x000080041a10b981 */ /* 0x000164000c1e1d00 */
.L_x_393:
[----:B------:R-:W-:Y:S05]  /*0960*/  BSYNC B0 ;  /* 0x0000000000007941 */ /* 0x000fea0003800000 */
.L_x_392:
        /* <DEDUP_REMOVED lines=12> */
[----:B------:R-:W-:Y:S01]  /*0a30*/  IADD3 R41, R29, R42, RZ ;  /* 0x0000002a1d297210 */ /* 0x000fe20007ffe0ff */
[----:B------:R-:W-:Y:S06]  /*0a40*/  @P0 BRA `(.L_x_395) ;  /* 0x0000000000700947 */ /* 0x000fec0003800000 */
[----:B------:R-:W-:Y:S01]  /*0a50*/  MOV R12, R32 ;  /* 0x00000020000c7202 */ /* 0x000fe20000000f00 */
[----:B------:R-:W-:Y:S01]  /*0a60*/  ULDC.64 UR8, c[0x0][0x298] ;  /* 0x0000a60000087ab9 */ /* 0x000fe20000000a00 */
[----:B------:R-:W-:Y:S01]  /*0a70*/  MOV R13, R33 ;  /* 0x00000021000d7202 */ /* 0x000fe20000000f00 */
[----:B------:R-:W-:Y:S01]  /*0a80*/  IMAD R40, R40, UR8, RZ ;  /* 0x0000000828287c24 */ /* 0x000fe2000f8e02ff */
[----:B------:R-:W-:Y:S01]  /*0a90*/  ULDC.64 UR6, c[0x0][0x2a0] ;  /* 0x0000a80000067ab9 */ /* 0x000fe20000000a00 */
[----:B------:R-:W-:Y:S02]  /*0aa0*/  IMAD R4, R4, UR8, RZ ;  /* 0x0000000804047c24 */ /* 0x000fe4000f8e02ff */
[----:B------:R-:W-:-:S04]  /*0ab0*/  IMAD.WIDE.U32 R12, R29, UR8, R12 ;  /* 0x000000081d0c7c25 */ /* 0x000fc8000f8e000c */
[----:B------:R-:W-:Y:S01]  /*0ac0*/  IMAD R40, R29, UR9, R40 ;  /* 0x000000091d287c24 */ /* 0x000fe2000f8e0228 */
[----:B------:R-:W-:Y:S01]  /*0ad0*/  IADD3 R12, P0, R34, R12, RZ ;  /* 0x0000000c220c7210 */ /* 0x000fe20007f1e0ff */
[----:B------:R-:W-:-:S03]  /*0ae0*/  IMAD R29, R28, UR6, RZ ;  /* 0x000000061c1d7c24 */ /* 0x000fc6000f8e02ff */
[----:B------:R-:W-:Y:S01]  /*0af0*/  IADD3.X R13, R7, R13, R40, P0, !PT ;  /* 0x0000000d070d7210 */ /* 0x000fe200007fe428 */
[C---:B------:R-:W-:Y:S02]  /*0b00*/  IMAD R29, R6.reuse, UR7, R29 ;  /* 0x00000007061d7c24 */ /* 0x040fe4000f8e021d */
[----:B------:R-:W-:Y:S01]  /*0b10*/  IMAD.WIDE.U32 R6, R6, UR6, R12 ;  /* 0x0000000606067c25 */ /* 0x000fe2000f8e000c */
[C---:B------:R-:W-:Y:S01]  /*0b20*/  IADD3 R12, R32.reuse, 0x40, RZ ;  /* 0x00000040200c7810 */ /* 0x040fe20007ffe0ff */
[----:B------:R-:W-:Y:S02]  /*0b30*/  ULDC UR6, c[0x0][0x2d0] ;  /* 0x0000b40000067ab9 */ /* 0x000fe40000000800 */
[----:B------:R-:W-:Y:S01]  /*0b40*/  IMAD R13, R3, UR9, R4 ;  /* 0x00000009030d7c24 */ /* 0x000fe2000f8e0204 */
[----:B------:R-:W-:Y:S02]  /*0b50*/  IADD3 R7, R7, R29, RZ ;  /* 0x0000001d07077210 */ /* 0x000fe40007ffe0ff */
[----:B------:R-:W-:-:S02]  /*0b60*/  ISETP.GE.AND P1, PT, R32, UR6, PT ;  /* 0x0000000620007c0c */ /* 0x000fc4000bf26270 */
[----:B------:R-:W-:Y:S01]  /*0b70*/  ISETP.GE.AND P2, PT, R5, UR6, PT ;  /* 0x0000000605007c0c */ /* 0x000fe2000bf46270 */
[----:B------:R-:W-:Y:S01]  /*0b80*/  IMAD.WIDE.U32 R6, R3, UR8, R6 ;  /* 0x0000000803067c25 */ /* 0x000fe2000f8e0006 */
[----:B------:R-:W-:Y:S01]  /*0b90*/  ISETP.GE.AND P3, PT, R12, UR6, PT ;  /* 0x000000060c007c0c */ /* 0x000fe2000bf66270 */
[----:B------:R-:W-:-:S03]  /*0ba0*/  ULDC.64 UR6, c[0x0][0x280] ;  /* 0x0000a00000067ab9 */ /* 0x000fc60000000a00 */
[----:B------:R-:W-:Y:S02]  /*0bb0*/  IADD3 R3, R7, R13, RZ ;  /* 0x0000000d07037210 */ /* 0x000fe40007ffe0ff */
[----:B------:R-:W-:-:S04]  /*0bc0*/  LEA R4, P0, R6, UR6, 0x1 ;  /* 0x0000000606047c11 */ /* 0x000fc8000f8008ff */
[----:B------:R-:W-:-:S05]  /*0bd0*/  LEA.HI.X R5, R6, UR7, R3, 0x1, P0 ;  /* 0x0000000706057c11 */ /* 0x000fca00080f0c03 */
[----:B------:R0:W5:Y:S04]  /*0be0*/  @!P1 LDG.E.128 R20, desc[UR4][R4.64] ;  /* 0x0000000404149981 */ /* 0x000168000c1e1d00 */
[----:B------:R0:W5:Y:S04]  /*0bf0*/  @!P2 LDG.E.128 R8, desc[UR4][R4.64+0x40] ;  /* 0x000040040408a981 */ /* 0x000168000c1e1d00 */
[----:B------:R0:W5:Y:S02]  /*0c00*/  @!P3 LDG.E.128 R24, desc[UR4][R4.64+0x80] ;  /* 0x000080040418b981 */ /* 0x000164000c1e1d00 */
.L_x_395:
[----:B------:R-:W-:Y:S05]  /*0c10*/  BSYNC B0 ;  /* 0x0000000000007941 */ /* 0x000fea0003800000 */
.L_x_394:
[----:B------:R-:W-:Y:S01]  /*0c20*/  HADD2.F32 R3, -RZ, R2.H1_H1 ;  /* 0x30000002ff037230 */ /* 0x000fe20000004100 */
[----:B------:R-:W-:Y:S01]  /*0c30*/  ULDC UR6, c[0x0][0x384] ;  /* 0x0000e10000067ab9 */ /* 0x000fe20000000800 */
[----:B0----5:R-:W-:Y:S02]  /*0c40*/  HADD2.F32 R4, -RZ, R20.H1_H1 ;  /* 0x30000014ff047230 */ /* 0x021fe40000004100 */
[----:B------:R-:W-:Y:S02]  /*0c50*/  HADD2.F32 R2, -RZ, R2.H0_H0 ;  /* 0x20000002ff027230 */ /* 0x000fe40000004100 */
        /* <DEDUP_REMOVED lines=9> */
[--C-:B------:R-:W-:Y:S02]  /*0cf0*/  HADD2.F32 R3, -RZ, R22.reuse.H0_H0 ;  /* 0x20000016ff037230 */ /* 0x100fe40000004100 */
[----:B------:R-:W-:Y:S01]  /*0d00*/  FFMA.FTZ R5, R36, R5, R7 ;  /* 0x0000000524057223 */ /* 0x000fe20000010007 */
[----:B------:R-:W-:Y:S01]  /*0d10*/  HADD2.F32 R35, -RZ, R35.H1_H1 ;  /* 0x30000023ff237230 */ /* 0x000fe20000004100 */
[----:B------:R-:W-:Y:S01]  /*0d20*/  SHF.L.U32 R7, R0, 0x3, RZ ;  /* 0x0000000300077819 */ /* 0x000fe200000006ff */
[----:B------:R-:W-:-:S02]  /*0d30*/  HADD2.F32 R4, -RZ, R22.H1_H1 ;  /* 0x30000016ff047230 */ /* 0x000fc40000004100 */
[----:B------:R-:W-:Y:S01]  /*0d40*/  FFMA.FTZ R6, R2, R3, R5 ;  /* 0x0000000302067223 */ /* 0x000fe20000010005 */
[--C-:B------:R-:W-:Y:S02]  /*0d50*/  HADD2.F32 R2, -RZ, R38.reuse.H0_H0 ;  /* 0x20000026ff027230 */ /* 0x100fe40000004100 */
[--C-:B------:R-:W-:Y:S02]  /*0d60*/  HADD2.F32 R3, -RZ, R23.reuse.H0_H0 ;  /* 0x20000017ff037230 */ /* 0x100fe40000004100 */
        /* <DEDUP_REMOVED lines=10> */
[----:B------:R-:W-:Y:S01]  /*0e10*/  HADD2.F32 R2, -RZ, R39.H0_H0 ;  /* 0x20000027ff027230 */ /* 0x000fe20000004100 */
[----:B------:R-:W0:Y:S01]  /*0e20*/  S2R R8, SR_TID.X ;  /* 0x0000000000087919 */ /* 0x000e220000002100 */
[----:B------:R-:W-:-:S02]  /*0e30*/  HADD2.F32 R3, -RZ, R9.H0_H0 ;  /* 0x20000009ff037230 */ /* 0x000fc40000004100 */
[----:B------:R-:W-:Y:S01]  /*0e40*/  FFMA.FTZ R37, R37, R4, R6 ;  /* 0x0000000425257223 */ /* 0x000fe20000010006 */
[----:B------:R-:W-:Y:S02]  /*0e50*/  HADD2.F32 R39, -RZ, R39.H1_H1 ;  /* 0x30000027ff277230 */ /* 0x000fe40000004100 */
[----:B------:R-:W-:Y:S02]  /*0e60*/  HADD2.F32 R4, -RZ, R9.H1_H1 ;  /* 0x30000009ff047230 */ /* 0x000fe40000004100 */
[----:B------:R-:W-:Y:S01]  /*0e70*/  FFMA.FTZ R6, R2, R3, R37 ;  /* 0x0000000302067223 */ /* 0x000fe20000010025 */
[----:B------:R-:W-:Y:S02]  /*0e80*/  HADD2.F32 R2, -RZ, R14.H0_H0 ;  /* 0x2000000eff027230 */ /* 0x000fe40000004100 */
        /* <DEDUP_REMOVED lines=17> */
[----:B------:R-:W-:Y:S01]  /*0fa0*/  HADD2.F32 R2, -RZ, R17.H0_H0 ;  /* 0x20000011ff027230 */ /* 0x000fe20000004100 */
[----:B0-----:R-:W-:Y:S01]  /*0fb0*/  LOP3.LUT P0, RZ, R8, 0x3, RZ, 0xc0, !PT ;  /* 0x0000000308ff7812 */ /* 0x001fe2000780c0ff */
        /* <DEDUP_REMOVED lines=9> */
[----:B------:R-:W-:Y:S02]  /*1050*/  HADD2.F32 R5, -RZ, R27.H0_H0 ;  /* 0x2000001bff057230 */ /* 0x000fe40000004100 */
[----:B------:R-:W-:Y:S01]  /*1060*/  FFMA.FTZ R17, R2, R3, R17 ;  /* 0x0000000302117223 */ /* 0x000fe20000010011 */
[----:B------:R-:W-:Y:S01]  /*1070*/  HADD2.F32 R3, -RZ, R26.H1_H1 ;  /* 0x3000001aff037230 */ /* 0x000fe20000004100 */
[----:B------:R-:W0:Y:S01]  /*1080*/  @!P0 LDC.64 R10, c[0x0][0x478] ;  /* 0x00011e00ff0a8b82 */ /* 0x000e220000000a00 */
[--C-:B------:R-:W-:Y:S02]  /*1090*/  HADD2.F32 R2, -RZ, R19.reuse.H0_H0 ;  /* 0x20000013ff027230 */ /* 0x100fe40000004100 */
[----:B------:R-:W-:Y:S02]  /*10a0*/  HADD2.F32 R19, -RZ, R19.H1_H1 ;  /* 0x30000013ff137230 */ /* 0x000fe40000004100 */
[----:B------:R-:W-:Y:S01]  /*10b0*/  FFMA.FTZ R3, R18, R3, R17 ;  /* 0x0000000312037223 */ /* 0x000fe20000010011 */
[----:B------:R-:W-:-:S03]  /*10c0*/  HADD2.F32 R4, -RZ, R27.H1_H1 ;  /* 0x3000001bff047230 */ /* 0x000fc60000004100 */
[----:B------:R-:W-:Y:S01]  /*10d0*/  FFMA.FTZ R2, R2, R5, R3 ;  /* 0x0000000502027223 */ /* 0x000fe20000010003 */
[----:B------:R-:W-:-:S03]  /*10e0*/  @!P0 LEA.HI R5, P1, R8, R41, RZ, 0x1e ;  /* 0x0000002908058211 */ /* 0x000fc6000783f0ff */
[----:B------:R-:W-:Y:S01]  /*10f0*/  FFMA.FTZ R2, R19, R4, R2 ;  /* 0x0000000413027223 */ /* 0x000fe20000010002 */
[----:B------:R-:W-:-:S04]  /*1100*/  @!P0 LEA.HI.X.SX32 R8, R41, RZ, 0x1, P1 ;  /* 0x000000ff29088211 */ /* 0x000fc800008f0eff */
[----:B------:R-:W1:Y:S01]  /*1110*/  SHFL.BFLY PT, R3, R2, 0x2, 0x1f ;  /* 0x0c401f0002037f89 */ /* 0x000e6200000e0000 */
[----:B0-----:R-:W-:-:S04]  /*1120*/  @!P0 LEA R4, P1, R5, R10, 0x2 ;  /* 0x0000000a05048211 */ /* 0x001fc800078210ff */
[----:B------:R-:W-:Y:S01]  /*1130*/  @!P0 LEA.HI.X R5, R5, R11, R8, 0x2, P1 ;  /* 0x0000000b05058211 */ /* 0x000fe200008f1408 */
[----:B-1----:R-:W-:-:S05]  /*1140*/  FADD.FTZ R6, R2, R3 ;  /* 0x0000000302067221 */ /* 0x002fca0000010000 */
[----:B------:R-:W0:Y:S02]  /*1150*/  SHFL.BFLY PT, R3, R6, 0x1, 0x1f ;  /* 0x0c201f0006037f89 */ /* 0x000e2400000e0000 */
[----:B0-----:R-:W-:-:S04]  /*1160*/  FADD.FTZ R3, R6, R3 ;  /* 0x0000000306037221 */ /* 0x001fc80000010000 */
[----:B------:R-:W-:Y:S01]  /*1170*/  FMUL.FTZ R9, R3, UR6 ;  /* 0x0000000603097c20 */ /* 0x000fe20008410000 */
[----:B------:R-:W-:-:S04]  /*1180*/  IMAD.WIDE R2, R7, 0x10, R30 ;  /* 0x0000001007027825 */ /* 0x000fc800078e021e */
[----:B------:R-:W-:Y:S04]  /*1190*/  @!P0 STG.E desc[UR4][R4.64], R9 ;  /* 0x0000000904008986 */ /* 0x000fe8000c101904 */
[----:B------:R-:W-:Y:S04]  /*11a0*/  STG.E.128 desc[UR4][R30.64], RZ ;  /* 0x000000ff1e007986 */ /* 0x000fe8000c101d04 */
[----:B------:R-:W-:Y:S04]  /*11b0*/  STG.E.128 desc[UR4][R2.64], RZ ;  /* 0x000000ff02007986 */ /* 0x000fe8000c101d04 */
[----:B------:R-:W-:Y:S04]  /*11c0*/  STG.E.128 desc[UR4][R30.64+0x80], RZ ;  /* 0x000080ff1e007986 */ /* 0x000fe8000c101d04 */
[----:B------:R-:W-:Y:S04]  /*11d0*/  STG.E.128 desc[UR4][R2.64+0x80], RZ ;  /* 0x000080ff02007986 */ /* 0x000fe8000c101d04 */
[----:B------:R-:W-:Y:S04]  /*11e0*/  STG.E.128 desc[UR4][R30.64+0x100], RZ ;  /* 0x000100ff1e007986 */ /* 0x000fe8000c101d04 */
[----:B------:R-:W-:Y:S01]  /*11f0*/  STG.E.128 desc[UR4][R2.64+0x100], RZ ;  /* 0x000100ff02007986 */ /* 0x000fe2000c101d04 */
[----:B------:R-:W-:Y:S05]  /*1200*/  EXIT ;  /* 0x000000000000794d */ /* 0x000fea0003800000 */
.L_x_396:
        /* <DEDUP_REMOVED lines=15> */
.L_x_682:


//--------------------- .text._ZN5flash27flash_bwd_convert_dq_kernelI23Flash_bwd_kernel_traitsILi96ELi64ELi128ELi8ELi2ELi4ELi4ELb0ELb0EN7cutlass6half_tE19Flash_kernel_traitsILi96ELi64ELi128ELi8ES3_EEEEvNS_16Flash_bwd_paramsEi --------------------------
	.section	.text._ZN5flash27flash_bwd_convert_dq_kernelI23Flash_bwd_kernel_traitsILi96ELi64ELi128ELi8ELi2ELi4ELi4ELb0ELb0EN7cutlass6half_tE19Flash_kernel_traitsILi96ELi64ELi128ELi8ES3_EEEEvNS_16Flash_bwd_paramsEi,"ax",@progbits
	.align	128
        .global         _ZN5flash27flash_bwd_convert_dq_kernelI23Flash_bwd_kernel_traitsILi96ELi64ELi128ELi8ELi2ELi4ELi4ELb0ELb0EN7cutlass6half_tE19Flash_kernel_traitsILi96ELi64ELi128ELi8ES3_EEEEvNS_16Flash_bwd_paramsEi
        .type           _ZN5flash27flash_bwd_convert_dq_kernelI23Flash_bwd_kernel_traitsILi96ELi64ELi128ELi8ELi2ELi4ELi4ELb0ELb0EN7cutlass6half_tE19Flash_kernel_traitsILi96ELi64ELi128ELi8ES3_EEEEvNS_16Flash_bwd_paramsEi,@function
        .size           _ZN5flash27flash_bwd_convert_dq_kernelI23Flash_bwd_kernel_traitsILi96ELi64ELi128ELi8ELi2ELi4ELi4ELb0ELb0EN7cutlass6half_tE19Flash_kernel_traitsILi96ELi64ELi128ELi8ES3_EEEEvNS_16Flash_bwd_paramsEi,(.L_x_683 - _ZN5flash27flash_bwd_convert_dq_kernelI23Flash_bwd_kernel_traitsILi96ELi64ELi128ELi8ELi2ELi4ELi4ELb0ELb0EN7cutlass6half_tE19Flash_kernel_traitsILi96ELi64ELi128ELi8ES3_EEEEvNS_16Flash_bwd_paramsEi)
        .other          _ZN5flash27flash_bwd_convert_dq_kernelI23Flash_bwd_kernel_traitsILi96ELi64ELi128ELi8ELi2ELi4ELi4ELb0ELb0EN7cutlass6half_tE19Flash_kernel_traitsILi96ELi64ELi128ELi8ES3_EEEEvNS_16Flash_bwd_paramsEi,@"STO_CUDA_ENTRY STV_DEFAULT"
_ZN5flash27flash_bwd_convert_dq_kernelI23Flash_bwd_kernel_traitsILi96ELi64ELi128ELi8ELi2ELi4ELi4ELb0ELb0EN7cutlass6half_tE19Flash_kernel_traitsILi96ELi64ELi128ELi8ES3_EEEEvNS_16Flash_bwd_paramsEi:
.text._ZN5flash27flash_bwd_convert_dq_kernelI23Flash_bwd_kernel_traitsILi96ELi64ELi128ELi8ELi2ELi4ELi4ELb0ELb0EN7cutlass6half_tE19Flash_kernel_traitsILi96ELi64ELi128ELi8ES3_EEEEvNS_16Flash_bwd_paramsEi:
        /* <DEDUP_REMOVED lines=49> */
.L_x_397:
        /* <DEDUP_REMOVED lines=110> */
.L_x_399:
        /* <DEDUP_REMOVED lines=81> */
.L_x_398:
        /* <DEDUP_REMOVED lines=143> */
.L_x_400:
        /* <DEDUP_REMOVED lines=9> */
.L_x_683:


//--------------------- .text._ZN5flash44flash_bwd_dq_dk_dv_loop_seqk_parallel_kernelI23Flash_bwd_kernel_traitsILi96ELi64ELi128ELi8ELi2ELi4ELi4ELb0ELb0EN7cutlass6half_tE19Flash_kernel_traitsILi96ELi64ELi128ELi8ES3_EELb1ELb1ELb0ELb0ELb0ELb0ELb0EEEvNS_16Flash_bwd_paramsE --------------------------
	.section	.text._ZN5flash44flash_bwd_dq_dk_dv_loop_seqk_parallel_kernelI23Flash_bwd_kernel_traitsILi96ELi64ELi128ELi8ELi2ELi4ELi4ELb0ELb0EN7cutlass6half_tE19Flash_kernel_traitsILi96ELi64ELi128ELi8ES3_EELb1ELb1ELb0ELb0ELb0ELb0ELb0EEEvNS_16Flash_bwd_paramsE,"ax",@progbits
	.align	128
        .global         _ZN5flash44flash_bwd_dq_dk_dv_loop_seqk_parallel_kernelI23Flash_bwd_kernel_traitsILi96ELi64ELi128ELi8ELi2ELi4ELi4ELb0ELb0EN7cutlass6half_tE19Flash_kernel_traitsILi96ELi64ELi128ELi8ES3_EELb1ELb1ELb0ELb0ELb0ELb0ELb0EEEvNS_16Flash_bwd_paramsE
        .type           _ZN5flash44flash_bwd_dq_dk_dv_loop_seqk_parallel_kernelI23Flash_bwd_kernel_traitsILi96ELi64ELi128ELi8ELi2ELi4ELi4ELb0ELb0EN7cutlass6half_tE19Flash_kernel_traitsILi96ELi64ELi128ELi8ES3_EELb1ELb1ELb0ELb0ELb0ELb0ELb0EEEvNS_16Flash_bwd_paramsE,@function
        .size           _ZN5flash44flash_bwd_dq_dk_dv_loop_seqk_parallel_kernelI23Flash_bwd_kernel_traitsILi96ELi64ELi128ELi8ELi2ELi4ELi4ELb0ELb0EN7cutlass6half_tE19Flash_kernel_traitsILi96ELi64ELi128ELi8ES3_EELb1ELb1ELb0ELb0ELb0ELb0ELb0EEEvNS_16Flash_bwd_paramsE,(.L_x_684 - _ZN5flash44flash_bwd_dq_dk_dv_loop_seqk_parallel_kernelI23Flash_bwd_kernel_traitsILi96ELi64ELi128ELi8ELi2ELi4ELi4ELb0ELb0EN7cutlass6half_tE19Flash_kernel_traitsILi96ELi64ELi128ELi8ES3_EELb1ELb1ELb0ELb0ELb0ELb0ELb0EEEvNS_16Flash_bwd_paramsE)
        .other          _ZN5flash44flash_bwd_dq_dk_dv_loop_seqk_parallel_kernelI23Flash_bwd_kernel_traitsILi96ELi64ELi128ELi8ELi2ELi4ELi4ELb0ELb0EN7cutlass6half_tE19Flash_kernel_traitsILi96ELi64ELi128ELi8ES3_EELb1ELb1ELb0ELb0ELb0ELb0ELb0EEEvNS_16Flash_bwd_paramsE,@"STO_CUDA_ENTRY STV_DEFAULT"
_ZN5flash44flash_bwd_dq_dk_dv_loop_seqk_parallel_kernelI23Flash_bwd_kernel_traitsILi96ELi64ELi128ELi8ELi2ELi4ELi4ELb0ELb0EN7cutlass6half_tE19Flash_kernel_traitsILi96ELi64ELi128ELi8ES3_EELb1ELb1ELb0ELb0ELb0ELb0ELb0EEEvNS_16Flash_bwd_paramsE:
.text._ZN5flash44flash_bwd_dq_dk_dv_loop_seqk_parallel_kernelI23Flash_bwd_kernel_traitsILi96ELi64ELi128ELi8ELi2ELi4ELi4ELb0ELb0EN7cutlass6half_tE19Flash_kernel_traitsILi96ELi64ELi128ELi8ES3_EELb1ELb1ELb0ELb0ELb0ELb0ELb0EEEvNS_16Flash_bwd_paramsE:
[----:B------:R-:W-:Y:S08]  /*0000*/  LDC R1, c[0x0][0x28] ;  /* 0x00000a00ff017b82 */ /* 0x000ff00000000800 */
[----:B------:R-:W1:Y:S01]  /*0010*/  S2UR UR17, SR_CTAID.X ;  /* 0x00000000001179c3 */ /* 0x000e620000002500 */
[----:B------:R-:W-:Y:S02]  /*0020*/  ULDC UR4, c[0x0][0x2c8] ;  /* 0x0000b20000047ab9 */ /* 0x000fe40000000800 */
[----:B------:R-:W-:-:S04]  /*0030*/  UIADD3 UR5, UR4, 0x7f, URZ ;  /* 0x0000007f04057890 */ /* 0x000fc8000fffe03f */
[----:B------:R-:W-:-:S04]  /*0040*/  USHF.R.S32.HI UR4, URZ, 0x1f, UR5 ;  /* 0x0000001f3f047899 */ /* 0x000fc80008011405 */
[----:B------:R-:W-:-:S04]  /*0050*/  ULEA.HI UR4, UR4, UR5, URZ, 0x7 ;  /* 0x0000000504047291 */ /* 0x000fc8000f8f383f */
[----:B------:R-:W-:-:S06]  /*0060*/  USHF.R.S32.HI UR6, URZ, 0x7, UR4 ;  /* 0x000000073f067899 */ /* 0x000fcc0008011404 */
[----:B------:R-:W-:Y:S01]  /*0070*/  MOV R246, UR6 ;  /* 0x0000000600f67c02 */ /* 0x000fe20008000f00 */
[----:B-1----:R-:W-:-:S06]  /*0080*/  UISETP.GE.AND UP0, UPT, UR17, UR6, UPT ;  /* 0x000000061100728c */ /* 0x002fcc000bf06270 */
        /* <DEDUP_REMOVED lines=10> */
[----:B------:R-:W4:Y:S01]  /*0130*/  S2UR UR57, SR_CTAID.Z ;  /* 0x00000000003979c3 */ /* 0x000f220000002700 */
[----:B--2---:R-:W-:Y:S01]  /*0140*/  USHF.L.U32 UR6, UR47, 0x7, URZ ;  /* 0x000000072f067899 */ /* 0x004fe2000800063f */
[----:B-1----:R-:W-:Y:S01]  /*0150*/  SHF.R.S32.HI R0, RZ, 0x1f, R4 ;  /* 0x0000001fff007819 */ /* 0x002fe20000011404 */
[----:B---3--:R-:W-:-:S03]  /*0160*/  ULEA UR4, UR4, UR5, 0x18 ;  /* 0x0000000504047291 */ /* 0x008fc6000f8ec03f */
[CC--:B------:R-:W-:Y:S02]  /*0170*/  LEA.HI R2, R0.reuse, R4.reuse, RZ, 0x5 ;  /* 0x0000000400027211 */ /* 0x0c0fe400078f28ff */
[CC--:B------:R-:W-:Y:S02]  /*0180*/  LEA.HI R17, R0.reuse, R4.reuse, RZ, 0x3 ;  /* 0x0000000400117211 */ /* 0x0c0fe400078f18ff */
[CC--:B------:R-:W-:Y:S01]  /*0190*/  LEA.HI R5, R0.reuse, R4.reuse, RZ, 0x2 ;  /* 0x0000000400057211 */ /* 0x0c0fe200078f10ff */
[----:B----4-:R-:W-:Y:S01]  /*01a0*/  USHF.R.S32.HI UR5, URZ, 0x1f, UR57 ;  /* 0x0000001f3f057899 */ /* 0x010fe20008011439 */
        /* <DEDUP_REMOVED lines=23> */
[----:B------:R-:W-:Y:S01]  /*0320*/  IMAD.SHL.U32 R4, R11, 0x40, RZ ;  /* 0x000000400b047824 */ /* 0x000fe200078e00ff */
[----:B------:R-:W-:Y:S01]  /*0330*/  SHF.R.S32.HI R242, RZ, 0x6, R242 ;  /* 0x00000006fff27819 */ /* 0x000fe200000114f2 */
[----:B------:R-:W-:-:S02]  /*0340*/  IMAD.IADD R244, R0, 0x1, -R6 ;  /* 0x0000000100f47824 */ /* 0x000fc400078e0a06 */
[----:B------:R-:W-:Y:S01]  /*0350*/  IMAD.IADD R14, R0, 0x1, -R2 ;  /* 0x00000001000e7824 */ /* 0x000fe200078e0a02 */
[----:B------:R-:W-:Y:S01]  /*0360*/  LOP3.LUT R2, R4, 0xc0, RZ, 0xc0, !PT ;  /* 0x000000c004027812 */ /* 0x000fe200078ec0ff */
[----:B------:R-:W-:Y:S01]  /*0370*/  IMAD R243, R0, 0x8, R3 ;  /* 0x0000000800f37824 */ /* 0x000fe200078e0203 */
[----:B------:R-:W-:Y:S02]  /*0380*/  SHF.R.S32.HI R0, RZ, 0x1f, R5 ;  /* 0x0000001fff007819 */ /* 0x000fe40000011405 */
[----:B------:R-:W-:Y:S02]  /*0390*/  SHF.R.S32.HI R5, RZ, 0x4, R7 ;  /* 0x00000004ff057819 */ /* 0x000fe40000011407 */
[----:B------:R-:W-:Y:S02]  /*03a0*/  SHF.R.U32.HI R6, RZ, 0x3, R2 ;  /* 0x00000003ff067819 */ /* 0x000fe40000011602 */
[----:B------:R-:W-:Y:S02]  /*03b0*/  LEA.HI R3, R7, R5, RZ, 0x1 ;  /* 0x0000000507037211 */ /* 0x000fe400078f08ff */
[----:B------:R-:W-:-:S02]  /*03c0*/  LOP3.LUT R4, R2, 0x18, R228, 0xf8, !PT ;  /* 0x0000001802047812 */ /* 0x000fc400078ef8e4 */
[----:B------:R-:W-:Y:S02]  /*03d0*/  LOP3.LUT R2, R3, 0xfffffffe, RZ, 0xc0, !PT ;  /* 0xfffffffe03027812 */ /* 0x000fe400078ec0ff */
[----:B------:R-:W-:Y:S02]  /*03e0*/  LEA.HI R0, R0, R9, RZ, 0x3 ;  /* 0x0000000900007211 */ /* 0x000fe400078f18ff */
[----:B------:R-:W-:Y:S01]  /*03f0*/  SHF.R.S32.HI R7, RZ, 0x1f, R10 ;  /* 0x0000001fff077819 */ /* 0x000fe2000001140a */
[----:B------:R-:W-:Y:S01]  /*0400*/  IMAD.IADD R11, R5, 0x1, -R2 ;  /* 0x00000001050b7824 */ /* 0x000fe200078e0a02 */
[----:B------:R-:W-:Y:S02]  /*0410*/  LOP3.LUT R3, R4, R6, RZ, 0x3c, !PT ;  /* 0x0000000604037212 */ /* 0x000fe400078e3cff */
[----:B------:R-:W-:Y:S02]  /*0420*/  LEA.HI R2, R8, R8, RZ, 0x1 ;  /* 0x0000000808027211 */ /* 0x000fe400078f08ff */
[----:B------:R-:W-:Y:S01]  /*0430*/  LOP3.LUT R0, R0, 0xfffffff8, RZ, 0xc0, !PT ;  /* 0xfffffff800007812 */ /* 0x000fe200078ec0ff */
[----:B------:R-:W-:Y:S01]  /*0440*/  IMAD.U32 R243, R243, 0x20, R3 ;  /* 0x00000020f3f37824 */ /* 0x000fe200078e0003 */
[----:B------:R-:W-:-:S02]  /*0450*/  LEA.HI R227, R7, R10, RZ, 0x2 ;  /* 0x0000000a07e37211 */ /* 0x000fc400078f10ff */
[----:B------:R-:W-:Y:S01]  /*0460*/  LEA.HI R7, R13, R13, RZ, 0x1 ;  /* 0x0000000d0d077211 */ /* 0x000fe200078f08ff */
[----:B------:R-:W-:Y:S01]  /*0470*/  IMAD.IADD R0, R9, 0x1, -R0 ;  /* 0x0000000109007824 */ /* 0x000fe200078e0a00 */
[--C-:B------:R-:W-:Y:S02]  /*0480*/  SHF.R.S32.HI R6, RZ, 0x1, R2.reuse ;  /* 0x00000001ff067819 */ /* 0x100fe40000011402 */
[----:B------:R-:W-:Y:S02]  /*0490*/  SHF.R.S32.HI R4, RZ, 0x1f, R2 ;  /* 0x0000001fff047819 */ /* 0x000fe40000011402 */
[----:B------:R-:W-:Y:S02]  /*04a0*/  LOP3.LUT R2, R2, 0x7fffffe, RZ, 0xc0, !PT ;  /* 0x07fffffe02027812 */ /* 0x000fe400078ec0ff */
[----:B------:R-:W-:Y:S02]  /*04b0*/  LOP3.LUT R3, R7, 0x7fffffe, RZ, 0xc0, !PT ;  /* 0x07fffffe07037812 */ /* 0x000fe400078ec0ff */
[----:B------:R-:W-:Y:S01]  /*04c0*/  SHF.R.S32.HI R9, RZ, 0x1f, R8 ;  /* 0x0000001fff097819 */ /* 0x000fe20000011408 */
[----:B------:R-:W-:Y:S01]  /*04d0*/  IMAD.IADD R19, R8, 0x1, -R2 ;  /* 0x0000000108137824 */ /* 0x000fe200078e0a02 */
[----:B------:R-:W-:Y:S01]  /*04e0*/  LEA.HI R5, R4, R6, RZ, 0x2 ;  /* 0x0000000604057211 */ /* 0x000fe200078f10ff */
[----:B------:R-:W-:Y:S01]  /*04f0*/  IMAD.IADD R10, R13, 0x1, -R3 ;  /* 0x000000010d0a7824 */ /* 0x000fe200078e0a03 */
[----:B------:R-:W-:Y:S01]  /*0500*/  LEA.HI R9, R9, R8, RZ, 0x3 ;  /* 0x0000000809097211 */ /* 0x000fe200078f18ff */
[----:B------:R-:W-:Y:S01]  /*0510*/  IMAD R2, R242, 0x4, R11 ;  /* 0x00000004f2027824 */ /* 0x000fe200078e020b */
[----:B------:R-:W-:-:S02]  /*0520*/  LOP3.LUT R3, R0, 0x1, RZ, 0xc0, !PT ;  /* 0x0000000100037812 */ /* 0x000fc400078ec0ff */
[----:B------:R-:W-:Y:S01]  /*0530*/  LOP3.LUT R4, R9, 0xfffffff8, RZ, 0xc0, !PT ;  /* 0xfffffff809047812 */ /* 0x000fe200078ec0ff */
[----:B------:R-:W-:Y:S01]  /*0540*/  IMAD R172, R2, 0x8, R10 ;  /* 0x0000000802ac7824 */ /* 0x000fe200078e020a */
[----:B------:R-:W-:Y:S01]  /*0550*/  ISETP.NE.U32.AND P3, PT, R3, 0x1, PT ;  /* 0x000000010300780c */ /* 0x000fe20003f65070 */
[----:B------:R-:W-:Y:S01]  /*0560*/  IMAD.SHL.U32 R3, R13, 0x40, RZ ;  /* 0x000000400d037824 */ /* 0x000fe200078e00ff */
[----:B------:R-:W-:Y:S01]  /*0570*/  SHF.R.S32.HI R2, RZ, 0x1, R7 ;  /* 0x00000001ff027819 */ /* 0x000fe20000011407 */
[----:B------:R-:W-:Y:S01]  /*0580*/  IMAD.IADD R12, R8, 0x1, -R4 ;  /* 0x00000001080c7824 */ /* 0x000fe200078e0a04 */
[----:B------:R-:W-:Y:S01]  /*0590*/  LEA.HI R13, R0, R0, RZ, 0x1 ;  /* 0x00000000000d7211 */ /* 0x000fe200078f08ff */
[----:B------:R-:W-:Y:S01]  /*05a0*/  IMAD.SHL.U32 R7, R18, 0x2, RZ ;  /* 0x0000000212077824 */ /* 0x000fe200078e00ff */
[----:B------:R-:W-:Y:S01]  /*05b0*/  LOP3.LUT R5, R5, 0xfffffffc, RZ, 0xc0, !PT ;  /* 0xfffffffc05057812 */ /* 0x000fe200078ec0ff */
[C---:B------:R-:W-:Y:S01]  /*05c0*/  IMAD.SHL.U32 R4, R2.reuse, 0x40, RZ ;  /* 0x0000004002047824 */ /* 0x040fe200078e00ff */
[----:B------:R-:W-:-:S02]  /*05d0*/  LOP3.LUT P4, RZ, R2, 0x2, RZ, 0xc0, !PT ;  /* 0x0000000202ff7812 */ /* 0x000fc4000788c0ff */
[----:B------:R-:W-:Y:S01]  /*05e0*/  LOP3.LUT R2, R13, 0x3fffffe, RZ, 0xc0, !PT ;  /* 0x03fffffe0d027812 */ /* 0x000fe200078ec0ff */
[----:B------:R-:W-:Y:S01]  /*05f0*/  IMAD.IADD R16, R6, 0x1, -R5 ;  /* 0x0000000106107824 */ /* 0x000fe200078e0a05 */
[----:B------:R-:W-:Y:S01]  /*0600*/  LOP3.LUT R6, R3, 0x1c0, RZ, 0xc0, !PT ;  /* 0x000001c003067812 */ /* 0x000fe200078ec0ff */
[----:B------:R-:W-:Y:S01]  /*0610*/  IMAD.SHL.U32 R5, R14, 0x10, RZ ;  /* 0x000000100e057824 */ /* 0x000fe200078e00ff */
[C---:B------:R-:W-:Y:S01]  /*0620*/  LOP3.LUT P2, RZ, R0.reuse, 0x2, RZ, 0xc0, !PT ;  /* 0x0000000200ff7812 */ /* 0x040fe2000784c0ff */
[----:B------:R-:W-:Y:S01]  /*0630*/  IMAD.IADD R18, R0, 0x1, -R2 ;  /* 0x0000000100127824 */ /* 0x000fe200078e0a02 */
[----:B------:R-:W-:Y:S01]  /*0640*/  LOP3.LUT R2, R4, 0xc0, RZ, 0xc0, !PT ;  /* 0x000000c004027812 */ /* 0x000fe200078ec0ff */
[----:B------:R-:W-:Y:S01]  /*0650*/  IMAD.SHL.U32 R0, R0, 0x40, RZ ;  /* 0x0000004000007824 */ /* 0x000fe200078e00ff */
[----:B------:R-:W-:Y:S01]  /*0660*/  SHF.R.S32.HI R10, RZ, 0x7, R15 ;  /* 0x00000007ff0a7819 */ /* 0x000fe2000001140f */
[----:B------:R-:W-:Y:S01]  /*0670*/  IMAD.SHL.U32 R15, R242, 0x20, RZ ;  /* 0x00000020f20f7824 */ /* 0x000fe200078e00ff */
[----:B------:R-:W-:Y:S01]  /*0680*/  SHF.R.S32.HI R3, RZ, 0x3, R9 ;  /* 0x00000003ff037819 */ /* 0x000fe20000011409 */
[----:B------:R-:W-:Y:S01]  /*0690*/  IMAD R9, R14, 0x200, R7 ;  /* 0x000002000e097824 */ /* 0x000fe200078e0207 */
[----:B------:R-:W-:-:S02]  /*06a0*/  LOP3.LUT R4, R6, 0x30, R5, 0xf8, !PT ;  /* 0x0000003006047812 */ /* 0x000fc400078ef805 */
[----:B------:R-:W-:Y:S01]  /*06b0*/  LOP3.LUT R0, R0, 0x1c0, RZ, 0xc0, !PT ;  /* 0x000001c000007812 */ /* 0x000fe200078ec0ff */
[----:B------:R-:W-:Y:S01]  /*06c0*/  IMAD R19, R3, 0x8, R19 ;  /* 0x0000000803137824 */ /* 0x000fe200078e0213 */
[----:B------:R-:W-:Y:S01]  /*06d0*/  LOP3.LUT R8, R4, 0x8, R17, 0xf8, !PT ;  /* 0x0000000804087812 */ /* 0x000fe200078ef811 */
[----:B------:R-:W-:Y:S01]  /*06e0*/  IMAD R20, R14, 0x2, R3 ;  /* 0x000000020e147824 */ /* 0x000fe200078e0203 */
[----:B------:R-:W-:Y:S01]  /*06f0*/  LOP3.LUT R5, R2, 0x8, R17, 0xf8, !PT ;  /* 0x0000000802057812 */ /* 0x000fe200078ef811 */
[----:B------:R-:W-:Y:S01]  /*0700*/  IMAD R18, R18, 0x20, R9 ;  /* 0x0000002012127824 */ /* 0x000fe200078e0209 */
[----:B------:R-:W-:Y:S01]  /*0710*/  SHF.R.U32.HI R4, RZ, 0x3, R2 ;  /* 0x00000003ff047819 */ /* 0x000fe20000011602 */
[----:B------:R-:W-:Y:S01]  /*0720*/  IMAD.SHL.U32 R9, R11, 0x10, RZ ;  /* 0x000000100b097824 */ /* 0x000fe200078e00ff */
[----:B------:R-:W-:Y:S02]  /*0730*/  LOP3.LUT R3, R0, 0x20, R15, 0xf8, !PT ;  /* 0x0000002000037812 */ /* 0x000fe400078ef80f */
[----:B------:R-:W-:Y:S01]  /*0740*/  SHF.R.U32.HI R2, RZ, 0x3, R0 ;  /* 0x00000003ff027819 */ /* 0x000fe20000011600 */
[----:B------:R-:W-:Y:S01]  /*0750*/  IMAD R0, R10, 0x1000, R7 ;  /* 0x000010000a007824 */ /* 0x000fe200078e0207 */
[----:B------:R-:W-:-:S02]  /*0760*/  LOP3.LUT R4, R5, R4, RZ, 0x3c, !PT ;  /* 0x0000000405047212 */ /* 0x000fc400078e3cff */
        /* <DEDUP_REMOVED lines=15> */
[----:B------:R-:W-:Y:S01]  /*0860*/  IMAD R3, R11, 0x200, R3 ;  /* 0x000002000b037824 */ /* 0x000fe200078e0203 */
[----:B------:R-:W-:Y:S01]  /*0870*/  LOP3.LUT R4, R4, 0x1c0, RZ, 0xc0, !PT ;  /* 0x000001c004047812 */ /* 0x000fe200078ec0ff */
[----:B------:R-:W-:Y:S01]  /*0880*/  IMAD.SHL.U32 R172, R172, 0x2, RZ ;  /* 0x00000002acac7824 */ /* 0x000fe200078e00ff */
[C---:B------:R-:W-:Y:S01]  /*0890*/  LOP3.LUT P1, RZ, R0.reuse, 0x2, RZ, 0xc0, !PT ;  /* 0x0000000200ff7812 */ /* 0x040fe2000782c0ff */
        /* <DEDUP_REMOVED lines=12> */
[----:B------:R-:W-:Y:S01]  /*0960*/  LOP3.LUT R8, R8, R0, R7, 0x1e, !PT ;  /* 0x0000000008087212 */ /* 0x000fe200078e1e07 */
[----:B------:R-:W-:Y:S01]  /*0970*/  IMAD.SHL.U32 R0, R19, 0x20, RZ ;  /* 0x0000002013007824 */ /* 0x000fe200078e00ff */
[----:B------:R-:W-:Y:S01]  /*0980*/  LOP3.LUT R2, R5, R9, R2, 0x1e, !PT ;  /* 0x0000000905027212 */ /* 0x000fe200078e1e02 */
[----:B------:R-:W-:Y:S01]  /*0990*/  IMAD.U32 R176, R20, 0x200, R176 ;  /* 0x0000020014b07824 */ /* 0x000fe200078e00b0 */
[----:B------:R-:W-:Y:S01]  /*09a0*/  SEL R177, R180, 0xffffffe0, !P5 ;  /* 0xffffffe0b4b17807 */ /* 0x000fe20006800000 */
        /* <DEDUP_REMOVED lines=8> */
[----:B------:R-:W-:Y:S01]  /*0a30*/  IMAD.IADD R8, R8, 0x1, R18 ;  /* 0x0000000108087824 */ /* 0x000fe200078e0212 */
[----:B------:R-:W-:Y:S01]  /*0a40*/  SHF.R.S32.HI R227, RZ, 0x2, R227 ;  /* 0x00000002ffe37819 */ /* 0x000fe200000114e3 */
[----:B------:R-:W-:Y:S01]  /*0a50*/  IMAD.IADD R218, R219, 0x1, R216 ;  /* 0x00000001dbda7824 */ /* 0x000fe200078e02d8 */
[----:B------:R-:W-:Y:S01]  /*0a60*/  LOP3.LUT P0, RZ, R16, 0x2, RZ, 0xc0, !PT ;  /* 0x0000000210ff7812 */ /* 0x000fe2000780c0ff */
[----:B------:R-:W-:Y:S01]  /*0a70*/  IMAD.U32 R251, RZ, RZ, UR6 ;  /* 0x00000006fffb7e24 */ /* 0x000fe2000f8e00ff */
[----:B------:R-:W-:Y:S01]  /*0a80*/  UIADD3 UR6, UR4, 0x15000, URZ ;  /* 0x0001500004067890 */ /* 0x000fe2000fffe03f */
[----:B------:R-:W-:Y:S01]  /*0a90*/  IMAD.U32 R252, RZ, RZ, UR5 ;  /* 0x00000005fffc7e24 */ /* 0x000fe2000f8e00ff */
[----:B------:R-:W-:Y:S01]  /*0aa0*/  UIADD3 UR5, UR4, 0x9000, URZ ;  /* 0x0000900004057890 */ /* 0x000fe2000fffe03f */
[----:B------:R-:W-:Y:S01]  /*0ab0*/  SEL R173, R180, 0xffffffe0, !P4 ;  /* 0xffffffe0b4ad7807 */ /* 0x000fe20006000000 */
[----:B------:R-:W-:Y:S01]  /*0ac0*/  IMAD.IADD R182, R182, 0x1, R6 ;  /* 0x00000001b6b67824 */ /* 0x000fe200078e0206 */
[----:B------:R-:W-:Y:S01]  /*0ad0*/  SEL R180, R180, 0xffffffe0, !P0 ;  /* 0xffffffe0b4b47807 */ /* 0x000fe20004000000 */
[----:B------:R-:W-:Y:S01]  /*0ae0*/  IMAD R227, R244, 0x10, R227 ;  /* 0x00000010f4e37824 */ /* 0x000fe200078e02e3 */
[----:B------:R-:W-:Y:S01]  /*0af0*/  LEA R176, R176, UR6, 0x1 ;  /* 0x00000006b0b07c11 */ /* 0x000fe2000f8e08ff */
[----:B------:R-:W-:Y:S01]  /*0b00*/  IMAD.IADD R216, R216, 0x1, R217 ;  /* 0x00000001d8d87824 */ /* 0x000fe200078e02d9 */
[----:B------:R-:W-:Y:S01]  /*0b10*/  LEA R239, R8, UR5, 0x1 ;  /* 0x0000000508ef7c11 */ /* 0x000fe2000f8e08ff */
[----:B------:R-:W-:Y:S01]  /*0b20*/  ULDC.64 UR6, c[0x0][0x208] ;  /* 0x0000820000067ab9 */ /* 0x000fe20000000a00 */
[----:B------:R-:W-:Y:S01]  /*0b30*/  LEA R2, R3, UR4, 0x1 ;  /* 0x0000000403027c11 */ /* 0x000fe2000f8e08ff */
[----:B------:R-:W-:Y:S01]  /*0b40*/  IMAD.IADD R177, R176, 0x1, R177 ;  /* 0x00000001b0b17824 */ /* 0x000fe200078e02b1 */
[----:B------:R-:W-:Y:S01]  /*0b50*/  IADD3 R173, R173, UR5, R172 ;  /* 0x00000005adad7c10 */ /* 0x000fe2000fffe0ac */
[----:B------:R-:W-:-:S02]  /*0b60*/  VIADD R240, R239, 0x20 ;  /* 0x00000020eff07836 */ /* 0x000fc40000000000 */
[--C-:B------:R-:W-:Y:S02]  /*0b70*/  IMAD.IADD R179, R176, 0x1, R178.reuse ;  /* 0x00000001b0b37824 */ /* 0x100fe400078e02b2 */
[----:B------:R-:W-:Y:S02]  /*0b80*/  IMAD.IADD R178, R177, 0x1, R178 ;  /* 0x00000001b1b27824 */ /* 0x000fe400078e02b2 */
[----:B------:R-:W-:-:S07]  /*0b90*/  @P1 VIADD R240, R239, 0xffffffe0 ;  /* 0xffffffe0eff01836 */ /* 0x000fce0000000000 */
.L_x_442:
        /* <DEDUP_REMOVED lines=34> */
[----:B---3--:R1:W3:Y:S02]  /*0dc0*/  @P0 LDG.E R6, desc[UR6][R4.64] ;  /* 0x0000000604060981 */ /* 0x0082e4000c1e1900 */
        /* <DEDUP_REMOVED lines=32> */
.L_x_401:
        /* <DEDUP_REMOVED lines=27> */
[----:B------:R-:W-:Y:S01]  /*1180*/  USHF.L.U64.HI UR16, UR47, 0x7, UR58 ;  /* 0x000000072f107899 */ /* 0x000fe2000801023a */
[----:B------:R-:W1:Y:S01]  /*1190*/  I2F.RP R4, R6 ;  /* 0x0000000600047306 */ /* 0x000e620000209400 */
[----:B------:R-:W-:Y:S01]  /*11a0*/  ULDC.U8 UR24, c[0x0][0x3d8] ;  /* 0x0000f60000187ab9 */ /* 0x000fe20000000000 */
[----:B------:R-:W-:-:S02]  /*11b0*/  UISETP.NE.AND UP1, UPT, UR45, -0x1, UPT ;  /* 0xffffffff2d00788c */ /* 0x000fc4000bf25270 */
[----:B--2---:R-:W-:Y:S02]  /*11c0*/  UIMAD.WIDE.U32 UR30, UR9, UR12, URZ ;  /* 0x0000000c091e72a5 */ /* 0x004fe4000f8e003f */
[----:B------:R-:W-:Y:S02]  /*11d0*/  USEL UR33, UR16, URZ, UP2 ;  /* 0x0000003f10217287 */ /* 0x000fe40009000000 */
        /* <DEDUP_REMOVED lines=18> */
[----:B------:R-:W-:Y:S02]  /*1300*/  @UP0 UIADD3 UR51, UR15, UR23, URZ ;  /* 0x000000170f330290 */ /* 0x000fe4000fffe03f */
[----:B------:R-:W-:-:S02]  /*1310*/  USEL UR56, UR18, UR14, !UP0 ;  /* 0x0000000e12387287 */ /* 0x000fc4000c000000 */
[----:B------:R-:W-:Y:S02]  /*1320*/  UIMAD UR15, UR11, UR12, URZ ;  /* 0x0000000c0b0f72a4 */ /* 0x000fe4000f8e023f */
[----:B------:R-:W-:Y:S02]  /*1330*/  UIADD3 UR9, UR13, UR9, URZ ;  /* 0x000000090d097290 */ /* 0x000fe4000fffe03f */
[----:B------:R-:W-:Y:S02]  /*1340*/  ULOP3.LUT UR14, UR20, 0xffffffc0, URZ, 0xc0, !UPT ;  /* 0xffffffc0140e7892 */ /* 0x000fe4000f8ec03f */
[----:B------:R-:W-:Y:S01]  /*1350*/  UISETP.NE.AND UP3, UPT, UR24, URZ, UPT ;  /* 0x0000003f1800728c */ /* 0x000fe2000bf65270 */
[----:B-1----:R-:W-:Y:S01]  /*1360*/  IMAD.MOV R0, RZ, RZ, -R5 ;  /* 0x000000ffff007224 */ /* 0x002fe200078e0a05 */
[----:B------:R-:W-:Y:S01]  /*1370*/  UIMAD.WIDE.U32 UR18, UR10, UR12, URZ ;  /* 0x0000000c0a1272a5 */ /* 0x000fe2000f8e003f */
[----:B------:R-:W-:Y:S01]  /*1380*/  IMAD.MOV.U32 R4, RZ, RZ, RZ ;  /* 0x000000ffff047224 */ /* 0x000fe200078e00ff */
[----:B------:R-:W-:Y:S01]  /*1390*/  UIMAD UR9, UR10, UR9, UR15 ;  /* 0x000000090a0972a4 */ /* 0x000fe2000f8e020f */
[----:B------:R-:W-:Y:S01]  /*13a0*/  IMAD R0, R0, R6, RZ ;  /* 0x0000000600007224 */ /* 0x000fe200078e02ff */
[----:B------:R-:W-:-:S02]  /*13b0*/  UIADD3 UR16, UR14, -0x40, URZ ;  /* 0xffffffc00e107890 */ /* 0x000fc4000fffe03f */
[----:B------:R-:W-:Y:S01]  /*13c0*/  UIMAD.WIDE.U32 UR12, UR10, UR5, URZ ;  /* 0x000000050a0c72a5 */ /* 0x000fe2000f8e003f */
[----:B------:R-:W-:Y:S01]  /*13d0*/  IMAD.HI.U32 R0, R5, R0, R4 ;  /* 0x0000000005007227 */ /* 0x000fe200078e0004 */
[----:B------:R-:W-:Y:S02]  /*13e0*/  UIADD3 UR50, UR19, UR9, URZ ;  /* 0x0000000913327290 */ /* 0x000fe4000fffe03f */
[----:B------:R-:W-:Y:S02]  /*13f0*/  USHF.R.S32.HI UR19, URZ, 0x1f, UR16 ;  /* 0x0000001f3f137899 */ /* 0x000fe40008011410 */
[----:B------:R-:W-:Y:S01]  /*1400*/  UIADD3 UR9, UP2, UR16, UR31, URZ ;  /* 0x0000001f10097290 */ /* 0x000fe2000ff5e03f */
[----:B------:R-:W-:Y:S01]  /*1410*/  IMAD.HI.U32 R0, R0, R3, RZ ;  /* 0x0000000300007227 */ /* 0x000fe200078e00ff */
[----:B------:R-:W-:Y:S02]  /*1420*/  USEL UR55, UR18, UR12, !UP0 ;  /* 0x0000000c12377287 */ /* 0x000fe4000c000000 */
        /* <DEDUP_REMOVED lines=12> */
[----:B------:R-:W-:Y:S02]  /*14f0*/  UIMAD UR48, UR57, UR26, URZ ;  /* 0x0000001a393072a4 */ /* 0x000fe4000f8e023f */
[----:B------:R-:W-:Y:S02]  /*1500*/  UISETP.NE.AND UP4, UPT, UR25, URZ, UPT ;  /* 0x0000003f1900728c */ /* 0x000fe4000bf85270 */
[----:B------:R-:W-:Y:S01]  /*1510*/  UIMAD UR18, UR10, UR12, UR11 ;  /* 0x0000000c0a1272a4 */ /* 0x000fe2000f8e020b */
[----:B------:R-:W-:Y:S02]  /*1520*/  @UP1 ULDC.64 UR24, c[0x0][0x248] ;  /* 0x0000920000181ab9 */ /* 0x000fe40000000a00 */
[----:B------:R-:W-:Y:S01]  /*1530*/  @!P1 IMAD.IADD R3, R3, 0x1, -R6 ;  /* 0x0000000103039824 */ /* 0x000fe200078e0a06 */
[----:B------:R-:W-:Y:S01]  /*1540*/  @UP1 ULDC.64 UR26, c[0x0][0x250] ;  /* 0x00009400001a1ab9 */ /* 0x000fe20000000a00 */
[----:B------:R-:W-:Y:S01]  /*1550*/  @!P1 VIADD R0, R0, 0x1 ;  /* 0x0000000100009836 */ /* 0x000fe20000000000 */
[----:B------:R-:W-:Y:S01]  /*1560*/  PLOP3.LUT P1, PT, PT, PT, UP1, 0x80, 0x0 ;  /* 0x000000000000781c */ /* 0x000fe20003f2f018 */
[----:B------:R-:W-:Y:S01]  /*1570*/  @UP3 USEL UR10, UR9, UR5, !UP0 ;  /* 0x00000005090a3287 */ /* 0x000fe2000c000000 */
[----:B------:R-:W-:Y:S01]  /*1580*/  ISETP.GE.U32.AND P0, PT, R3, R6, PT ;  /* 0x000000060300720c */ /* 0x000fe20003f06070 */
[----:B------:R-:W-:Y:S01]  /*1590*/  @UP0 UIADD3 UR50, UR13, UR15, URZ ;  /* 0x0000000f0d320290 */ /* 0x000fe2000fffe03f */
[----:B------:R-:W-:Y:S01]  /*15a0*/  LOP3.LUT R3, R7, UR57, RZ, 0x3c, !PT ;  /* 0x0000003907037c12 */ /* 0x000fe2000f8e3cff */
[----:B------:R-:W-:-:S02]  /*15b0*/  @UP1 UIMAD.WIDE.U32 UR14, UR21, UR24, URZ ;  /* 0x00000018150e12a5 */ /* 0x000fc4000f8e003f */
[----:B------:R-:W-:Y:S01]  /*15c0*/  @UP1 UIMAD.WIDE.U32 UR12, UR29, UR26, URZ ;  /* 0x0000001a1d0c12a5 */ /* 0x000fe2000f8e003f */
[----:B------:R-:W-:Y:S01]  /*15d0*/  ISETP.GE.AND P2, PT, R3, RZ, PT ;  /* 0x000000ff0300720c */ /* 0x000fe20003f46270 */
[----:B------:R-:W-:Y:S01]  /*15e0*/  @UP3 ULDC UR9, c[0x0][0x2e4] ;  /* 0x0000b90000093ab9 */ /* 0x000fe20000000800 */
[----:B------:R-:W-:Y:S02]  /*15f0*/  USEL UR54, UR30, URZ, UP4 ;  /* 0x0000003f1e367287 */ /* 0x000fe4000a000000 */
[----:B------:R-:W-:Y:S02]  /*1600*/  @UP3 UIMAD UR30, UR57, UR9, UR10 ;  /* 0x00000009391e32a4 */ /* 0x000fe4000f8e020a */
[----:B------:R-:W-:Y:S01]  /*1610*/  @UP1 UIMAD UR21, UR21, UR25, URZ ;  /* 0x00000019151512a4 */ /* 0x000fe2000f8e023f */
[----:B------:R-:W-:Y:S01]  /*1620*/  @P0 IADD3 R0, R0, 0x1, RZ ;  /* 0x0000000100000810 */ /* 0x000fe20007ffe0ff */
[----:B------:R-:W-:Y:S01]  /*1630*/  @UP1 UIMAD UR11, UR29, UR27, URZ ;  /* 0x0000001b1d0b12a4 */ /* 0x000fe2000f8e023f */
[----:B------:R-:W-:Y:S01]  /*1640*/  PLOP3.LUT P0, PT, PT, PT, UP3, 0x80, 0x0 ;  /* 0x000000000000781c */ /* 0x000fe20003f0f038 */
[----:B------:R-:W-:-:S02]  /*1650*/  @!UP3 UIMAD UR9, UR47, UR61, UR57 ;  /* 0x0000003d2f09b2a4 */ /* 0x000fc4000f8e0239 */
[----:B------:R-:W-:Y:S01]  /*1660*/  IMAD.MOV.U32 R14, RZ, RZ, R0 ;  /* 0x000000ffff0e7224 */ /* 0x000fe200078e0000 */
[----:B------:R-:W-:Y:S02]  /*1670*/  @!UP0 UIADD3 UR49, UR37, UR34, URZ ;  /* 0x0000002225318290 */ /* 0x000fe4000fffe03f */
[----:B------:R-:W-:Y:S02]  /*1680*/  USHF.R.S32.HI UR46, URZ, 0x6, UR20 ;  /* 0x000000063f2e7899 */ /* 0x000fe40008011414 */
[----:B------:R-:W-:Y:S01]  /*1690*/  USHF.R.S32.HI UR39, URZ, 0x1f, UR28 ;  /* 0x0000001f3f277899 */ /* 0x000fe2000801141c */
[----:B------:R-:W-:Y:S01]  /*16a0*/  @!P2 IADD3 R14, -R14, RZ, RZ ;  /* 0x000000ff0e0ea210 */ /* 0x000fe20007ffe1ff */
[----:B------:R-:W-:Y:S01]  /*16b0*/  USHF.R.S32.HI UR52, URZ, 0x1f, UR48 ;  /* 0x0000001f3f347899 */ /* 0x000fe20008011430 */
[----:B------:R-:W-:Y:S01]  /*16c0*/  @!P3 LOP3.LUT R14, RZ, R7, RZ, 0x33, !PT ;  /* 0x00000007ff0eb212 */ /* 0x000fe200078e33ff */
[----:B------:R-:W-:Y:S02]  /*16d0*/  @UP1 UIADD3 UR34, UR13, UR11, URZ ;  /* 0x0000000b0d221290 */ /* 0x000fe4000fffe03f */
[----:B------:R-:W-:-:S02]  /*16e0*/  USEL UR53, UR38, URZ, UP4 ;  /* 0x0000003f26357287 */ /* 0x000fc4000a000000 */
[----:B------:R-:W-:Y:S02]  /*16f0*/  @!UP3 UIMAD UR30, UR9, UR35, URZ ;  /* 0x00000023091eb2a4 */ /* 0x000fe4000f8e023f */
        /* <DEDUP_REMOVED lines=17> */
.L_x_403:
        /* <DEDUP_REMOVED lines=13> */
.L_x_404:
        /* <DEDUP_REMOVED lines=11> */
.L_x_405:
[----:B------:R-:W-:-:S04]  /*1990*/  UIMAD UR5, UR47, UR61, UR57 ;  /* 0x0000003d2f0572a4 */ /* 0x000fc8000f8e0239 */
[----:B------:R-:W-:-:S12]  /*19a0*/  UIMAD UR5, UR5, UR59, URZ ;  /* 0x0000003b050572a4 */ /* 0x000fd8000f8e023f */
.L_x_406:
[----:B------:R-:W1:Y:S01]  /*19b0*/  S2R R19, SR_TID.X ;  /* 0x0000000000137919 */ /* 0x000e620000002100 */
[----:B------:R-:W-:Y:S01]  /*19c0*/  ULDC UR9, c[0x0][0x2dc] ;  /* 0x0000b70000097ab9 */ /* 0x000fe20000000800 */
[----:B------:R-:W-:Y:S01]  /*19d0*/  ULDC UR11, c[0x0][0x398] ;  /* 0x0000e600000b7ab9 */ /* 0x000fe20000000800 */
[----:B------:R-:W-:Y:S01]  /*19e0*/  UIMAD UR38, UR9, UR61, URZ ;  /* 0x0000003d092672a4 */ /* 0x000fe2000f8e023f */
[----:B------:R-:W-:Y:S01]  /*19f0*/  SHF.R.S32.HI R229, RZ, 0x1f, R228 ;  /* 0x0000001fffe57819 */ /* 0x000fe200000114e4 */
[----:B------:R-:W-:Y:S01]  /*1a00*/  UIADD3 UR9, -UR8, UR22, UR28 ;  /* 0x0000001608097290 */ /* 0x000fe2000fffe11c */
[C---:B------:R-:W-:Y:S01]  /*1a10*/  IADD3 R4, P0, R228.reuse, UR10, RZ ;  /* 0x0000000ae4047c10 */ /* 0x040fe2000ff1e0ff */
[----:B------:R-:W-:Y:S01]  /*1a20*/  USHF.R.S32.HI UR21, URZ, 0x1f, UR57 ;  /* 0x0000001f3f157899 */ /* 0x000fe20008011439 */
[----:B------:R-:W-:Y:S01]  /*1a30*/  BSSY B1, `(.L_x_402) ;  /* 0x0000871000017945 */ /* 0x000fe20003800000 */
[----:B------:R-:W-:Y:S01]  /*1a40*/  UIADD3 UR9, UR9, -UR11, URZ ;  /* 0x8000000b09097290 */ /* 0x000fe2000fffe03f */
[----:B------:R-:W-:Y:S01]  /*1a50*/  IADD3.X R5, R229, UR49, RZ, P0, !PT ;  /* 0x00000031e5057c10 */ /* 0x000fe200087fe4ff */
[----:B------:R-:W-:Y:S01]  /*1a60*/  UIADD3 UR40, UR16, UR5, URZ ;  /* 0x0000000510287290 */ /* 0x000fe2000fffe03f */
[C---:B------:R-:W-:Y:S01]  /*1a70*/  VIADD R15, R228.reuse, 0x20 ;  /* 0x00000020e40f7836 */ /* 0x040fe20000000000 */
[----:B------:R-:W-:Y:S01]  /*1a80*/  ULDC.64 UR10, c[0x0][0x420] ;  /* 0x00010800000a7ab9 */ /* 0x000fe20000000a00 */
[----:B------:R-:W-:Y:S01]  /*1a90*/  UIADD3 UR41, UR16, UR30, URZ ;  /* 0x0000001e10297290 */ /* 0x000fe2000fffe03f */
[----:B------:R-:W-:Y:S01]  /*1aa0*/  IMAD.U32 R0, RZ, RZ, UR10 ;  /* 0x0000000aff007e24 */ /* 0x000fe2000f8e00ff */
[----:B------:R-:W-:Y:S01]  /*1ab0*/  UIMAD UR12, UR19, UR10, URZ ;  /* 0x0000000a130c72a4 */ /* 0x000fe2000f8e023f */
[----:B------:R-:W-:Y:S01]  /*1ac0*/  VIADD R18, R228, 0x40 ;  /* 0x00000040e4127836 */ /* 0x000fe20000000000 */
[----:B------:R-:W-:Y:S01]  /*1ad0*/  USHF.R.S32.HI UR35, URZ, 0x1f, UR9 ;  /* 0x0000001f3f237899 */ /* 0x000fe20008011409 */
[----:B------:R-:W-:Y:S01]  /*1ae0*/  IMAD.WIDE.U32 R4, R0, UR16, R4 ;  /* 0x0000001000047c25 */ /* 0x000fe2000f8e0004 */
[----:B------:R-:W-:-:S02]  /*1af0*/  UIMAD UR14, UR16, UR11, UR12 ;  /* 0x0000000b100e72a4 */ /* 0x000fc4000f8e020c */
[----:B------:R-:W-:Y:S01]  /*1b00*/  USHF.L.U32 UR30, UR38, 0x6, URZ ;  /* 0x00000006261e7899 */ /* 0x000fe2000800063f */
[----:B------:R-:W-:Y:S01]  /*1b10*/  ULDC.64 UR12, c[0x0][0x428] ;  /* 0x00010a00000c7ab9 */ /* 0x000fe20000000a00 */
[----:B------:R-:W-:Y:S02]  /*1b20*/  ULEA.HI UR35, UR35, UR9, URZ, 0x6 ;  /* 0x0000000923237291 */ /* 0x000fe4000f8f303f */
[----:B------:R-:W-:Y:S01]  /*1b30*/  VIADD R5, R5, UR14 ;  /* 0x0000000e05057c36 */ /* 0x000fe20008000000 */
[----:B------:R-:W-:Y:S01]  /*1b40*/  ULDC.64 UR14, c[0x0][0x258] ;  /* 0x00009600000e7ab9 */ /* 0x000fe20000000a00 */
[----:B------:R-:W-:Y:S01]  /*1b50*/  IMAD.U32 R8, RZ, RZ, UR12 ;  /* 0x0000000cff087e24 */ /* 0x000fe2000f8e00ff */
[----:B------:R-:W-:Y:S02]  /*1b60*/  UIADD3 UR18, UP2, UP0, UR32, UR30, UR48 ;  /* 0x0000001e20127290 */ /* 0x000fe4000f85e030 */
[----:B------:R-:W-:Y:S01]  /*1b70*/  USHF.R.S32.HI UR35, URZ, 0x6, UR35 ;  /* 0x000000063f237899 */ /* 0x000fe20008011423 */
[----:B-1----:R-:W-:Y:S01]  /*1b80*/  SHF.R.S32.HI R10, RZ, 0x1f, R19 ;  /* 0x0000001fff0a7819 */ /* 0x002fe20000011413 */
[----:B------:R-:W-:Y:S01]  /*1b90*/  IMAD.WIDE.U32 R4, R8, UR57, R4 ;  /* 0x0000003908047c25 */ /* 0x000fe2000f8e0004 */
[----:B------:R-:W-:Y:S01]  /*1ba0*/  ULDC.64 UR48, c[0x0][0x478] ;  /* 0x00011e0000307ab9 */ /* 0x000fe20000000a00 */
[----:B------:R-:W-:Y:S01]  /*1bb0*/  ULDC.64 UR36, c[0x0][0x210] ;  /* 0x0000840000247ab9 */ /* 0x000fe20000000a00 */
[CC--:B------:R-:W-:Y:S01]  /*1bc0*/  LEA.HI R3, R10.reuse, R19.reuse, RZ, 0x2 ;  /* 0x000000130a037211 */ /* 0x0c0fe200078f10ff */
[----:B------:R-:W-:Y:S01]  /*1bd0*/  ULDC.64 UR32, c[0x0][0x3e0] ;  /* 0x0000f80000207ab9 */ /* 0x000fe20000000a00 */
[----:B------:R-:W-:Y:S01]  /*1be0*/  LEA.HI R10, R10, R19, RZ, 0x5 ;  /* 0x000000130a0a7211 */ /* 0x000fe200078f28ff */
[----:B------:R-:W-:Y:S01]  /*1bf0*/  UIADD3 UR5, UR46, -0x1, URZ ;  /* 0xffffffff2e057890 */ /* 0x000fe2000fffe03f */
[----:B------:R-:W-:-:S02]  /*1c00*/  SHF.R.S32.HI R3, RZ, 0x2, R3 ;  /* 0x00000002ff037819 */ /* 0x000fc40000011403 */
[----:B------:R-:W-:Y:S02]  /*1c10*/  LOP3.LUT R6, R10, 0xffffffe0, RZ, 0xc0, !PT ;  /* 0xffffffe00a067812 */ /* 0x000fe400078ec0ff */
[----:B------:R-:W-:Y:S01]  /*1c20*/  IADD3 R0, P0, R3, UR16, RZ ;  /* 0x0000001003007c10 */ /* 0x000fe2000ff1e0ff */
[----:B------:R-:W-:Y:S01]  /*1c30*/  UIMAD UR16, UR21, UR12, URZ ;  /* 0x0000000c151072a4 */ /* 0x000fe2000f8e023f */
[----:B------:R-:W-:Y:S01]  /*1c40*/  SHF.R.S32.HI R25, RZ, 0x1f, R3 ;  /* 0x0000001fff197819 */ /* 0x000fe20000011403 */
[----:B------:R-:W-:Y:S01]  /*1c50*/  IMAD.IADD R19, R19, 0x1, -R6 ;  /* 0x0000000113137824 */ /* 0x000fe200078e0a06 */
[----:B------:R-:W-:Y:S01]  /*1c60*/  UIMAD UR12, UR21, UR14, URZ ;  /* 0x0000000e150c72a4 */ /* 0x000fe2000f8e023f */
[----:B------:R-:W-:Y:S01]  /*1c70*/  SHF.R.S32.HI R8, RZ, 0x5, R10 ;  /* 0x00000005ff087819 */ /* 0x000fe2000001140a */
[----:B------:R-:W-:Y:S01]  /*1c80*/  UIMAD UR13, UR57, UR13, UR16 ;  /* 0x0000000d390d72a4 */ /* 0x000fe2000f8e0210 */
[----:B------:R-:W-:Y:S01]  /*1c90*/  IADD3.X R6, R25, UR19, RZ, P0, !PT ;  /* 0x0000001319067c10 */ /* 0x000fe200087fe4ff */
[----:B------:R-:W-:-:S02]  /*1ca0*/  UIMAD UR15, UR57, UR15, UR12 ;  /* 0x0000000f390f72a4 */ /* 0x000fc4000f8e020c */
[----:B------:R-:W-:Y:S01]  /*1cb0*/  USHF.R.S32.HI UR12, URZ, 0x1f, UR30 ;  /* 0x0000001f3f0c7899 */ /* 0x000fe2000801141e */
[----:B------:R-:W-:Y:S02]  /*1cc0*/  IMAD R8, R8, UR38, R19 ;  /* 0x0000002608087c24 */ /* 0x000fe4000f8e0213 */
[----:B------:R-:W-:Y:S01]  /*1cd0*/  IMAD R9, R6, UR42, RZ ;  /* 0x0000002a06097c24 */ /* 0x000fe2000f8e02ff */
[----:B------:R-:W-:Y:S01]  /*1ce0*/  UIADD3.X UR12, UR20, UR12, UR52, UP2, UP0 ;  /* 0x0000000c140c7290 */ /* 0x000fe200097e0434 */
[C---:B------:R-:W-:Y:S01]  /*1cf0*/  IMAD.WIDE.U32 R6, R0.reuse, UR42, R228 ;  /* 0x0000002a00067c25 */ /* 0x040fe2000f8e00e4 */
[----:B------:R-:W-:Y:S02]  /*1d00*/  UISETP.LT.AND UP0, UPT, URZ, UR35, UPT ;  /* 0x000000233f00728c */ /* 0x000fe4000bf01270 */
[----:B------:R-:W-:Y:S01]  /*1d10*/  UIADD3 UR9, UP3, UP2, UR54, UR18, UR55 ;  /* 0x0000001236097290 */ /* 0x000fe2000fa7e037 */
[----:B------:R-:W-:Y:S01]  /*1d20*/  IMAD R9, R0, UR43, R9 ;  /* 0x0000002b00097c24 */ /* 0x000fe2000f8e0209 */
[----:B------:R-:W-:Y:S01]  /*1d30*/  IADD3 R6, P0, R6, UR56, RZ ;  /* 0x0000003806067c10 */ /* 0x000fe2000ff1e0ff */
[----:B------:R-:W-:Y:S01]  /*1d40*/  IMAD.U32 R0, RZ, RZ, UR14 ;  /* 0x0000000eff007e24 */ /* 0x000fe2000f8e00ff */
[----:B------:R-:W-:Y:S01]  /*1d50*/  USEL UR35, URZ, UR35, !UP0 ;  /* 0x000000233f237287 */ /* 0x000fe2000c000000 */
[----:B------:R-:W-:Y:S01]  /*1d60*/  VIADD R5, R5, UR13 ;  /* 0x0000000d05057c36 */ /* 0x000fe20008000000 */
[----:B------:R-:W-:Y:S01]  /*1d70*/  IADD3.X R7, R7, UR51, R9, P0, !PT ;  /* 0x0000003307077c10 */ /* 0x000fe200087fe409 */
[----:B------:R-:W-:Y:S01]  /*1d80*/  UIADD3.X UR12, UR53, UR12, UR50, UP3, UP2 ;  /* 0x0000000c350c7290 */ /* 0x000fe20009fe4432 */
[----:B------:R-:W-:Y:S01]  /*1d90*/  IMAD R9, R25, UR10, RZ ;  /* 0x0000000a19097c24 */ /* 0x000fe2000f8e02ff */
[----:B------:R-:W-:Y:S01]  /*1da0*/  UISETP.GT.AND UP0, UPT, UR46, UR35, UPT ;  /* 0x000000232e00728c */ /* 0x000fe2000bf04270 */
[----:B------:R-:W-:Y:S01]  /*1db0*/  IMAD.WIDE.U32 R4, R3, UR10, R4 ;  /* 0x0000000a03047c25 */ /* 0x000fe2000f8e0004 */
[----:B------:R-:W-:-:S03]  /*1dc0*/  ULDC.64 UR20, c[0x0][0x400] ;  /* 0x0001000000147ab9 */ /* 0x000fc60000000a00 */
[----:B------:R-:W-:Y:S01]  /*1dd0*/  IMAD.WIDE.U32 R6, R0, UR57, R6 ;  /* 0x0000003900067c25 */ /* 0x000fe2000f8e0006 */
[----:B------:R-:W-:Y:S02]  /*1de0*/  IADD3 R0, P0, R8, UR9, RZ ;  /* 0x0000000908007c10 */ /* 0x000fe4000ff1e0ff */
[----:B------:R-:W-:Y:S01]  /*1df0*/  LEA R223, P3, R4, UR32, 0x1 ;  /* 0x0000002004df7c11 */ /* 0x000fe2000f8608ff */
[----:B------:R-:W-:Y:S01]  /*1e00*/  IMAD R9, R3, UR11, R9 ;  /* 0x0000000b03097c24 */ /* 0x000fe2000f8e0209 */
[----:B------:R-:W-:Y:S01]  /*1e10*/  LEA.HI.X.SX32 R8, R8, UR12, 0x1, P0 ;  /* 0x0000000c08087c11 */ /* 0x000fe200080f0eff */
[----:B------:R-:W-:Y:S01]  /*1e20*/  UIMAD.WIDE UR10, UR40, 0x4, UR48 ;  /* 0x00000004280a78a5 */ /* 0x000fe2000f8e0230 */
[----:B------:R-:W-:Y:S01]  /*1e30*/  PLOP3.LUT P0, PT, PT, PT, UP0, 0x80, 0x0 ;  /* 0x000000000000781c */ /* 0x000fe20003f0f008 */
[----:B------:R-:W-:Y:S01]  /*1e40*/  IMAD.IADD R5, R5, 0x1, R9 ;  /* 0x0000000105057824 */ /* 0x000fe200078e0209 */
[----:B------:R-:W-:Y:S01]  /*1e50*/  LEA R225, P2, R0, UR20, 0x2 ;  /* 0x0000001400e17c11 */ /* 0x000fe2000f8410ff */
[----:B------:R-:W-:Y:S01]  /*1e60*/  VIADD R7, R7, UR15 ;  /* 0x0000000f07077c36 */ /* 0x000fe20008000000 */
[----:B------:R-:W-:Y:S01]  /*1e70*/  LEA R222, P4, R6, UR36, 0x1 ;  /* 0x0000002406de7c11 */ /* 0x000fe2000f8808ff */
[----:B------:R-:W-:Y:S01]  /*1e80*/  ULDC.64 UR48, c[0x0][0x2b0] ;  /* 0x0000ac0000307ab9 */ /* 0x000fe20000000a00 */
[----:B------:R-:W-:Y:S01]  /*1e90*/  LEA.HI.X R224, R0, UR21, R8, 0x2, P2 ;  /* 0x0000001500e07c11 */ /* 0x000fe200090f1408 */
[----:B------:R-:W-:Y:S01]  /*1ea0*/  UIMAD.WIDE UR18, UR41, 0x4, UR48 ;  /* 0x00000004291278a5 */ /* 0x000fe2000f8e0230 */
[----:B------:R-:W-:Y:S01]  /*1eb0*/  LEA.HI.X R221, R4, UR33, R5, 0x1, P3 ;  /* 0x0000002104dd7c11 */ /* 0x000fe200098f0c05 */
[----:B------:R-:W-:Y:S01]  /*1ec0*/  UMOV UR21, UR10 ;  /* 0x0000000a00157c82 */ /* 0x000fe20008000000 */
[----:B------:R-:W-:Y:S01]  /*1ed0*/  LEA.HI.X R220, R6, UR37, R7, 0x1, P4 ;  /* 0x0000002506dc7c11 */ /* 0x000fe2000a0f0c07 */
[----:B------:R-:W-:-:S02]  /*1ee0*/  UMOV UR20, UR11 ;  /* 0x0000000b00147c82 */ /* 0x000fc40008000000 */
        /* <DEDUP_REMOVED lines=20> */
.L_x_408:
        /* <DEDUP_REMOVED lines=19> */
.L_x_409:
        /* <DEDUP_REMOVED lines=8> */
[C---:B------:R-:W-:Y:S02]  /*21e0*/  ISETP.GE.AND P4, PT, R3.reuse, UR8, PT ;  /* 0x0000000803007c0c */ /* 0x040fe4000bf86270 */
[----:B------:R-:W-:Y:S01]  /*21f0*/  MOV R0, UR5 ;  /* 0x0000000500007c02 */ /* 0x000fe20008000f00 */
[----:B------:R-:W-:Y:S01]  /*2200*/  UIMAD UR5, UR19, UR14, URZ ;  /* 0x0000000e130572a4 */ /* 0x000fe2000f8e023f */
[----:B------:R-:W-:Y:S01]  /*2210*/  IADD3 R6, P0, R4, UR9, RZ ;  /* 0x0000000904067c10 */ /* 0x000fe2000ff1e0ff */
[----:B------:R-:W-:-:S02]  /*2220*/  VIADD R4, R3, 0x40 ;  /* 0x0000004003047836 */ /* 0x000fc40000000000 */
        /* <DEDUP_REMOVED lines=9> */
[----:B------:R-:W-:Y:S01]  /*22c0*/  ULDC UR5, c[0x0][0x2d0] ;  /* 0x0000b40000057ab9 */ /* 0x000fe20000000800 */
[----:B------:R-:W-:Y:S01]  /*22d0*/  IMAD.MOV.U32 R4, RZ, RZ, R6 ;  /* 0x000000ffff047224 */ /* 0x000fe200078e0006 */
[----:B------:R-:W-:Y:S01]  /*22e0*/  ISETP.GE.AND P5, PT, R228, UR5, PT ;  /* 0x00000005e4007c0c */ /* 0x000fe2000bfa6270 */
[----:B------:R-:W-:Y:S01]  /*22f0*/  IMAD R0, R3, UR13, R0 ;  /* 0x0000000d03007c24 */ /* 0x000fe2000f8e0200 */
[----:B------:R-:W-:Y:S01]  /*2300*/  ISETP.GE.AND P2, PT, R15, UR5, PT ;  /* 0x000000050f007c0c */ /* 0x000fe2000bf46270 */
        /* <DEDUP_REMOVED lines=9> */
.L_x_411:
[----:B------:R-:W-:Y:S05]  /*23a0*/  BSYNC B0 ;  /* 0x0000000000007941 */ /* 0x000fea0003800000 */
.L_x_410:
        /* <DEDUP_REMOVED lines=19> */
.L_x_413:
[----:B------:R-:W-:Y:S05]  /*24e0*/  BSYNC B0 ;  /* 0x0000000000007941 */ /* 0x000fea0003800000 */
.L_x_412:
        /* <DEDUP_REMOVED lines=32> */
.L_x_415:
[----:B------:R-:W-:Y:S05]  /*26f0*/  BSYNC B0 ;  /* 0x0000000000007941 */ /* 0x000fea0003800000 */
.L_x_414:
        /* <DEDUP_REMOVED lines=20> */
.L_x_407:
[----:B------:R-:W-:Y:S01]  /*2840*/  PLOP3.LUT P0, PT, PT, PT, UP4, 0x80, 0x0 ;  /* 0x000000000000781c */ /* 0x000fe20003f0f048 */
[----:B------:R-:W-:Y:S01]  /*2850*/  UIMAD UR9, UR5, -0x40, UR22 ;  /* 0xffffffc0050978a4 */ /* 0x000fe2000f8e0216 */
[C---:B------:R-:W-:Y:S01]  /*2860*/  LEA R0, R243.reuse, UR4, 0x1 ;  /* 0x00000004f3007c11 */ /* 0x040fe2000f8e08ff */
[----:B------:R-:W-:Y:S01]  /*2870*/  ULEA.HI UR10, UR5, UR5, URZ, 0x1 ;  /* 0x00000005050a7291 */ /* 0x000fe2000f8f083f */
[----:B------:R-:W-:Y:S01]  /*2880*/  VIADD R4, R243, 0x1800 ;  /* 0x00001800f3047836 */ /* 0x000fe20000000000 */
[----:B------:R-:W-:Y:S08]  /*2890*/  BSSY B0, `(.L_x_417) ;  /* 0x000002a000007945 */ /* 0x000ff00003800000 */
[----:B------:R-:W-:Y:S01]  /*28a0*/  @P0 BAR.SYNC.DEFER_BLOCKING 0x0 ;  /* 0x0000000000000b1d */ /* 0x000fe20000010000 */
[----:B------:R-:W-:Y:S01]  /*28b0*/  ISETP.GE.AND P1, PT, R3, UR9, PT ;  /* 0x0000000903007c0c */ /* 0x000fe2000bf26270 */
[----:B------:R-:W-:-:S04]  /*28c0*/  ULOP3.LUT UR10, UR10, 0xfffffffe, URZ, 0xc0, !UPT ;  /* 0xfffffffe0a0a7892 */ /* 0x000fc8000f8ec03f */
[----:B------:R-:W-:-:S04]  /*28d0*/  UIADD3 UR10, UR5, -UR10, URZ ;  /* 0x8000000a050a7290 */ /* 0x000fc8000fffe03f */
[----:B------:R-:W-:-:S06]  /*28e0*/  UISETP.NE.AND UP0, UPT, UR10, 0x1, UPT ;  /* 0x000000010a00788c */ /* 0x000fcc000bf05270 */
[----:B------:R-:W-:-:S04]  /*28f0*/  PLOP3.LUT P0, PT, PT, PT, UP0, 0x80, 0x0 ;  /* 0x000000000000781c */ /* 0x000fc80003f0f008 */
[----:B------:R-:W-:Y:S01]  /*2900*/  SEL R215, R4, R243, !P0 ;  /* 0x000000f304d77207 */ /* 0x000fe20004000000 */
[----:B------:R1:W-:Y:S04]  /*2910*/  @P1 STS [R0+0x6000], RZ ;  /* 0x006000ff00001388 */ /* 0x0003e80000000800 */
[----:B------:R1:W-:Y:S04]  /*2920*/  @P1 STS [R0+0x6004], RZ ;  /* 0x006004ff00001388 */ /* 0x0003e80000000800 */
[----:B------:R1:W-:Y:S04]  /*2930*/  @P1 STS.64 [R0+0x6008], RZ ;  /* 0x006008ff00001388 */ /* 0x0003e80000000a00 */
[----:B------:R1:W-:Y:S04]  /*2940*/  @P1 STS.128 [R0+0x7000], RZ ;  /* 0x007000ff00001388 */ /* 0x0003e80000000c00 */
[----:B------:R1:W-:Y:S01]  /*2950*/  @P1 STS.128 [R0+0x8000], RZ ;  /* 0x008000ff00001388 */ /* 0x0003e20000000c00 */
[----:B------:R-:W-:Y:S05]  /*2960*/  @P1 BRA `(.L_x_418) ;  /* 0x0000000000701947 */ /* 0x000fea0003800000 */
[----:B------:R-:W-:Y:S02]  /*2970*/  ULDC UR10, c[0x0][0x2d0] ;  /* 0x0000b400000a7ab9 */ /* 0x000fe40000000800 */
[----:B------:R-:W-:Y:S02]  /*2980*/  ISETP.GE.AND P4, PT, R228, UR10, PT ;  /* 0x0000000ae4007c0c */ /* 0x000fe4000bf86270 */
[----:B------:R-:W-:Y:S02]  /*2990*/  ISETP.GE.AND P3, PT, R15, UR10, PT ;  /* 0x0000000a0f007c0c */ /* 0x000fe4000bf66270 */
[----:B------:R-:W-:-:S09]  /*29a0*/  ISETP.GE.AND P2, PT, R18, UR10, PT ;  /* 0x0000000a12007c0c */ /* 0x000fd2000bf46270 */
[----:B------:R-:W-:Y:S01]  /*29b0*/  @!P4 IMAD.MOV.U32 R6, RZ, RZ, R223 ;  /* 0x000000ffff06c224 */ /* 0x000fe200078e00df */
[----:B------:R2:W-:Y:S01]  /*29c0*/  @P4 STS [R0+0x6000], RZ ;  /* 0x006000ff00004388 */ /* 0x0005e20000000800 */
[--C-:B------:R-:W-:Y:S01]  /*29d0*/  @!P4 IMAD.MOV.U32 R7, RZ, RZ, R221.reuse ;  /* 0x000000ffff07c224 */ /* 0x100fe200078e00dd */
[----:B------:R-:W-:Y:S01]  /*29e0*/  @!P3 MOV R4, R223 ;  /* 0x000000df0004b202 */ /* 0x000fe20000000f00 */
[----:B------:R-:W-:Y:S01]  /*29f0*/  @!P3 IMAD.MOV.U32 R5, RZ, RZ, R221 ;  /* 0x000000ffff05b224 */ /* 0x000fe200078e00dd */
[----:B------:R2:W-:Y:S04]  /*2a00*/  @P4 STS [R0+0x6004], RZ ;  /* 0x006004ff00004388 */ /* 0x0005e80000000800 */
[----:B------:R2:W-:Y:S04]  /*2a10*/  @P4 STS.64 [R0+0x6008], RZ ;  /* 0x006008ff00004388 */ /* 0x0005e80000000a00 */
        /* <DEDUP_REMOVED lines=17> */
.L_x_418:
[----:B------:R-:W-:Y:S05]  /*2b30*/  BSYNC B0 ;  /* 0x0000000000007941 */ /* 0x000fea0003800000 */
.L_x_417:
        /* <DEDUP_REMOVED lines=16> */
.L_x_420:
[----:B------:R-:W-:Y:S02]  /*2c40*/  ULDC UR10, c[0x0][0x2d0] ;  /* 0x0000b400000a7ab9 */ /* 0x000fe40000000800 */
[----:B------:R-:W-:Y:S02]  /*2c50*/  ISETP.GE.AND P3, PT, R228, UR10, PT ;  /* 0x0000000ae4007c0c */ /* 0x000fe4000bf66270 */
[----:B------:R-:W-:Y:S02]  /*2c60*/  ISETP.GE.AND P2, PT, R15, UR10, PT ;  /* 0x0000000a0f007c0c */ /* 0x000fe4000bf46270 */
[----:B------:R-:W-:-:S09]  /*2c70*/  ISETP.GE.AND P1, PT, R18, UR10, PT ;  /* 0x0000000a12007c0c */ /* 0x000fd2000bf26270 */
[----:B--2---:R-:W-:Y:S01]  /*2c80*/  @!P3 IMAD.MOV.U32 R6, RZ, RZ, R222 ;  /* 0x000000ffff06b224 */ /* 0x004fe200078e00de */
[----:B------:R2:W-:Y:S01]  /*2c90*/  @P3 STS [R215], RZ ;  /* 0x000000ffd7003388 */ /* 0x0005e20000000800 */
[--C-:B------:R-:W-:Y:S01]  /*2ca0*/  @!P3 IMAD.MOV.U32 R7, RZ, RZ, R220.reuse ;  /* 0x000000ffff07b224 */ /* 0x100fe200078e00dc */
[----:B---3--:R-:W-:Y:S01]  /*2cb0*/  @!P2 MOV R4, R222 ;  /* 0x000000de0004a202 */ /* 0x008fe20000000f00 */
[----:B------:R-:W-:Y:S01]  /*2cc0*/  @!P2 IMAD.MOV.U32 R5, RZ, RZ, R220 ;  /* 0x000000ffff05a224 */ /* 0x000fe200078e00dc */
[----:B------:R2:W-:Y:S04]  /*2cd0*/  @P3 STS [R215+0x4], RZ ;  /* 0x000004ffd7003388 */ /* 0x0005e80000000800 */
[----:B------:R2:W-:Y:S04]  /*2ce0*/  @P3 STS [R215+0x8], RZ ;  /* 0x000008ffd7003388 */ /* 0x0005e80000000800 */
[----:B------:R2:W-:Y:S04]  /*2cf0*/  @P3 STS [R215+0xc], RZ ;  /* 0x00000cffd7003388 */ /* 0x0005e80000000800 */
        /* <DEDUP_REMOVED lines=17> */
[----:B--2---:R-:W-:Y:S02]  /*2e10*/  MOV R4, R222 ;  /* 0x000000de00047202 */ /* 0x004fe40000000f00 */
[----:B------:R-:W-:-:S05]  /*2e20*/  MOV R5, R220 ;  /* 0x000000dc00057202 */ /* 0x000fca0000000f00 */
[----:B------:R-:W-:Y:S01]  /*2e30*/  @!PT LDS RZ, [RZ] ;  /* 0x00000000fffff984 */ /* 0x000fe20000000800 */
[----:B------:R-:W-:Y:S01]  /*2e40*/  @!PT LDS RZ, [RZ] ;  /* 0x00000000fffff984 */ /* 0x000fe20000000800 */
[----:B------:R-:W-:Y:S01]  /*2e50*/  @!PT LDS RZ, [RZ] ;  /* 0x00000000fffff984 */ /* 0x000fe20000000800 */
[----:B------:R2:W-:Y:S02]  /*2e60*/  LDGSTS.E.BYPASS.LTC128B.128 [R215+0x2000], desc[UR6][R4.64+0x80] ;  /* 0x0200008004d77fae */ /* 0x0005e4000b901d46 */
.L_x_421:
[----:B------:R-:W-:Y:S05]  /*2e70*/  BSYNC B0 ;  /* 0x0000000000007941 */ /* 0x000fea0003800000 */
.L_x_419:
[----:B------:R-:W-:Y:S01]  /*2e80*/  UIMAD UR10, UR39, UR24, URZ ;  /* 0x00000018270a72a4 */ /* 0x000fe2000f8e023f */
[----:B--23--:R-:W-:Y:S01]  /*2e90*/  IMAD.U32 R4, RZ, RZ, UR24 ;  /* 0x00000018ff047e24 */ /* 0x00cfe2000f8e00ff */
[----:B------:R-:W-:Y:S01]  /*2ea0*/  ULDC.64 UR12, c[0x0][0x260] ;  /* 0x00009800000c7ab9 */ /* 0x000fe20000000a00 */
[C---:B------:R-:W-:Y:S01]  /*2eb0*/  VIADD R8, R227.reuse, 0x20 ;  /* 0x00000020e3087836 */ /* 0x040fe20000000000 */
[----:B------:R-:W-:Y:S01]  /*2ec0*/  UIMAD UR11, UR28, UR25, UR10 ;  /* 0x000000191c0b72a4 */ /* 0x000fe2000f8e020a */
[----:B------:R-:W-:Y:S01]  /*2ed0*/  IMAD.WIDE.U32 R4, R4, UR28, R228 ;  /* 0x0000001c04047c25 */ /* 0x000fe2000f8e00e4 */
[----:B------:R-:W-:Y:S01]  /*2ee0*/  UIMAD UR10, UR17, -0x80, UR8 ;  /* 0xffffff80110a78a4 */ /* 0x000fe2000f8e0208 */
[----:B------:R-:W-:Y:S02]  /*2ef0*/  BSSY B0, `(.L_x_422) ;  /* 0x000003d000007945 */ /* 0x000fe40003800000 */
[----:B------:R-:W-:Y:S01]  /*2f00*/  VIADD R9, R227, 0x8 ;  /* 0x00000008e3097836 */ /* 0x000fe20000000000 */
[----:B------:R-:W-:Y:S01]  /*2f10*/  IADD3 R6, P1, R4, UR23, RZ ;  /* 0x0000001704067c10 */ /* 0x000fe2000ff3e0ff */
[----:B------:R-:W-:Y:S01]  /*2f20*/  IMAD.U32 R7, RZ, RZ, UR11 ;  /* 0x0000000bff077e24 */ /* 0x000fe2000f8e00ff */
[----:B------:R-:W-:Y:S01]  /*2f30*/  ISETP.GE.AND P5, PT, R3, UR10, PT ;  /* 0x0000000a03007c0c */ /* 0x000fe2000bfa6270 */
[----:B------:R-:W-:Y:S01]  /*2f40*/  IMAD R4, R20, UR12, RZ ;  /* 0x0000000c14047c24 */ /* 0x000fe2000f8e02ff */
[----:B------:R-:W-:Y:S01]  /*2f50*/  ISETP.GE.AND P2, PT, R9, UR9, PT ;  /* 0x0000000909007c0c */ /* 0x000fe2000bf46270 */
[----:B------:R-:W-:Y:S01]  /*2f60*/  VIADD R21, R227, 0x28 ;  /* 0x00000028e3157836 */ /* 0x000fe20000000000 */
[----:B------:R-:W-:Y:S01]  /*2f70*/  IADD3.X R7, R5, UR29, R7, P1, !PT ;  /* 0x0000001d05077c10 */ /* 0x000fe20008ffe407 */
[----:B------:R-:W-:Y:S01]  /*2f80*/  IMAD R4, R14, UR13, R4 ;  /* 0x0000000d0e047c24 */ /* 0x000fe2000f8e0204 */
[----:B------:R-:W-:-:S02]  /*2f90*/  ISETP.GE.AND P1, PT, R8, UR9, PT ;  /* 0x0000000908007c0c */ /* 0x000fc4000bf26270 */
[----:B------:R-:W-:Y:S01]  /*2fa0*/  P2R R24, PR, RZ, 0x4 ;  /* 0x00000004ff187803 */ /* 0x000fe20000000000 */
[----:B------:R-:W-:Y:S01]  /*2fb0*/  IMAD.WIDE.U32 R6, R14, UR12, R6 ;  /* 0x0000000c0e067c25 */ /* 0x000fe2000f8e0006 */
[----:B------:R-:W-:Y:S02]  /*2fc0*/  P2R R23, PR, RZ, 0x2 ;  /* 0x00000002ff177803 */ /* 0x000fe40000000000 */
[----:B------:R-:W-:Y:S01]  /*2fd0*/  ISETP.GE.AND P1, PT, R227, UR9, PT ;  /* 0x00000009e3007c0c */ /* 0x000fe2000bf26270 */
[----:B------:R2:W-:Y:S01]  /*2fe0*/  @P5 STS [R0+0x9000], RZ ;  /* 0x009000ff00005388 */ /* 0x0005e20000000800 */
[----:B------:R-:W-:Y:S01]  /*2ff0*/  ISETP.GE.AND P6, PT, R21, UR9, PT ;  /* 0x0000000915007c0c */ /* 0x000fe2000bfc6270 */
[----:B------:R-:W-:Y:S01]  /*3000*/  IMAD.IADD R13, R7, 0x1, R4 ;  /* 0x00000001070d7824 */ /* 0x000fe200078e0204 */
[----:B------:R-:W-:Y:S01]  /*3010*/  P2R R22, PR, RZ, 0x2 ;  /* 0x00000002ff167803 */ /* 0x000fe20000000000 */
[----:B------:R2:W-:Y:S04]  /*3020*/  @P5 STS [R0+0x9004], RZ ;  /* 0x009004ff00005388 */ /* 0x0005e80000000800 */
[----:B------:R2:W-:Y:S04]  /*3030*/  @P5 STS.64 [R0+0x9008], RZ ;  /* 0x009008ff00005388 */ /* 0x0005e80000000a00 */
[----:B------:R2:W-:Y:S04]  /*3040*/  @P5 STS.128 [R0+0xb000], RZ ;  /* 0x00b000ff00005388 */ /* 0x0005e80000000c00 */
[----:B------:R2:W-:Y:S01]  /*3050*/  @P5 STS.128 [R0+0xd000], RZ ;  /* 0x00d000ff00005388 */ /* 0x0005e20000000c00 */
[----:B------:R-:W-:Y:S05]  /*3060*/  @P5 BRA `(.L_x_423) ;  /* 0x0000000000945947 */ /* 0x000fea0003800000 */
[----:B------:R-:W-:Y:S01]  /*3070*/  ULDC UR9, c[0x0][0x2d0] ;  /* 0x0000b40000097ab9 */ /* 0x000fe20000000800 */
[----:B------:R-:W-:Y:S01]  /*3080*/  IMAD R12, R25, UR24, RZ ;  /* 0x00000018190c7c24 */ /* 0x000fe2000f8e02ff */
[----:B------:R-:W-:Y:S01]  /*3090*/  ISETP.GE.AND P3, PT, R228, UR9, PT ;  /* 0x00000009e4007c0c */ /* 0x000fe2000bf66270 */
[----:B------:R-:W-:Y:S01]  /*30a0*/  IMAD.MOV.U32 R4, RZ, RZ, R6 ;  /* 0x000000ffff047224 */ /* 0x000fe200078e0006 */
[----:B------:R-:W-:Y:S01]  /*30b0*/  ISETP.GE.AND P2, PT, R15, UR9, PT ;  /* 0x000000090f007c0c */ /* 0x000fe2000bf46270 */
[----:B------:R-:W-:Y:S02]  /*30c0*/  IMAD.MOV.U32 R5, RZ, RZ, R13 ;  /* 0x000000ffff057224 */ /* 0x000fe400078e000d */
[C---:B------:R-:W-:Y:S02]  /*30d0*/  IMAD R12, R3.reuse, UR25, R12 ;  /* 0x00000019030c7c24 */ /* 0x040fe4000f8e020c */
[----:B------:R-:W-:-:S04]  /*30e0*/  IMAD.WIDE.U32 R4, R3, UR24, R4 ;  /* 0x0000001803047c25 */ /* 0x000fc8000f8e0004 */
[----:B------:R-:W-:Y:S02]  /*30f0*/  IMAD.IADD R12, R5, 0x1, R12 ;  /* 0x00000001050c7824 */ /* 0x000fe400078e020c */
[----:B------:R-:W3:Y:S01]  /*3100*/  @!P3 LDC.64 R10, c[0x0][0x218] ;  /* 0x00008600ff0abb82 */ /* 0x000ee20000000a00 */
[----:B------:R1:W-:Y:S04]  /*3110*/  @P3 STS [R0+0x9000], RZ ;  /* 0x009000ff00003388 */ /* 0x0003e80000000800 */
[----:B------:R1:W-:Y:S03]  /*3120*/  @P3 STS [R0+0x9004], RZ ;  /* 0x009004ff00003388 */ /* 0x0003e60000000800 */
[----:B------:R-:W5:Y:S01]  /*3130*/  @!P2 LDC.64 R8, c[0x0][0x218] ;  /* 0x00008600ff08ab82 */ /* 0x000f620000000a00 */
[----:B------:R1:W-:Y:S01]  /*3140*/  @P3 STS.64 [R0+0x9008], RZ ;  /* 0x009008ff00003388 */ /* 0x0003e20000000a00 */
[----:B---3--:R-:W-:-:S04]  /*3150*/  @!P3 LEA R10, P1, R4, R10, 0x1 ;  /* 0x0000000a040ab211 */ /* 0x008fc800078208ff */
[C---:B------:R-:W-:Y:S02]  /*3160*/  @!P3 LEA.HI.X R11, R4.reuse, R11, R12, 0x1, P1 ;  /* 0x0000000b040bb211 */ /* 0x040fe400008f0c0c */
[----:B-----5:R-:W-:-:S03]  /*3170*/  @!P2 LEA R8, P1, R4, R8, 0x1 ;  /* 0x000000080408a211 */ /* 0x020fc600078208ff */
[----:B------:R-:W-:Y:S01]  /*3180*/  @!PT LDS RZ, [RZ] ;  /* 0x00000000fffff984 */ /* 0x000fe20000000800 */
[----:B------:R-:W-:Y:S01]  /*3190*/  @!PT LDS RZ, [RZ] ;  /* 0x00000000fffff984 */ /* 0x000fe20000000800 */
[----:B------:R-:W-:Y:S01]  /*31a0*/  @!PT LDS RZ, [RZ] ;  /* 0x00000000fffff984 */ /* 0x000fe20000000800 */
[----:B------:R1:W-:Y:S01]  /*31b0*/  @!P3 LDGSTS.E.BYPASS.LTC128B.128 [R0+0x9000], desc[UR6][R10.64] ;  /* 0x090000000a00bfae */ /* 0x0003e2000b901d46 */
[----:B------:R-:W-:-:S03]  /*31c0*/  @!P2 LEA.HI.X R9, R4, R9, R12, 0x1, P1 ;  /* 0x000000090409a211 */ /* 0x000fc600008f0c0c */
[----:B------:R1:W-:Y:S01]  /*31d0*/  @P2 STS.128 [R0+0xb000], RZ ;  /* 0x00b000ff00002388 */ /* 0x0003e20000000c00 */
[----:B------:R-:W-:-:S03]  /*31e0*/  ISETP.GE.AND P1, PT, R18, UR9, PT ;  /* 0x0000000912007c0c */ /* 0x000fc6000bf26270 */
        /* <DEDUP_REMOVED lines=13> */
.L_x_423:
[----:B------:R-:W-:Y:S05]  /*32c0*/  BSYNC B0 ;  /* 0x0000000000007941 */ /* 0x000fea0003800000 */
.L_x_422:
[----:B------:R-:W-:Y:S01]  /*32d0*/  IADD3 R4, R3, 0x40, RZ ;  /* 0x0000004003047810 */ /* 0x000fe20007ffe0ff */
[----:B------:R-:W-:Y:S03]  /*32e0*/  BSSY B0, `(.L_x_424) ;  /* 0x000002b000007945 */ /* 0x000fe60003800000 */
[----:B------:R-:W-:-:S13]  /*32f0*/  ISETP.GE.AND P4, PT, R4, UR10, PT ;  /* 0x0000000a04007c0c */ /* 0x000fda000bf86270 */
[----:B------:R1:W-:Y:S04]  /*3300*/  @P4 STS.128 [R0+0xa000], RZ ;  /* 0x00a000ff00004388 */ /* 0x0003e80000000c00 */
[----:B------:R1:W-:Y:S04]  /*3310*/  @P4 STS.128 [R0+0xc000], RZ ;  /* 0x00c000ff00004388 */ /* 0x0003e80000000c00 */
[----:B------:R1:W-:Y:S01]  /*3320*/  @P4 STS.128 [R0+0xe000], RZ ;  /* 0x00e000ff00004388 */ /* 0x0003e20000000c00 */
[----:B------:R-:W-:Y:S05]  /*3330*/  @P4 BRA `(.L_x_425) ;  /* 0x0000000000944947 */ /* 0x000fea0003800000 */
[----:B------:R-:W-:Y:S01]  /*3340*/  IADD3 R7, P1, R3, 0x40, RZ ;  /* 0x0000004003077810 */ /* 0x000fe20007f3e0ff */
[----:B------:R-:W-:Y:S01]  /*3350*/  ULDC UR9, c[0x0][0x2d0] ;  /* 0x0000b40000097ab9 */ /* 0x000fe20000000800 */
[----:B------:R-:W-:Y:S01]  /*3360*/  IMAD.MOV.U32 R5, RZ, RZ, R13 ;  /* 0x000000ffff057224 */ /* 0x000fe200078e000d */
[----:B------:R-:W-:Y:S02]  /*3370*/  ISETP.GE.AND P3, PT, R228, UR9, PT ;  /* 0x00000009e4007c0c */ /* 0x000fe4000bf66270 */
[----:B------:R-:W-:Y:S01]  /*3380*/  IMAD.X R4, RZ, RZ, R25, P1 ;  /* 0x000000ffff047224 */ /* 0x000fe200008e0619 */
[----:B------:R-:W-:-:S03]  /*3390*/  ISETP.GE.AND P2, PT, R15, UR9, PT ;  /* 0x000000090f007c0c */ /* 0x000fc6000bf46270 */
[----:B-1-3--:R-:W-:Y:S02]  /*33a0*/  IMAD R8, R4, UR24, RZ ;  /* 0x0000001804087c24 */ /* 0x00afe4000f8e02ff */
[----:B------:R-:W-:-:S04]  /*33b0*/  IMAD.MOV.U32 R4, RZ, RZ, R6 ;  /* 0x000000ffff047224 */ /* 0x000fc800078e0006 */
[C---:B------:R-:W-:Y:S01]  /*33c0*/  IMAD.WIDE.U32 R4, R7.reuse, UR24, R4 ;  /* 0x0000001807047c25 */ /* 0x040fe2000f8e0004 */
[----:B------:R-:W1:Y:S01]  /*33d0*/  @!P3 LDC.64 R16, c[0x0][0x218] ;  /* 0x00008600ff10bb82 */ /* 0x000e620000000a00 */
[----:B------:R3:W-:Y:S02]  /*33e0*/  @P3 STS.128 [R0+0xa000], RZ ;  /* 0x00a000ff00003388 */ /* 0x0007e40000000c00 */
[----:B------:R-:W-:-:S04]  /*33f0*/  IMAD R7, R7, UR25, R8 ;  /* 0x0000001907077c24 */ /* 0x000fc8000f8e0208 */
[----:B------:R-:W-:Y:S02]  /*3400*/  IMAD.IADD R10, R5, 0x1, R7 ;  /* 0x00000001050a7824 */ /* 0x000fe400078e0207 */
[----:B------:R-:W5:Y:S01]  /*3410*/  @!P2 LDC.64 R6, c[0x0][0x218] ;  /* 0x00008600ff06ab82 */ /* 0x000f620000000a00 */
[----:B-1----:R-:W-:-:S04]  /*3420*/  @!P3 LEA R8, P1, R4, R16, 0x1 ;  /* 0x000000100408b211 */ /* 0x002fc800078208ff */
        /* <DEDUP_REMOVED lines=16> */
[----:B---3--:R-:W-:-:S04]  /*3530*/  LEA R6, P1, R4, UR10, 0x1 ;  /* 0x0000000a04067c11 */ /* 0x008fc8000f8208ff */
[----:B------:R-:W-:-:S05]  /*3540*/  LEA.HI.X R7, R4, UR11, R10, 0x1, P1 ;  /* 0x0000000b04077c11 */ /* 0x000fca00088f0c0a */
[----:B------:R-:W-:Y:S01]  /*3550*/  @!PT LDS RZ, [RZ] ;  /* 0x00000000fffff984 */ /* 0x000fe20000000800 */
[----:B------:R-:W-:Y:S01]  /*3560*/  @!PT LDS RZ, [RZ] ;  /* 0x00000000fffff984 */ /* 0x000fe20000000800 */
[----:B------:R-:W-:Y:S01]  /*3570*/  @!PT LDS RZ, [RZ] ;  /* 0x00000000fffff984 */ /* 0x000fe20000000800 */
[----:B------:R1:W-:Y:S04]  /*3580*/  LDGSTS.E.BYPASS.LTC128B.128 [R0+0xe000], desc[UR6][R6.64+0x80] ;  /* 0x0e00008006007fae */ /* 0x0003e8000b901d46 */
.L_x_425:
[----:B------:R-:W-:Y:S05]  /*3590*/  BSYNC B0 ;  /* 0x0000000000007941 */ /* 0x000fea0003800000 */
.L_x_424:
[----:B------:R-:W-:Y:S01]  /*35a0*/  UIMAD UR9, UR39, UR26, URZ ;  /* 0x0000001a270972a4 */ /* 0x000fe2000f8e023f */
[----:B------:R-:W-:Y:S01]  /*35b0*/  MOV R4, UR26 ;  /* 0x0000001a00047c02 */ /* 0x000fe20008000f00 */
[----:B------:R2:W-:Y:S01]  /*35c0*/  @P5 STS [R0+0xf000], RZ ;  /* 0x00f000ff00005388 */ /* 0x0005e20000000800 */
[----:B------:R-:W-:Y:S01]  /*35d0*/  ULDC.64 UR10, c[0x0][0x268] ;  /* 0x00009a00000a7ab9 */ /* 0x000fe20000000a00 */
[----:B------:R-:W-:Y:S01]  /*35e0*/  UIMAD UR9, UR28, UR27, UR9 ;  /* 0x0000001b1c0972a4 */ /* 0x000fe2000f8e0209 */
[----:B------:R-:W-:Y:S01]  /*35f0*/  BSSY B0, `(.L_x_426) ;  /* 0x0000033000007945 */ /* 0x000fe20003800000 */
[----:B------:R2:W-:Y:S01]  /*3600*/  @P5 STS [R0+0xf004], RZ ;  /* 0x00f004ff00005388 */ /* 0x0005e20000000800 */
[----:B------:R-:W-:-:S03]  /*3610*/  IMAD.WIDE.U32 R4, R4, UR28, R228 ;  /* 0x0000001c04047c25 */ /* 0x000fc6000f8e00e4 */
[----:B------:R2:W-:Y:S01]  /*3620*/  @P5 STS.64 [R0+0xf008], RZ ;  /* 0x00f008ff00005388 */ /* 0x0005e20000000a00 */
[----:B-1-3--:R-:W-:Y:S02]  /*3630*/  MOV R7, UR9 ;  /* 0x0000000900077c02 */ /* 0x00afe40008000f00 */
[----:B------:R-:W-:Y:S01]  /*3640*/  IADD3 R6, P1, R4, UR31, RZ ;  /* 0x0000001f04067c10 */ /* 0x000fe2000ff3e0ff */
[----:B------:R2:W-:Y:S01]  /*3650*/  @P5 STS.128 [R0+0x11000], RZ ;  /* 0x011000ff00005388 */ /* 0x0005e20000000c00 */
[----:B------:R-:W-:Y:S02]  /*3660*/  IMAD R4, R20, UR10, RZ ;  /* 0x0000000a14047c24 */ /* 0x000fe4000f8e02ff */
[----:B------:R-:W-:Y:S01]  /*3670*/  IADD3.X R7, R5, UR34, R7, P1, !PT ;  /* 0x0000002205077c10 */ /* 0x000fe20008ffe407 */
[----:B------:R2:W-:Y:S01]  /*3680*/  @P5 STS.128 [R0+0x13000], RZ ;  /* 0x013000ff00005388 */ /* 0x0005e20000000c00 */
[C---:B------:R-:W-:Y:S02]  /*3690*/  IMAD R4, R14.reuse, UR11, R4 ;  /* 0x0000000b0e047c24 */ /* 0x040fe4000f8e0204 */
[----:B------:R-:W-:-:S05]  /*36a0*/  IMAD.WIDE.U32 R6, R14, UR10, R6 ;  /* 0x0000000a0e067c25 */ /* 0x000fca000f8e0006 */
[----:B------:R-:W-:Y:S01]  /*36b0*/  IADD3 R13, R7, R4, RZ ;  /* 0x00000004070d7210 */ /* 0x000fe20007ffe0ff */
[----:B------:R-:W-:Y:S06]  /*36c0*/  @P5 BRA `(.L_x_427) ;  /* 0x0000000000945947 */ /* 0x000fec0003800000 */
        /* <DEDUP_REMOVED lines=9> */
[----:B------:R-:W1:Y:S01]  /*3760*/  @!P3 LDC.64 R10, c[0x0][0x220] ;  /* 0x00008800ff0abb82 */ /* 0x000e620000000a00 */
[----:B------:R3:W-:Y:S04]  /*3770*/  @P3 STS [R0+0xf000], RZ ;  /* 0x00f000ff00003388 */ /* 0x0007e80000000800 */
[----:B------:R3:W-:Y:S03]  /*3780*/  @P3 STS [R0+0xf004], RZ ;  /* 0x00f004ff00003388 */ /* 0x0007e60000000800 */
[----:B------:R-:W5:Y:S01]  /*3790*/  @!P2 LDC.64 R8, c[0x0][0x220] ;  /* 0x00008800ff08ab82 */ /* 0x000f620000000a00 */
[----:B------:R3:W-:Y:S01]  /*37a0*/  @P3 STS.64 [R0+0xf008], RZ ;  /* 0x00f008ff00003388 */ /* 0x0007e20000000a00 */
        /* <DEDUP_REMOVED lines=23> */
.L_x_427:
[----:B------:R-:W-:Y:S05]  /*3920*/  BSYNC B0 ;  /* 0x0000000000007941 */ /* 0x000fea0003800000 */
.L_x_426:
[----:B------:R1:W-:Y:S01]  /*3930*/  @P4 STS.128 [R0+0x10000], RZ ;  /* 0x010000ff00004388 */ /* 0x0003e20000000c00 */
[----:B------:R-:W-:Y:S03]  /*3940*/  BSSY B0, `(.L_x_428) ;  /* 0x0000028000007945 */ /* 0x000fe60003800000 */
[----:B------:R1:W-:Y:S04]  /*3950*/  @P4 STS.128 [R0+0x12000], RZ ;  /* 0x012000ff00004388 */ /* 0x0003e80000000c00 */
[----:B------:R1:W-:Y:S01]  /*3960*/  @P4 STS.128 [R0+0x14000], RZ ;  /* 0x014000ff00004388 */ /* 0x0003e20000000c00 */
[----:B------:R-:W-:Y:S05]  /*3970*/  @P4 BRA `(.L_x_429) ;  /* 0x0000000000904947 */ /* 0x000fea0003800000 */
[----:B------:R-:W-:Y:S01]  /*3980*/  ULDC UR9, c[0x0][0x2d0] ;  /* 0x0000b40000097ab9 */ /* 0x000fe20000000800 */
[----:B------:R-:W-:Y:S01]  /*3990*/  IADD3 R3, P1, R3, 0x40, RZ ;  /* 0x0000004003037810 */ /* 0x000fe20007f3e0ff */
[----:B------:R-:W-:Y:S01]  /*39a0*/  IMAD.MOV.U32 R5, RZ, RZ, R13 ;  /* 0x000000ffff057224 */ /* 0x000fe200078e000d */
[----:B------:R-:W-:Y:S02]  /*39b0*/  ISETP.GE.AND P4, PT, R228, UR9, PT ;  /* 0x00000009e4007c0c */ /* 0x000fe4000bf86270 */
[----:B------:R-:W-:Y:S01]  /*39c0*/  ISETP.GE.AND P3, PT, R15, UR9, PT ;  /* 0x000000090f007c0c */ /* 0x000fe2000bf66270 */
[----:B------:R-:W-:Y:S01]  /*39d0*/  IMAD.X R4, RZ, RZ, R25, P1 ;  /* 0x000000ffff047224 */ /* 0x000fe200008e0619 */
[----:B------:R-:W-:-:S03]  /*39e0*/  ISETP.GE.AND P2, PT, R18, UR9, PT ;  /* 0x0000000912007c0c */ /* 0x000fc6000bf46270 */
[----:B------:R-:W-:Y:S02]  /*39f0*/  IMAD R7, R4, UR26, RZ ;  /* 0x0000001a04077c24 */ /* 0x000fe4000f8e02ff */
[----:B------:R-:W-:-:S04]  /*3a00*/  IMAD.MOV.U32 R4, RZ, RZ, R6 ;  /* 0x000000ffff047224 */ /* 0x000fc800078e0006 */
[----:B---3--:R-:W3:Y:S01]  /*3a10*/  @!P4 LDC.64 R10, c[0x0][0x220] ;  /* 0x00008800ff0acb82 */ /* 0x008ee20000000a00 */
[C---:B------:R-:W-:Y:S01]  /*3a20*/  IMAD.WIDE.U32 R4, R3.reuse, UR26, R4 ;  /* 0x0000001a03047c25 */ /* 0x040fe2000f8e0004 */
[----:B------:R2:W-:Y:S03]  /*3a30*/  @P4 STS.128 [R0+0x10000], RZ ;  /* 0x010000ff00004388 */ /* 0x0005e60000000c00 */
[----:B------:R-:W-:-:S03]  /*3a40*/  IMAD R3, R3, UR27, R7 ;  /* 0x0000001b03037c24 */ /* 0x000fc6000f8e0207 */
[----:B-1----:R-:W1:Y:S01]  /*3a50*/  @!P3 LDC.64 R8, c[0x0][0x220] ;  /* 0x00008800ff08bb82 */ /* 0x002e620000000a00 */
[----:B------:R-:W-:-:S07]  /*3a60*/  IMAD.IADD R3, R5, 0x1, R3 ;  /* 0x0000000105037824 */ /* 0x000fce00078e0203 */
[----:B------:R-:W5:Y:S01]  /*3a70*/  @!P2 LDC.64 R6, c[0x0][0x220] ;  /* 0x00008800ff06ab82 */ /* 0x000f620000000a00 */
[----:B---3--:R-:W-:-:S04]  /*3a80*/  @!P4 LEA R10, P1, R4, R10, 0x1 ;  /* 0x0000000a040ac211 */ /* 0x008fc800078208ff */
[C---:B------:R-:W-:Y:S02]  /*3a90*/  @!P4 LEA.HI.X R11, R4.reuse, R11, R3, 0x1, P1 ;  /* 0x0000000b040bc211 */ /* 0x040fe400008f0c03 */
[----:B-1----:R-:W-:-:S03]  /*3aa0*/  @!P3 LEA R8, P1, R4, R8, 0x1 ;  /* 0x000000080408b211 */ /* 0x002fc600078208ff */
[----:B------:R-:W-:Y:S01]  /*3ab0*/  @!PT LDS RZ, [RZ] ;  /* 0x00000000fffff984 */ /* 0x000fe20000000800 */
[----:B------:R-:W-:Y:S01]  /*3ac0*/  @!PT LDS RZ, [RZ] ;  /* 0x00000000fffff984 */ /* 0x000fe20000000800 */
[----:B------:R-:W-:Y:S01]  /*3ad0*/  @!PT LDS RZ, [RZ] ;  /* 0x00000000fffff984 */ /* 0x000fe20000000800 */
[----:B------:R2:W-:Y:S01]  /*3ae0*/  @!P4 LDGSTS.E.BYPASS.LTC128B.128 [R0+0x10000], desc[UR6][R10.64] ;  /* 0x100000000a00cfae */ /* 0x0005e2000b901d46 */
[----:B------:R-:W-:-:S03]  /*3af0*/  @!P3 LEA.HI.X R9, R4, R9, R3, 0x1, P1 ;  /* 0x000000090409b211 */ /* 0x000fc600008f0c03 */
[----:B------:R2:W-:Y:S01]  /*3b00*/  @P3 STS.128 [R0+0x12000], RZ ;  /* 0x012000ff00003388 */ /* 0x0005e20000000c00 */
        /* <DEDUP_REMOVED lines=11> */
.L_x_429:
[----:B------:R-:W-:Y:S05]  /*3bc0*/  BSYNC B0 ;  /* 0x0000000000007941 */ /* 0x000fea0003800000 */
.L_x_428:
[----:B--23--:R-:W2:Y:S01]  /*3bd0*/  LDC.64 R10, c[0x0][0x3b8] ;  /* 0x0000ee00ff0a7b82 */ /* 0x00cea20000000a00 */
[----:B------:R-:W-:Y:S01]  /*3be0*/  ISETP.NE.AND P3, PT, R22, RZ, PT ;  /* 0x000000ff1600720c */ /* 0x000fe20003f65270 */
[----:B------:R-:W-:Y:S01]  /*3bf0*/  IMAD.MOV.U32 R4, RZ, RZ, 0x4 ;  /* 0x00000004ff047424 */ /* 0x000fe200078e00ff */
[----:B------:R-:W-:Y:S01]  /*3c00*/  ISETP.NE.AND P2, PT, R24, RZ, PT ;  /* 0x000000ff1800720c */ /* 0x000fe20003f45270 */
[----:B-1----:R-:W-:Y:S01]  /*3c10*/  IMAD.MOV.U32 R8, RZ, RZ, 0x4 ;  /* 0x00000004ff087424 */ /* 0x002fe200078e00ff */
[----:B------:R-:W-:Y:S01]  /*3c20*/  ISETP.NE.AND P1, PT, R23, RZ, PT ;  /* 0x000000ff1700720c */ /* 0x000fe20003f25270 */
[----:B------:R-:W-:Y:S01]  /*3c30*/  IMAD.WIDE R4, R227, R4, UR18 ;  /* 0x00000012e3047e25 */ /* 0x000fe2000f8e0204 */
[----:B------:R-:W0:Y:S03]  /*3c40*/  LDGDEPBAR ;  /* 0x00000000000079af */ /* 0x000e260000000000 */
[----:B------:R-:W-:-:S02]  /*3c50*/  IMAD.MOV.U32 R231, RZ, RZ, 0x7f800000 ;  /* 0x7f800000ffe77424 */ /* 0x000fc400078e00ff */
[----:B------:R-:W-:Y:S01]  /*3c60*/  IMAD.MOV.U32 R232, RZ, RZ, 0x7f800000 ;  /* 0x7f800000ffe87424 */ /* 0x000fe200078e00ff */
[----:B------:R-:W-:Y:S01]  /*3c70*/  UIMAD UR9, UR47, UR61, UR57 ;  /* 0x0000003d2f0972a4 */ /* 0x000fe2000f8e0239 */
[----:B------:R-:W-:Y:S01]  /*3c80*/  IMAD.MOV.U32 R233, RZ, RZ, 0x7f800000 ;  /* 0x7f800000ffe97424 */ /* 0x000fe200078e00ff */
[----:B------:R-:W-:Y:S01]  /*3c90*/  USHF.L.U32 UR24, UR38, 0x4, URZ ;  /* 0x0000000426187899 */ /* 0x000fe2000800063f */
[----:B------:R-:W-:Y:S01]  /*3ca0*/  IMAD.MOV.U32 R230, RZ, RZ, 0x7f800000 ;  /* 0x7f800000ffe67424 */ /* 0x000fe200078e00ff */
[----:B------:R-:W-:Y:S01]  /*3cb0*/  USHF.L.U32 UR23, UR38, 0x3, URZ ;  /* 0x0000000326177899 */ /* 0x000fe2000800063f */
[----:B------:R-:W-:Y:S01]  /*3cc0*/  SHF.R.S32.HI R0, RZ, 0x1f, R19 ;  /* 0x0000001fff007819 */ /* 0x000fe20000011413 */
[----:B------:R-:W-:Y:S01]  /*3cd0*/  VIADD R3, R182, 0x1800 ;  /* 0x00001800b6037836 */ /* 0x000fe20000000000 */
[----:B------:R1:W5:Y:S01]  /*3ce0*/  @!P3 LDG.E R232, desc[UR6][R4.64] ;  /* 0x0000000604e8b981 */ /* 0x000362000c1e1900 */
[----:B------:R-:W-:Y:S01]  /*3cf0*/  IMAD R238, RZ, RZ, -UR30 ;  /* 0x8000001effee7e24 */ /* 0x000fe2000f8e02ff */
[----:B------:R-:W-:Y:S01]  /*3d00*/  CS2R R126, SRZ ;  /* 0x00000000007e7805 */ /* 0x000fe2000001ff00 */
[----:B------:R-:W-:Y:S01]  /*3d10*/  IMAD.MOV.U32 R226, RZ, RZ, R215 ;  /* 0x000000ffffe27224 */ /* 0x000fe200078e00d7 */
[----:B--2---:R-:W2:Y:S01]  /*3d20*/  LDG.E.64 R6, desc[UR6][R10.64+0x8] ;  /* 0x000008060a067981 */ /* 0x004ea2000c1e1b00 */
[----:B------:R-:W-:Y:S01]  /*3d30*/  @!P6 IMAD.WIDE R8, R21, R8, UR18 ;  /* 0x000000121508ee25 */ /* 0x000fe2000f8e0208 */
[----:B------:R-:W-:-:S02]  /*3d40*/  USHF.L.U32 UR9, UR9, 0x5, URZ ;  /* 0x0000000509097899 */ /* 0x000fc4000800063f */
[----:B------:R-:W-:Y:S01]  /*3d50*/  UIADD3 UR32, UR24, 0x20, URZ ;  /* 0x0000002018207890 */ /* 0x000fe2000fffe03f */
[----:B------:R1:W5:Y:S01]  /*3d60*/  @!P2 LDG.E R233, desc[UR6][R4.64+0x20] ;  /* 0x0000200604e9a981 */ /* 0x000362000c1e1900 */
[----:B------:R-:W-:Y:S01]  /*3d70*/  IMAD.SHL.U32 R245, R242, 0x20, RZ ;  /* 0x00000020f2f57824 */ /* 0x000fe200078e00ff */
[----:B------:R-:W-:Y:S01]  /*3d80*/  CS2R R124, SRZ ;  /* 0x00000000007c7805 */ /* 0x000fe2000001ff00 */
[----:B------:R-:W-:Y:S01]  /*3d90*/  IMAD.MOV.U32 R250, RZ, RZ, 0x8 ;  /* 0x00000008fffa7424 */ /* 0x000fe200078e00ff */
[----:B------:R1:W5:Y:S01]  /*3da0*/  @!P6 LDG.E R231, desc[UR6][R8.64] ;  /* 0x0000000608e7e981 */ /* 0x000362000c1e1900 */
[----:B------:R-:W-:Y:S01]  /*3db0*/  UIADD3 UR34, UR24, 0x40, URZ ;  /* 0x0000004018227890 */ /* 0x000fe2000fffe03f */
[----:B------:R-:W-:Y:S01]  /*3dc0*/  IMAD.MOV.U32 R249, RZ, RZ, 0x20 ;  /* 0x00000020fff97424 */ /* 0x000fe200078e00ff */
[----:B------:R-:W-:Y:S01]  /*3dd0*/  CS2R R130, SRZ ;  /* 0x0000000000827805 */ /* 0x000fe2000001ff00 */
[----:B------:R1:W5:Y:S01]  /*3de0*/  @!P1 LDG.E R230, desc[UR6][R4.64+0x80] ;  /* 0x0000800604e69981 */ /* 0x000362000c1e1900 */
[----:B------:R-:W-:Y:S01]  /*3df0*/  IMAD.MOV.U32 R248, RZ, RZ, 0x28 ;  /* 0x00000028fff87424 */ /* 0x000fe200078e00ff */
[----:B------:R-:W-:Y:S01]  /*3e00*/  CS2R R128, SRZ ;  /* 0x0000000000807805 */ /* 0x000fe2000001ff00 */
[----:B------:R-:W-:Y:S01]  /*3e10*/  IMAD.SHL.U32 R175, R182, 0x2, RZ ;  /* 0x00000002b6af7824 */ /* 0x000fe200078e00ff */
[----:B------:R-:W-:Y:S01]  /*3e20*/  CS2R R122, SRZ ;  /* 0x00000000007a7805 */ /* 0x000fe2000001ff00 */
[C---:B------:R-:W-:Y:S01]  /*3e30*/  VIADD R234, R228.reuse, 0x20 ;  /* 0x00000020e4ea7836 */ /* 0x040fe20000000000 */
[----:B------:R-:W-:Y:S01]  /*3e40*/  CS2R R120, SRZ ;  /* 0x0000000000787805 */ /* 0x000fe2000001ff00 */
[----:B------:R-:W-:Y:S01]  /*3e50*/  VIADD R235, R228, 0x40 ;  /* 0x00000040e4eb7836 */ /* 0x000fe20000000000 */
[----:B------:R-:W-:Y:S01]  /*3e60*/  CS2R R118, SRZ ;  /* 0x0000000000767805 */ /* 0x000fe2000001ff00 */
[----:B------:R-:W-:Y:S01]  /*3e70*/  IMAD.MOV.U32 R247, RZ, RZ, 0x4 ;  /* 0x00000004fff77424 */ /* 0x000fe200078e00ff */
[----:B------:R-:W-:-:S02]  /*3e80*/  CS2R R116, SRZ ;  /* 0x0000000000747805 */ /* 0x000fc4000001ff00 */
[----:B------:R-:W-:Y:S01]  /*3e90*/  CS2R R110, SRZ ;  /* 0x00000000006e7805 */ /* 0x000fe2000001ff00 */
[----:B------:R-:W3:Y:S01]  /*3ea0*/  LDG.E.64 R10, desc[UR6][R10.64] ;  /* 0x000000060a0a7981 */ /* 0x000ee2000c1e1b00 */
[----:B------:R-:W-:Y:S02]  /*3eb0*/  USHF.R.S32.HI UR10, URZ, 0x1f, UR9 ;  /* 0x0000001f3f0a7899 */ /* 0x000fe40008011409 */
[----:B------:R-:W-:Y:S02]  /*3ec0*/  UIADD3 UR31, UR23, UR32, URZ ;  /* 0x00000020171f7290 */ /* 0x000fe4000fffe03f */
[----:B------:R-:W-:Y:S02]  /*3ed0*/  UIADD3 UR33, UR23, UR34, URZ ;  /* 0x0000002217217290 */ /* 0x000fe4000fffe03f */
[----:B------:R-:W-:Y:S02]  /*3ee0*/  UIADD3 UR30, UR23, UR31, URZ ;  /* 0x0000001f171e7290 */ /* 0x000fe4000fffe03f */
[----:B------:R-:W-:Y:S01]  /*3ef0*/  UIADD3 UR27, UR23, UR33, URZ ;  /* 0x00000021171b7290 */ /* 0x000fe2000fffe03f */
[----:B------:R-:W-:Y:S01]  /*3f00*/  SEL R3, R3, R182, !P0 ;  /* 0x000000b603037207 */ /* 0x000fe20004000000 */
[----:B------:R-:W-:-:S02]  /*3f10*/  UIADD3 UR29, UR23, UR30, URZ ;  /* 0x0000001e171d7290 */ /* 0x000fc4000fffe03f */
[----:B------:R-:W-:Y:S01]  /*3f20*/  UIADD3 UR26, UR23, UR27, URZ ;  /* 0x0000001b171a7290 */ /* 0x000fe2000fffe03f */
[----:B------:R-:W-:Y:S01]  /*3f30*/  LEA R174, R3, UR4, 0x1 ;  /* 0x0000000403ae7c11 */ /* 0x000fe2000f8e08ff */
[----:B------:R-:W-:Y:S01]  /*3f40*/  UIADD3 UR28, UR23, UR29, URZ ;  /* 0x0000001d171c7290 */ /* 0x000fe2000fffe03f */
[----:B------:R-:W-:Y:S01]  /*3f50*/  CS2R R108, SRZ ;  /* 0x00000000006c7805 */ /* 0x000fe2000001ff00 */
[----:B------:R-:W-:Y:S01]  /*3f60*/  UIADD3 UR25, UR23, UR26, URZ ;  /* 0x0000001a17197290 */ /* 0x000fe2000fffe03f */
        /* <DEDUP_REMOVED lines=38> */
[----:B------:R-:W-:Y:S02]  /*41d0*/  UIMAD UR42, UR38, 0x18, URZ ;  /* 0x00000018262a78a4 */ /* 0x000fe4000f8e023f */
[----:B------:R-:W-:Y:S02]  /*41e0*/  USHF.L.U32 UR41, UR38, 0x5, URZ ;  /* 0x0000000526297899 */ /* 0x000fe4000800063f */
[----:B------:R-:W-:-:S02]  /*41f0*/  UIMAD UR40, UR38, 0x28, URZ ;  /* 0x00000028262878a4 */ /* 0x000fc4000f8e023f */
[----:B------:R-:W-:Y:S01]  /*4200*/  UIMAD UR39, UR38, 0x30, URZ ;  /* 0x00000030262778a4 */ /* 0x000fe2000f8e023f */
[----:B------:R-:W-:Y:S01]  /*4210*/  ULDC UR43, c[0x0][0x2d0] ;  /* 0x0000b400002b7ab9 */ /* 0x000fe20000000800 */
[----:B------:R-:W-:Y:S02]  /*4220*/  UIMAD UR38, UR38, 0x38, URZ ;  /* 0x00000038262678a4 */ /* 0x000fe4000f8e023f */
[----:B------:R-:W-:Y:S02]  /*4230*/  UIADD3 UR37, UR23, UR28, URZ ;  /* 0x0000001c17257290 */ /* 0x000fe4000fffe03f */
[----:B------:R-:W-:Y:S01]  /*4240*/  UIADD3 UR36, UR23, UR25, URZ ;  /* 0x0000001917247290 */ /* 0x000fe2000fffe03f */
[----:B------:R-:W-:Y:S01]  /*4250*/  ULDC.U8 UR15, c[0x0][0x388] ;  /* 0x0000e200000f7ab9 */ /* 0x000fe20000000000 */
[----:B------:R-:W-:Y:S01]  /*4260*/  ULDC UR14, c[0x0][0x2ec] ;  /* 0x0000bb00000e7ab9 */ /* 0x000fe20000000800 */
[----:B--2---:R-:W-:-:S04]  /*4270*/  IADD3 R236, P2, P1, R6, UR9, R19 ;  /* 0x0000000906ec7c10 */ /* 0x004fc8000f95e013 */
[----:B------:R-:W-:Y:S01]  /*4280*/  IADD3.X R241, R7, UR10, R0, P2, P1 ;  /* 0x0000000a07f17c10 */ /* 0x000fe200097e2400 */
[----:B------:R-:W-:-:S05]  /*4290*/  VIADD R0, R181, 0x1800 ;  /* 0x00001800b5007836 */ /* 0x000fca0000000000 */
[----:B------:R-:W-:Y:S01]  /*42a0*/  SEL R0, R0, R181, !P0 ;  /* 0x000000b500007207 */ /* 0x000fe20004000000 */
[----:B------:R-:W-:-:S03]  /*42b0*/  IMAD.WIDE.U32 R236, R236, -0x2daee0ad, RZ ;  /* 0xd2511f53ecec7825 */ /* 0x000fc600078e00ff */
[----:B------:R-:W-:Y:S02]  /*42c0*/  LEA R3, R0, UR4, 0x1 ;  /* 0x0000000400037c11 */ /* 0x000fe4000f8e08ff */
[----:B---3--:R-:W-:Y:S02]  /*42d0*/  R2UR UR9, R11 ;  /* 0x000000000b0972ca */ /* 0x008fe400000e0000 */
[----:B-1----:R-:W-:-:S15]  /*42e0*/  R2UR UR10, R10 ;  /* 0x000000000a0a72ca */ /* 0x002fde00000e0000 */
.L_x_432:
[----:B------:R-:W0:Y:S01]  /*42f0*/  LDGDEPBAR ;  /* 0x00000000000079af */ /* 0x000e220000000000 */
[----:B------:R-:W-:Y:S01]  /*4300*/  IMAD.IADD R0, R180, 0x1, R174 ;  /* 0x00000001b4007824 */ /* 0x000fe200078e02ae */
[----:B------:R-:W-:Y:S01]  /*4310*/  USHF.L.U32 UR11, UR17, 0x7, URZ ;  /* 0x00000007110b7899 */ /* 0x000fe2000800063f */
[----:B-----5:R-:W-:Y:S01]  /*4320*/  FSETP.NEU.FTZ.AND P1, PT, R232, -INF , PT ;  /* 0xff800000e800780b */ /* 0x020fe20003f3d000 */
[----:B------:R-:W-:Y:S01]  /*4330*/  USHF.L.U32 UR13, UR5, 0x6, URZ ;  /* 0x00000006050d7899 */ /* 0x000fe2000800063f */
[----:B------:R-:W-:Y:S01]  /*4340*/  FSETP.NEU.FTZ.AND P2, PT, R233, -INF , PT ;  /* 0xff800000e900780b */ /* 0x000fe20003f5d000 */
[----:B------:R-:W-:Y:S02]  /*4350*/  UIADD3 UR16, UR22, 0x80, UR11 ;  /* 0x0000008016107890 */ /* 0x000fe4000fffe00b */
[----:B------:R-:W-:Y:S02]  /*4360*/  UIADD3 UR11, UR11, 0x80, URZ ;  /* 0x000000800b0b7890 */ /* 0x000fe4000fffe03f */
[----:B------:R-:W-:Y:S02]  /*4370*/  UIADD3 UR16, UR16, -UR8, URZ ;  /* 0x8000000810107290 */ /* 0x000fe4000fffe03f */
[----:B------:R-:W-:Y:S02]  /*4380*/  UIADD3 UR12, UR10, -0x61c88647, URZ ;  /* 0x9e3779b90a0c7890 */ /* 0x000fe4000fffe03f */
[----:B------:R-:W-:Y:S02]  /*4390*/  UISETP.GE.AND UP0, UPT, UR13, UR16, UPT ;  /* 0x000000100d00728c */ /* 0x000fe4000bf06270 */
[----:B------:R-:W-:Y:S02]  /*43a0*/  UISETP.GT.AND UP3, UPT, UR5, UR35, UPT ;  /* 0x000000230500728c */ /* 0x000fe4000bf64270 */
[----:B------:R-:W-:Y:S02]  /*43b0*/  UISETP.LT.AND UP0, UPT, UR11, UR8, UP0 ;  /* 0x000000080b00728c */ /* 0x000fe40008701270 */
[----:B------:R-:W-:Y:S01]  /*43c0*/  UIADD3 UR11, UR10, 0x3c6ef372, URZ ;  /* 0x3c6ef3720a0b7890 */ /* 0x000fe2000fffe03f */
[----:B------:R-:W-:Y:S04]  /*43d0*/  DEPBAR.LE SB0, 0x0 ;  /* 0x000080000000791a */ /* 0x000fe80000000000 */
[----:B------:R-:W-:Y:S06]  /*43e0*/  BAR.SYNC.DEFER_BLOCKING 0x0 ;  /* 0x0000000000007b1d */ /* 0x000fec0000010000 */
[----:B------:R-:W-:Y:S08]  /*43f0*/  LDSM.16.M88.4 R32, [R174] ;  /* 0x00000000ae20783b */ /* 0x000ff00000000200 */
[----:B------:R-:W1:Y:S08]  /*4400*/  LDSM.16.M88.4 R16, [R172+UR4+0x9000] ;  /* 0x00900004ac10783b */ /* 0x000e700008000200 */
[----:B------:R-:W2:Y:S08]  /*4410*/  LDSM.16.M88.4 R28, [R174+0x800] ;  /* 0x00080000ae1c783b */ /* 0x000eb00000000200 */
[----:B------:R-:W3:Y:S08]  /*4420*/  LDSM.16.M88.4 R132, [R172+UR4+0x9400] ;  /* 0x00940004ac84783b */ /* 0x000ef00008000200 */
[----:B------:R-:W-:Y:S08]  /*4430*/  LDSM.16.M88.4 R136, [R0] ;  /* 0x000000000088783b */ /* 0x000ff00000000200 */
[----:B------:R-:W4:Y:S01]  /*4440*/  LDSM.16.M88.4 R140, [R173] ;  /* 0x00000000ad8c783b */ /* 0x000f220000000200 */
[-C--:B-1----:R-:W-:Y:S07]  /*4450*/  HMMA.16816.F32 R4, R32, R16.reuse, RZ ;  /* 0x000000102004723c */ /* 0x082fee00000018ff */
[----:B------:R-:W1:Y:S01]  /*4460*/  LDSM.16.M88.4 R144, [R0+0x800] ;  /* 0x000800000090783b */ /* 0x000e620000000200 */
[C---:B--2---:R-:W-:Y:S07]  /*4470*/  HMMA.16816.F32 R8, R28.reuse, R16, RZ ;  /* 0x000000101c08723c */ /* 0x044fee00000018ff */
[----:B------:R-:W2:Y:S01]  /*4480*/  LDSM.16.M88.4 R148, [R173+0x400] ;  /* 0x00040000ad94783b */ /* 0x000ea20000000200 */
[-C--:B------:R-:W-:Y:S07]  /*4490*/  HMMA.16816.F32 R12, R28, R18.reuse, RZ ;  /* 0x000000121c0c723c */ /* 0x080fee00000018ff */
[----:B------:R-:W-:Y:S01]  /*44a0*/  LDSM.16.M88.4 R152, [R174+0x1000] ;  /* 0x00100000ae98783b */ /* 0x000fe20000000200 */
[C---:B------:R-:W-:Y:S07]  /*44b0*/  HMMA.16816.F32 R16, R32.reuse, R18, RZ ;  /* 0x000000122010723c */ /* 0x040fee00000018ff */
[----:B------:R-:W2:Y:S01]  /*44c0*/  LDSM.16.M88.4 R156, [R172+UR4+0xb000] ;  /* 0x00b00004ac9c783b */ /* 0x000ea20008000200 */
[-C--:B---3--:R-:W-:Y:S06]  /*44d0*/  HMMA.16816.F32 R20, R32, R132.reuse, RZ ;  /* 0x000000842014723c */ /* 0x088fec00000018ff */
[C---:B------:R-:W-:Y:S01]  /*44e0*/  HMMA.16816.F32 R24, R28.reuse, R132, RZ ;  /* 0x000000841c18723c */ /* 0x040fe200000018ff */
[----:B------:R-:W3:Y:S05]  /*44f0*/  LDSM.16.M88.4 R160, [R174+0x1800] ;  /* 0x00180000aea0783b */ /* 0x000eea0000000200 */
[-C--:B------:R-:W-:Y:S03]  /*4500*/  HMMA.16816.F32 R28, R28, R134.reuse, RZ ;  /* 0x000000861c1c723c */ /* 0x080fe600000018ff */
[----:B------:R-:W-:Y:S03]  /*4510*/  LDSM.16.M88.4 R164, [R173+0x2000] ;  /* 0x00200000ada4783b */ /* 0x000fe60000000200 */
[----:B------:R-:W-:Y:S05]  /*4520*/  HMMA.16816.F32 R32, R32, R134, RZ ;  /* 0x000000862020723c */ /* 0x000fea00000018ff */
[----:B------:R-:W3:Y:S01]  /*4530*/  LDSM.16.M88.4 R132, [R172+UR4+0xb400] ;  /* 0x00b40004ac84783b */ /* 0x000ee20008000200 */
[-C--:B----4-:R-:W-:Y:S06]  /*4540*/  HMMA.16816.F32 R4, R136, R140.reuse, R4 ;  /* 0x0000008c8804723c */ /* 0x090fec0000001804 */
[C---:B-1----:R-:W-:Y:S01]  /*4550*/  HMMA.16816.F32 R8, R144.reuse, R140, R8 ;  /* 0x0000008c9008723c */ /* 0x042fe20000001808 */
[----:B------:R-:W-:Y:S05]  /*4560*/  LDSM.16.M88.4 R168, [R0+0x1800] ;  /* 0x0018000000a8783b */ /* 0x000fea0000000200 */
[-C--:B------:R-:W-:Y:S06]  /*4570*/  HMMA.16816.F32 R12, R144, R142.reuse, R12 ;  /* 0x0000008e900c723c */ /* 0x080fec000000180c */
[C---:B------:R-:W-:Y:S01]  /*4580*/  HMMA.16816.F32 R16, R136.reuse, R142, R16 ;  /* 0x0000008e8810723c */ /* 0x040fe20000001810 */
[----:B------:R-:W1:Y:S05]  /*4590*/  LDSM.16.M88.4 R140, [R0+0x1000] ;  /* 0x00100000008c783b */ /* 0x000e6a0000000200 */
[-C--:B--2---:R-:W-:Y:S06]  /*45a0*/  HMMA.16816.F32 R20, R136, R148.reuse, R20 ;  /* 0x000000948814723c */ /* 0x084fec0000001814 */
[C---:B------:R-:W-:Y:S06]  /*45b0*/  HMMA.16816.F32 R24, R144.reuse, R148, R24 ;  /* 0x000000949018723c */ /* 0x040fec0000001818 */
[-C--:B------:R-:W-:Y:S01]  /*45c0*/  HMMA.16816.F32 R28, R144, R150.reuse, R28 ;  /* 0x00000096901c723c */ /* 0x080fe2000000181c */
[----:B------:R-:W-:Y:S05]  /*45d0*/  LDSM.16.M88.4 R144, [R172+UR4+0xd000] ;  /* 0x00d00004ac90783b */ /* 0x000fea0008000200 */
[----:B------:R-:W-:Y:S03]  /*45e0*/  HMMA.16816.F32 R32, R136, R150, R32 ;  /* 0x000000968820723c */ /* 0x000fe60000001820 */
[----:B------:R-:W2:Y:S03]  /*45f0*/  LDSM.16.M88.4 R136, [R173+0x2400] ;  /* 0x00240000ad88783b */ /* 0x000ea60000000200 */
[-C--:B------:R-:W-:Y:S05]  /*4600*/  HMMA.16816.F32 R4, R152, R156.reuse, R4 ;  /* 0x0000009c9804723c */ /* 0x080fea0000001804 */
[----:B------:R-:W-:Y:S01]  /*4610*/  LDSM.16.M88.4 R148, [R174+0x2800] ;  /* 0x00280000ae94783b */ /* 0x000fe20000000200 */
[C---:B---3--:R-:W-:Y:S06]  /*4620*/  HMMA.16816.F32 R8, R160.reuse, R156, R8 ;  /* 0x0000009ca008723c */ /* 0x048fec0000001808 */
[-C--:B------:R-:W-:Y:S05]  /*4630*/  HMMA.16816.F32 R12, R160, R158.reuse, R12 ;  /* 0x0000009ea00c723c */ /* 0x080fea000000180c */
[----:B------:R-:W-:Y:S01]  /*4640*/  LOP3.LUT R156, R241, UR10, RZ, 0x3c, !PT ;  /* 0x0000000af19c7c12 */ /* 0x000fe2000f8e3cff */
[C---:B------:R-:W-:Y:S06]  /*4650*/  HMMA.16816.F32 R16, R152.reuse, R158, R16 ;  /* 0x0000009e9810723c */ /* 0x040fec0000001810 */
[-C--:B------:R-:W-:Y:S01]  /*4660*/  HMMA.16816.F32 R20, R152, R132.reuse, R20 ;  /* 0x000000849814723c */ /* 0x080fe20000001814 */
[----:B------:R-:W-:Y:S04]  /*4670*/  IMAD.U32 R158, RZ, RZ, UR22 ;  /* 0x00000016ff9e7e24 */ /* 0x000fe8000f8e00ff */
[----:B------:R-:W-:Y:S01]  /*4680*/  IMAD.U32 R159, RZ, RZ, UR13 ;  /* 0x0000000dff9f7e24 */ /* 0x000fe2000f8e00ff */
[C---:B------:R-:W-:Y:S06]  /*4690*/  HMMA.16816.F32 R24, R160.reuse, R132, R24 ;  /* 0x00000084a018723c */ /* 0x040fec0000001818 */
[-C--:B------:R-:W-:Y:S06]  /*46a0*/  HMMA.16816.F32 R28, R160, R134.reuse, R28 ;  /* 0x00000086a01c723c */ /* 0x080fec000000181c */
[----:B------:R-:W-:Y:S01]  /*46b0*/  HMMA.16816.F32 R32, R152, R134, R32 ;  /* 0x000000869820723c */ /* 0x000fe20000001820 */
[----:B------:R-:W3:Y:S05]  /*46c0*/  LDSM.16.M88.4 R132, [R174+0x2000] ;  /* 0x00200000ae84783b */ /* 0x000eea0000000200 */
[-C--:B-1----:R-:W-:Y:S06]  /*46d0*/  HMMA.16816.F32 R4, R140, R164.reuse, R4 ;  /* 0x000000a48c04723c */ /* 0x082fec0000001804 */
[C---:B------:R-:W-:Y:S06]  /*46e0*/  HMMA.16816.F32 R8, R168.reuse, R164, R8 ;  /* 0x000000a4a808723c */ /* 0x040fec0000001808 */
[-C--:B------:R-:W-:Y:S06]  /*46f0*/  HMMA.16816.F32 R12, R168, R166.reuse, R12 ;  /* 0x000000a6a80c723c */ /* 0x080fec000000180c */
[C---:B------:R-:W-:Y:S06]  /*4700*/  HMMA.16816.F32 R16, R140.reuse, R166, R16 ;  /* 0x000000a68c10723c */ /* 0x040fec0000001810 */
[-C--:B--2---:R-:W-:Y:S06]  /*4710*/  HMMA.16816.F32 R20, R140, R136.reuse, R20 ;  /* 0x000000888c14723c */ /* 0x084fec0000001814 */
[C---:B------:R-:W-:Y:S06]  /*4720*/  HMMA.16816.F32 R24, R168.reuse, R136, R24 ;  /* 0x00000088a818723c */ /* 0x040fec0000001818 */
[-C--:B------:R-:W-:Y:S01]  /*4730*/  HMMA.16816.F32 R28, R168, R138.reuse, R28 ;  /* 0x0000008aa81c723c */ /* 0x080fe2000000181c */
[----:B------:R-:W-:Y:S04]  /*4740*/  IMAD.U32 R136, RZ, RZ, UR21 ;  /* 0x00000015ff887e24 */ /* 0x000fe8000f8e00ff */
[----:B------:R-:W-:Y:S01]  /*4750*/  IMAD.U32 R137, RZ, RZ, UR20 ;  /* 0x00000014ff897e24 */ /* 0x000fe2000f8e00ff */
[C---:B------:R-:W-:Y:S01]  /*4760*/  LEA R152, P0, R227.reuse, R136, 0x2 ;  /* 0x00000088e3987211 */ /* 0x040fe200078010ff */
[----:B------:R-:W-:Y:S01]  /*4770*/  IMAD.U32 R136, RZ, RZ, UR17 ;  /* 0x00000011ff887e24 */ /* 0x000fe2000f8e00ff */
[----:B------:R-:W-:Y:S04]  /*4780*/  HMMA.16816.F32 R32, R140, R138, R32 ;  /* 0x0000008a8c20723c */ /* 0x000fe80000001820 */
[----:B------:R-:W-:Y:S01]  /*4790*/  LEA.HI.X.SX32 R153, R227, R137, 0x2, P0 ;  /* 0x00000089e3997211 */ /* 0x000fe200000f16ff */
[----:B------:R-:W-:Y:S01]  /*47a0*/  IMAD R136, R136, 0x4, R242 ;  /* 0x0000000488887824 */ /* 0x000fe200078e02f2 */
[----:B------:R-:W-:Y:S01]  /*47b0*/  PLOP3.LUT P0, PT, PT, PT, UP0, 0x80, 0x0 ;  /* 0x000000000000781c */ /* 0x000fe20003f0f008 */
[-C--:B---3--:R-:W-:Y:S01]  /*47c0*/  HMMA.16816.F32 R4, R132, R144.reuse, R4 ;  /* 0x000000908404723c */ /* 0x088fe20000001804 */
[----:B------:R-:W-:Y:S01]  /*47d0*/  IMAD.U32 R140, RZ, RZ, UR5 ;  /* 0x00000005ff8c7e24 */ /* 0x000fe2000f8e00ff */
[----:B------:R-:W2:Y:S03]  /*47e0*/  LDG.E R171, desc[UR6][R152.64] ;  /* 0x0000000698ab7981 */ /* 0x000ea6000c1e1900 */
[----:B------:R-:W-:Y:S01]  /*47f0*/  LOP3.LUT R141, R237, UR9, R136, 0x96, !PT ;  /* 0x00000009ed8d7c12 */ /* 0x000fe2000f8e9688 */
[----:B------:R-:W3:Y:S01]  /*4800*/  LDG.E R170, desc[UR6][R152.64+0x20] ;  /* 0x0000200698aa7981 */ /* 0x000ee2000c1e1900 */
[----:B------:R-:W-:Y:S01]  /*4810*/  IMAD R140, R140, 0x4, R244 ;  /* 0x000000048c8c7824 */ /* 0x000fe200078e02f4 */
[C---:B------:R-:W-:Y:S02]  /*4820*/  HMMA.16816.F32 R8, R148.reuse, R144, R8 ;  /* 0x000000909408723c */ /* 0x040fe40000001808 */
[----:B------:R-:W1:Y:S02]  /*4830*/  LDSM.16.M88.4 R136, [R172+UR4+0xd400] ;  /* 0x00d40004ac88783b */ /* 0x000e640008000200 */
[----:B------:R-:W-:Y:S01]  /*4840*/  @!P0 IADD3 R158, -R158, 0x1, R227 ;  /* 0x000000019e9e8810 */ /* 0x000fe20007ffe1e3 */
[C---:B------:R-:W-:Y:S01]  /*4850*/  VIADD R142, R140.reuse, 0x2 ;  /* 0x000000028c8e7836 */ /* 0x040fe20000000000 */
[-C--:B------:R-:W-:Y:S04]  /*4860*/  HMMA.16816.F32 R12, R148, R146.reuse, R12 ;  /* 0x00000092940c723c */ /* 0x080fe8000000180c */
[----:B------:R-:W5:Y:S01]  /*4870*/  LDG.E R169, desc[UR6][R152.64+0x80] ;  /* 0x0000800698a97981 */ /* 0x000f62000c1e1900 */
[----:B------:R-:W-:Y:S01]  /*4880*/  IMAD.WIDE.U32 R154, R140, -0x326172a9, RZ ;  /* 0xcd9e8d578c9a7825 */ /* 0x000fe200078e00ff */
[C---:B------:R-:W-:Y:S02]  /*4890*/  HMMA.16816.F32 R16, R132.reuse, R146, R16 ;  /* 0x000000928410723c */ /* 0x040fe40000001810 */
[----:B------:R4:W5:Y:S03]  /*48a0*/  LDG.E R168, desc[UR6][R152.64+0xa0] ;  /* 0x0000a00698a87981 */ /* 0x000966000c1e1900 */
[-C--:B------:R-:W-:Y:S01]  /*48b0*/  LOP3.LUT R155, R155, R156.reuse, RZ, 0x3c, !PT ;  /* 0x0000009c9b9b7212 */ /* 0x080fe200078e3cff */
[----:B------:R-:W-:Y:S01]  /*48c0*/  IMAD.WIDE.U32 R140, R141, -0x326172a9, RZ ;  /* 0xcd9e8d578d8c7825 */ /* 0x000fe200078e00ff */
[----:B------:R-:W-:Y:S04]  /*48d0*/  LDSM.16.M88.4 R144, [R173+0x4000] ;  /* 0x00400000ad90783b */ /* 0x000fe80000000200 */
[----:B------:R-:W-:Y:S01]  /*48e0*/  LOP3.LUT R164, R141, UR12, R154, 0x96, !PT ;  /* 0x0000000c8da47c12 */ /* 0x000fe2000f8e969a */
[----:B------:R-:W-:Y:S01]  /*48f0*/  IMAD.WIDE.U32 R142, R142, -0x326172a9, RZ ;  /* 0xcd9e8d578e8e7825 */ /* 0x000fe200078e00ff */
[----:B------:R-:W-:Y:S01]  /*4900*/  LOP3.LUT R157, R140, UR11, RZ, 0x3c, !PT ;  /* 0x0000000b8c9d7c12 */ /* 0x000fe2000f8e3cff */
[----:B------:R-:W-:Y:S01]  /*4910*/  UIADD3 UR11, UR9, 0x76cf5d0a, URZ ;  /* 0x76cf5d0a090b7890 */ /* 0x000fe2000fffe03f */
[----:B------:R-:W1:Y:S01]  /*4920*/  @!P0 S2R R183, SR_TID.X ;  /* 0x0000000000b78919 */ /* 0x000e620000002100 */
[----:B------:R-:W-:Y:S01]  /*4930*/  IMAD.WIDE.U32 R154, R155, -0x2daee0ad, RZ ;  /* 0xd2511f539b9a7825 */ /* 0x000fe200078e00ff */
[----:B------:R-:W-:Y:S02]  /*4940*/  LOP3.LUT R160, R143, R156, RZ, 0x3c, !PT ;  /* 0x0000009c8fa07212 */ /* 0x000fe400078e3cff */
[----:B------:R-:W-:Y:S01]  /*4950*/  LOP3.LUT R162, R141, UR12, R142, 0x96, !PT ;  /* 0x0000000c8da27c12 */ /* 0x000fe2000f8e968e */
[----:B------:R-:W-:Y:S01]  /*4960*/  UIADD3 UR12, UR9, -0x4498517b, URZ ;  /* 0xbb67ae85090c7890 */ /* 0x000fe2000fffe03f */
[----:B------:R-:W1:Y:S01]  /*4970*/  LDSM.16.M88.4 R140, [R0+0x2000] ;  /* 0x00200000008c783b */ /* 0x000e620000000200 */
[----:B------:R-:W-:Y:S04]  /*4980*/  IMAD.WIDE.U32 R164, R164, -0x2daee0ad, RZ ;  /* 0xd2511f53a4a47825 */ /* 0x000fe800078e00ff */
[----:B------:R-:W-:Y:S01]  /*4990*/  LOP3.LUT R156, R236, UR12, RZ, 0x3c, !PT ;  /* 0x0000000cec9c7c12 */ /* 0x000fe2000f8e3cff */
[----:B----4-:R-:W-:Y:S01]  /*49a0*/  IMAD.WIDE.U32 R152, R160, -0x2daee0ad, RZ ;  /* 0xd2511f53a0987825 */ /* 0x010fe200078e00ff */
[----:B------:R-:W-:Y:S01]  /*49b0*/  LOP3.LUT R166, R165, UR11, R154, 0x96, !PT ;  /* 0x0000000ba5a67c12 */ /* 0x000fe2000f8e969a */
[----:B------:R-:W-:Y:S01]  /*49c0*/  UIADD3 UR12, UR9, 0x32370b8f, URZ ;  /* 0x32370b8f090c7890 */ /* 0x000fe2000fffe03f */
[----:B------:R-:W-:Y:S01]  /*49d0*/  LOP3.LUT R160, R156, R155, RZ, 0x3c, !PT ;  /* 0x0000009b9ca07212 */ /* 0x000fe200078e3cff */
[----:B------:R-:W-:Y:S01]  /*49e0*/  IMAD.WIDE.U32 R162, R162, -0x2daee0ad, RZ ;  /* 0xd2511f53a2a27825 */ /* 0x000fe200078e00ff */
[----:B------:R-:W-:Y:S01]  /*49f0*/  LOP3.LUT R165, R156, R153, RZ, 0x3c, !PT ;  /* 0x000000999ca57212 */ /* 0x000fe200078e3cff */
[-C--:B-1----:R-:W-:Y:S03]  /*4a00*/  HMMA.16816.F32 R20, R132, R136.reuse, R20 ;  /* 0x000000888414723c */ /* 0x082fe60000001814 */
[----:B------:R-:W-:Y:S01]  /*4a10*/  LOP3.LUT R184, R163, UR11, R152, 0x96, !PT ;  /* 0x0000000ba3b87c12 */ /* 0x000fe2000f8e9698 */
[----:B------:R-:W-:Y:S01]  /*4a20*/  IMAD.WIDE.U32 R160, R160, -0x326172a9, RZ ;  /* 0xcd9e8d57a0a07825 */ /* 0x000fe200078e00ff */
[----:B------:R-:W-:Y:S01]  /*4a30*/  @!P0 IADD3 R156, R159, UR8, R158 ;  /* 0x000000089f9c8c10 */ /* 0x000fe2000fffe09e */
[----:B------:R1:W4:Y:S01]  /*4a40*/  LDSM.16.M88.4 R152, [R0+0x2800] ;  /* 0x002800000098783b */ /* 0x0003220000000200 */
[C---:B------:R-:W-:Y:S01]  /*4a50*/  HMMA.16816.F32 R24, R148.reuse, R136, R24 ;  /* 0x000000889418723c */ /* 0x040fe20000001818 */
[----:B------:R-:W-:Y:S03]  /*4a60*/  UIADD3 UR11, UR10, -0x255992d5, URZ ;  /* 0xdaa66d2b0a0b7890 */ /* 0x000fe6000fffe03f */
[----:B------:R-:W-:Y:S02]  /*4a70*/  IMAD.WIDE.U32 R166, R166, -0x326172a9, RZ ;  /* 0xcd9e8d57a6a67825 */ /* 0x000fe400078e00ff */
[-C--:B------:R-:W-:Y:S05]  /*4a80*/  HMMA.16816.F32 R28, R148, R138.reuse, R28 ;  /* 0x0000008a941c723c */ /* 0x080fea000000181c */
[----:B------:R-:W-:Y:S01]  /*4a90*/  LOP3.LUT R137, R157, R161, RZ, 0x3c, !PT ;  /* 0x000000a19d897212 */ /* 0x000fe200078e3cff */
[----:B------:R-:W-:Y:S01]  /*4aa0*/  HMMA.16816.F32 R32, R132, R138, R32 ;  /* 0x0000008a8420723c */ /* 0x000fe20000001820 */
[----:B------:R-:W4:Y:S04]  /*4ab0*/  LDSM.16.M88.4 R132, [R173+0x4400] ;  /* 0x00440000ad84783b */ /* 0x000f280000000200 */
[----:B------:R-:W-:Y:S01]  /*4ac0*/  @!P0 VIMNMX R151, R156, UR8, PT ;  /* 0x000000089c978c48 */ /* 0x000fe2000bfe0100 */
[----:B------:R-:W-:Y:S01]  /*4ad0*/  @!P0 IMAD.SHL.U32 R136, R183, 0x2, RZ ;  /* 0x00000002b7888824 */ /* 0x000fe200078e00ff */
[----:B------:R-:W-:Y:S01]  /*4ae0*/  LOP3.LUT R160, R167, UR11, R160, 0x96, !PT ;  /* 0x0000000ba7a07c12 */ /* 0x000fe2000f8e96a0 */
[----:B------:R-:W-:Y:S01]  /*4af0*/  FMUL.FTZ R139, R232, 1.4426950216293334961 ;  /* 0x3fb8aa3be88b7820 */ /* 0x000fe20000410000 */
[-C--:B------:R-:W-:Y:S02]  /*4b00*/  HMMA.16816.F32 R4, R140, R144.reuse, R4 ;  /* 0x000000908c04723c */ /* 0x080fe40000001804 */
[----:B-1----:R-:W-:Y:S03]  /*4b10*/  IMAD.U32 R0, RZ, RZ, UR17 ;  /* 0x00000011ff007e24 */ /* 0x002fe6000f8e00ff */
[----:B------:R-:W-:Y:S01]  /*4b20*/  @!P0 LOP3.LUT R150, R245, 0x6, R136, 0xf8, !PT ;  /* 0x00000006f5968812 */ /* 0x000fe200078ef888 */
[----:B------:R-:W-:Y:S01]  /*4b30*/  IMAD.WIDE.U32 R136, R137, -0x2daee0ad, RZ ;  /* 0xd2511f5389887825 */ /* 0x000fe200078e00ff */
[----:B------:R-:W-:Y:S02]  /*4b40*/  FSEL R139, R139, RZ, P1 ;  /* 0x000000ff8b8b7208 */ /* 0x000fe40000800000 */
[C---:B------:R-:W-:Y:S02]  /*4b50*/  FSETP.NEU.FTZ.AND P1, PT, R230.reuse, -INF , PT ;  /* 0xff800000e600780b */ /* 0x040fe40003f3d000 */
[----:B------:R-:W-:Y:S01]  /*4b60*/  LOP3.LUT R164, R137, UR12, R164, 0x96, !PT ;  /* 0x0000000c89a47c12 */ /* 0x000fe2000f8e96a4 */
[----:B------:R-:W-:Y:S04]  /*4b70*/  IMAD.WIDE.U32 R158, R165, -0x326172a9, RZ ;  /* 0xcd9e8d57a59e7825 */ /* 0x000fe800078e00ff */
[----:B------:R-:W-:Y:S01]  /*4b80*/  FMUL.FTZ R137, R230, 1.4426950216293334961 ;  /* 0x3fb8aa3be6897820 */ /* 0x000fe20000410000 */
[----:B------:R-:W-:Y:S01]  /*4b90*/  FMUL.FTZ R138, R233, 1.4426950216293334961 ;  /* 0x3fb8aa3be98a7820 */ /* 0x000fe20000410000 */
[----:B------:R-:W-:Y:S01]  /*4ba0*/  IMAD.WIDE.U32 R184, R184, -0x326172a9, RZ ;  /* 0xcd9e8d57b8b87825 */ /* 0x000fe200078e00ff */
[----:B------:R-:W-:Y:S01]  /*4bb0*/  LOP3.LUT R157, R157, R159, RZ, 0x3c, !PT ;  /* 0x0000009f9d9d7212 */ /* 0x000fe200078e3cff */
[C---:B----4-:R-:W-:Y:S04]  /*4bc0*/  HMMA.16816.F32 R8, R152.reuse, R144, R8 ;  /* 0x000000909808723c */ /* 0x050fe80000001808 */
[----:B------:R-:W-:Y:S01]  /*4bd0*/  LOP3.LUT R158, R185, UR11, R158, 0x96, !PT ;  /* 0x0000000bb99e7c12 */ /* 0x000fe2000f8e969e */
[----:B------:R-:W-:Y:S01]  /*4be0*/  @!P0 IMAD R0, R0, 0x80, R150 ;  /* 0x0000008000008824 */ /* 0x000fe200078e0296 */
[----:B------:R-:W-:Y:S01]  /*4bf0*/  FSEL R137, R137, RZ, P1 ;  /* 0x000000ff89897208 */ /* 0x000fe20000800000 */
[-C--:B------:R-:W-:Y:S01]  /*4c00*/  HMMA.16816.F32 R12, R152, R146.reuse, R12 ;  /* 0x00000092980c723c */ /* 0x080fe2000000180c */
[----:B------:R-:W-:Y:S02]  /*4c10*/  UIADD3 UR11, UR9, -0x126145ec, URZ ;  /* 0xed9eba14090b7890 */ /* 0x000fe4000fffe03f */
[----:B------:R-:W-:Y:S01]  /*4c20*/  @!P0 ISETP.GE.AND P1, PT, R0, R151, PT ;  /* 0x000000970000820c */ /* 0x000fe20003f26270 */
[----:B------:R-:W-:Y:S01]  /*4c30*/  IMAD.WIDE.U32 R160, R160, -0x2daee0ad, RZ ;  /* 0xd2511f53a0a07825 */ /* 0x000fe200078e00ff */
[----:B------:R-:W-:Y:S01]  /*4c40*/  @!P0 VIADDMNMX R150, R156, R250, UR8, PT ;  /* 0x000000089c968e46 */ /* 0x000fe2000b8001fa */
[C---:B------:R-:W-:Y:S05]  /*4c50*/  HMMA.16816.F32 R16, R140.reuse, R146, R16 ;  /* 0x000000928c10723c */ /* 0x040fea0000001810 */
[----:B------:R-:W-:Y:S01]  /*4c60*/  @!P0 FSEL R4, R4, -INF , !P1 ;  /* 0xff80000004048808 */ /* 0x000fe20004800000 */
[----:B------:R-:W-:Y:S01]  /*4c70*/  IMAD.WIDE.U32 R158, R158, -0x2daee0ad, RZ ;  /* 0xd2511f539e9e7825 */ /* 0x000fe200078e00ff */
[----:B------:R-:W-:Y:S01]  /*4c80*/  LOP3.LUT R161, R161, UR11, R136, 0x96, !PT ;  /* 0x0000000ba1a17c12 */ /* 0x000fe2000f8e9688 */
[-C--:B------:R-:W-:Y:S03]  /*4c90*/  HMMA.16816.F32 R20, R140, R132.reuse, R20 ;  /* 0x000000848c14723c */ /* 0x080fe60000001814 */
[----:B------:R-:W-:Y:S01]  /*4ca0*/  FSEL R138, R138, RZ, P2 ;  /* 0x000000ff8a8a7208 */ /* 0x000fe20001000000 */
[----:B------:R-:W-:Y:S01]  /*4cb0*/  IMAD.WIDE.U32 R148, R157, -0x2daee0ad, RZ ;  /* 0xd2511f539d947825 */ /* 0x000fe200078e00ff */
[----:B------:R-:W-:Y:S01]  /*4cc0*/  FSETP.NEU.FTZ.AND P2, PT, R231, -INF , PT ;  /* 0xff800000e700780b */ /* 0x000fe20003f5d000 */
[C---:B------:R-:W-:Y:S05]  /*4cd0*/  HMMA.16816.F32 R24, R152.reuse, R132, R24 ;  /* 0x000000849818723c */ /* 0x040fea0000001818 */
[----:B------:R-:W-:Y:S01]  /*4ce0*/  LOP3.LUT R162, R149, UR12, R162, 0x96, !PT ;  /* 0x0000000c95a27c12 */ /* 0x000fe2000f8e96a2 */
[-C--:B------:R-:W-:Y:S01]  /*4cf0*/  HMMA.16816.F32 R28, R152, R134.reuse, R28 ;  /* 0x00000086981c723c */ /* 0x080fe2000000181c */
[----:B------:R-:W-:Y:S04]  /*4d00*/  UIADD3 UR12, UR10, 0x78dde6e4, URZ ;  /* 0x78dde6e40a0c7890 */ /* 0x000fe8000fffe03f */
[----:B------:R-:W-:Y:S01]  /*4d10*/  LOP3.LUT R157, R159, UR11, R148, 0x96, !PT ;  /* 0x0000000b9f9d7c12 */ /* 0x000fe2000f8e9694 */
[----:B------:R-:W-:Y:S01]  /*4d20*/  @!P0 VIADD R136, R0, 0x1 ;  /* 0x0000000100888836 */ /* 0x000fe20000000000 */
[----:B------:R-:W-:Y:S01]  /*4d30*/  @!P0 VIADDMNMX R149, R156, R249, UR8, PT ;  /* 0x000000089c958e46 */ /* 0x000fe2000b8001f9 */
[--C-:B------:R-:W-:Y:S01]  /*4d40*/  FFMA.FTZ R4, R4, UR14, -R139.reuse ;  /* 0x0000000e04047c23 */ /* 0x100fe2000801088b */
[----:B------:R-:W-:Y:S01]  /*4d50*/  HMMA.16816.F32 R32, R140, R134, R32 ;  /* 0x000000868c20723c */ /* 0x000fe20000001820 */
[----:B------:R-:W-:Y:S02]  /*4d60*/  UIADD3 UR11, UR10, 0x1715609d, URZ ;  /* 0x1715609d0a0b7890 */ /* 0x000fe4000fffe03f */
[----:B------:R1:W-:Y:S01]  /*4d70*/  MUFU.EX2 R204, R4 ;  /* 0x0000000400cc7308 */ /* 0x0003e20000000800 */
[----:B------:R-:W-:Y:S01]  /*4d80*/  @!P0 VIADDMNMX R148, R156, R248, UR8, PT ;  /* 0x000000089c948e46 */ /* 0x000fe2000b8001f8 */
[----:B------:R-:W-:Y:S01]  /*4d90*/  IMAD.WIDE.U32 R132, R161, -0x326172a9, RZ ;  /* 0xcd9e8d57a1847825 */ /* 0x000fe200078e00ff */
[C---:B------:R-:W-:Y:S02]  /*4da0*/  @!P0 ISETP.GE.AND P6, PT, R136.reuse, R151, PT ;  /* 0x000000978800820c */ /* 0x040fe40003fc6270 */
[C---:B------:R-:W-:Y:S02]  /*4db0*/  @!P0 ISETP.GE.AND P5, PT, R136.reuse, R150, PT ;  /* 0x000000968800820c */ /* 0x040fe40003fa6270 */
[-C--:B------:R-:W-:Y:S01]  /*4dc0*/  @!P0 ISETP.GE.AND P4, PT, R136, R149.reuse, PT ;  /* 0x000000958800820c */ /* 0x080fe20003f86270 */
[----:B------:R-:W-:Y:S01]  /*4dd0*/  @!P0 VIADD R144, R0, 0x8 ;  /* 0x0000000800908836 */ /* 0x000fe20000000000 */
[----:B------:R-:W-:Y:S01]  /*4de0*/  @!P0 ISETP.GE.AND P3, PT, R136, R148, PT ;  /* 0x000000948800820c */ /* 0x000fe20003f66270 */
[----:B------:R-:W-:Y:S01]  /*4df0*/  FMUL.FTZ R136, R231, 1.4426950216293334961 ;  /* 0x3fb8aa3be7887820 */ /* 0x000fe20000410000 */
[CC--:B------:R-:W-:Y:S01]  /*4e00*/  @!P0 ISETP.GE.AND P1, PT, R0.reuse, R149.reuse, PT ;  /* 0x000000950000820c */ /* 0x0c0fe20003f26270 */
[----:B------:R-:W-:Y:S01]  /*4e10*/  @!P0 VIADD R145, R0, 0x9 ;  /* 0x0000000900918836 */ /* 0x000fe20000000000 */
[----:B------:R-:W-:Y:S02]  /*4e20*/  @!P0 FSEL R5, R5, -INF , !P6 ;  /* 0xff80000005058808 */ /* 0x000fe40007000000 */
[----:B------:R-:W-:Y:S02]  /*4e30*/  FSEL R136, R136, RZ, P2 ;  /* 0x000000ff88887208 */ /* 0x000fe40001000000 */
[C---:B------:R-:W-:Y:S01]  /*4e40*/  @!P0 ISETP.GE.AND P2, PT, R0.reuse, R150, PT ;  /* 0x000000960000820c */ /* 0x040fe20003f46270 */
[C---:B-1----:R-:W-:Y:S01]  /*4e50*/  @!P0 VIADD R4, R0.reuse, 0x11 ;  /* 0x0000001100048836 */ /* 0x042fe20000000000 */
[-C--:B------:R-:W-:Y:S01]  /*4e60*/  @!P0 ISETP.GE.AND P6, PT, R0, R148.reuse, PT ;  /* 0x000000940000820c */ /* 0x080fe20003fc6270 */
[----:B------:R-:W-:Y:S01]  /*4e70*/  FFMA.FTZ R5, R5, UR14, -R139 ;  /* 0x0000000e05057c23 */ /* 0x000fe2000801088b */
[----:B------:R-:W-:Y:S02]  /*4e80*/  @!P0 FSEL R6, R6, -INF , !P2 ;  /* 0xff80000006068808 */ /* 0x000fe40005000000 */
[----:B------:R-:W-:Y:S01]  /*4e90*/  @!P0 FSEL R7, R7, -INF , !P5 ;  /* 0xff80000007078808 */ /* 0x000fe20006800000 */
[----:B------:R-:W-:Y:S01]  /*4ea0*/  MUFU.EX2 R203, R5 ;  /* 0x0000000500cb7308 */ /* 0x000fe20000000800 */
[----:B------:R-:W-:Y:S01]  /*4eb0*/  @!P0 FSEL R8, R8, -INF , !P1 ;  /* 0xff80000008088808 */ /* 0x000fe20004800000 */
[--C-:B------:R-:W-:Y:S01]  /*4ec0*/  FFMA.FTZ R6, R6, UR14, -R138.reuse ;  /* 0x0000000e06067c23 */ /* 0x100fe2000801088a */
[----:B------:R-:W-:Y:S01]  /*4ed0*/  @!P0 FSEL R9, R9, -INF , !P4 ;  /* 0xff80000009098808 */ /* 0x000fe20006000000 */
[----:B------:R-:W-:Y:S01]  /*4ee0*/  FFMA.FTZ R7, R7, UR14, -R138 ;  /* 0x0000000e07077c23 */ /* 0x000fe2000801088a */
[----:B------:R-:W-:Y:S01]  /*4ef0*/  @!P0 ISETP.GE.AND P2, PT, R144, R149, PT ;  /* 0x000000959000820c */ /* 0x000fe20003f46270 */
[--C-:B------:R-:W-:Y:S01]  /*4f00*/  FFMA.FTZ R8, R8, UR14, -R137.reuse ;  /* 0x0000000e08087c23 */ /* 0x100fe20008010889 */
[C---:B------:R-:W-:Y:S03]  /*4f10*/  @!P0 ISETP.GE.AND P5, PT, R144.reuse, R148, PT ;  /* 0x000000949000820c */ /* 0x040fe60003fa6270 */
[----:B------:R-:W-:Y:S01]  /*4f20*/  MUFU.EX2 R208, R6 ;  /* 0x0000000600d07308 */ /* 0x000fe20000000800 */
[C---:B------:R-:W-:Y:S01]  /*4f30*/  @!P0 ISETP.GE.AND P1, PT, R144.reuse, R151, PT ;  /* 0x000000979000820c */ /* 0x040fe20003f26270 */
[--C-:B------:R-:W-:Y:S01]  /*4f40*/  FFMA.FTZ R9, R9, UR14, -R137.reuse ;  /* 0x0000000e09097c23 */ /* 0x100fe20008010889 */
[-C--:B------:R-:W-:Y:S01]  /*4f50*/  @!P0 ISETP.GE.AND P4, PT, R144, R150.reuse, PT ;  /* 0x000000969000820c */ /* 0x080fe20003f86270 */
[----:B------:R-:W-:Y:S01]  /*4f60*/  @!P0 VIADD R144, R0, 0x10 ;  /* 0x0000001000908836 */ /* 0x000fe20000000000 */
[----:B------:R-:W-:Y:S02]  /*4f70*/  @!P0 FSEL R10, R10, -INF , !P6 ;  /* 0xff8000000a0a8808 */ /* 0x000fe40007000000 */
[----:B------:R-:W-:Y:S03]  /*4f80*/  @!P0 ISETP.GE.AND P6, PT, R145, R149, PT ;  /* 0x000000959100820c */ /* 0x000fe60003fc6270 */
[----:B------:R1:W4:Y:S01]  /*4f90*/  MUFU.EX2 R207, R7 ;  /* 0x0000000700cf7308 */ /* 0x0003220000000800 */
[----:B------:R-:W-:Y:S01]  /*4fa0*/  @!P0 FSEL R14, R14, -INF , !P5 ;  /* 0xff8000000e0e8808 */ /* 0x000fe20006800000 */
[--C-:B------:R-:W-:Y:S01]  /*4fb0*/  FFMA.FTZ R10, R10, UR14, -R136.reuse ;  /* 0x0000000e0a0a7c23 */ /* 0x100fe20008010888 */
[----:B------:R-:W-:Y:S02]  /*4fc0*/  @!P0 FSEL R13, R13, -INF , !P6 ;  /* 0xff8000000d0d8808 */ /* 0x000fe40007000000 */
[----:B------:R-:W-:Y:S01]  /*4fd0*/  @!P0 FSEL R18, R18, -INF , !P4 ;  /* 0xff80000012128808 */ /* 0x000fe20006000000 */
[----:B------:R-:W-:Y:S01]  /*4fe0*/  FFMA.FTZ R14, R14, UR14, -R136 ;  /* 0x0000000e0e0e7c23 */ /* 0x000fe20008010888 */
[----:B------:R-:W-:Y:S03]  /*4ff0*/  @!P0 FSEL R11, R11, -INF , !P3 ;  /* 0xff8000000b0b8808 */ /* 0x000fe60005800000 */
[----:B------:R4:W2:Y:S01]  /*5000*/  MUFU.EX2 R212, R8 ;  /* 0x0000000800d47308 */ /* 0x0008a20000000800 */
[----:B------:R-:W-:Y:S01]  /*5010*/  @!P0 ISETP.GE.AND P6, PT, R145, R150, PT ;  /* 0x000000969100820c */ /* 0x000fe20003fc6270 */
[----:B------:R-:W-:Y:S01]  /*5020*/  FFMA.FTZ R18, R18, UR14, -R138 ;  /* 0x0000000e12127c23 */ /* 0x000fe2000801088a */
[-C--:B------:R-:W-:Y:S01]  /*5030*/  @!P0 ISETP.GE.AND P5, PT, R144, R151.reuse, PT ;  /* 0x000000979000820c */ /* 0x080fe20003fa6270 */
[----:B------:R-:W-:Y:S01]  /*5040*/  FFMA.FTZ R11, R11, UR14, -R136 ;  /* 0x0000000e0b0b7c23 */ /* 0x000fe20008010888 */
[----:B------:R-:W-:Y:S01]  /*5050*/  @!P0 ISETP.GE.AND P4, PT, R4, R151, PT ;  /* 0x000000970400820c */ /* 0x000fe20003f86270 */
[----:B------:R-:W-:Y:S01]  /*5060*/  FFMA.FTZ R13, R13, UR14, -R137 ;  /* 0x0000000e0d0d7c23 */ /* 0x000fe20008010889 */
[----:B------:R-:W-:Y:S03]  /*5070*/  @!P0 ISETP.GE.AND P3, PT, R145, R148, PT ;  /* 0x000000949100820c */ /* 0x000fe60003f66270 */
[----:B------:R-:W-:Y:S01]  /*5080*/  MUFU.EX2 R199, R18 ;  /* 0x0000001200c77308 */ /* 0x000fe20000000800 */
[----:B------:R-:W-:Y:S01]  /*5090*/  @!P0 FSEL R19, R19, -INF , !P6 ;  /* 0xff80000013138808 */ /* 0x000fe20007000000 */
[----:B-1----:R-:W-:Y:S01]  /*50a0*/  IMAD.WIDE.U32 R6, R164, -0x326172a9, RZ ;  /* 0xcd9e8d57a4067825 */ /* 0x002fe200078e00ff */
[----:B------:R-:W-:Y:S02]  /*50b0*/  @!P0 FSEL R20, R20, -INF , !P5 ;  /* 0xff80000014148808 */ /* 0x000fe40006800000 */
[----:B------:R-:W-:Y:S01]  /*50c0*/  @!P0 FSEL R21, R21, -INF , !P4 ;  /* 0xff80000015158808 */ /* 0x000fe20006000000 */
[----:B------:R-:W-:Y:S01]  /*50d0*/  FFMA.FTZ R19, R19, UR14, -R138 ;  /* 0x0000000e13137c23 */ /* 0x000fe2000801088a */
[----:B------:R-:W-:Y:S01]  /*50e0*/  @!P0 FSEL R12, R12, -INF , !P2 ;  /* 0xff8000000c0c8808 */ /* 0x000fe20005000000 */
[----:B------:R-:W-:Y:S01]  /*50f0*/  FFMA.FTZ R20, R20, UR14, -R139 ;  /* 0x0000000e14147c23 */ /* 0x000fe2000801088b */
[----:B------:R-:W-:Y:S01]  /*5100*/  @!P0 FSEL R15, R15, -INF , !P3 ;  /* 0xff8000000f0f8808 */ /* 0x000fe20005800000 */
[----:B------:R-:W-:Y:S01]  /*5110*/  MUFU.EX2 R198, R19 ;  /* 0x0000001300c67308 */ /* 0x000fe20000000800 */
[----:B------:R-:W-:Y:S01]  /*5120*/  @!P0 ISETP.GE.AND P6, PT, R4, R150, PT ;  /* 0x000000960400820c */ /* 0x000fe20003fc6270 */
[----:B------:R-:W-:Y:S01]  /*5130*/  FFMA.FTZ R12, R12, UR14, -R137 ;  /* 0x0000000e0c0c7c23 */ /* 0x000fe20008010889 */
[C---:B------:R-:W-:Y:S01]  /*5140*/  @!P0 ISETP.GE.AND P5, PT, R4.reuse, R149, PT ;  /* 0x000000950400820c */ /* 0x040fe20003fa6270 */
[----:B------:R-:W-:Y:S01]  /*5150*/  FFMA.FTZ R15, R15, UR14, -R136 ;  /* 0x0000000e0f0f7c23 */ /* 0x000fe20008010888 */
[----:B------:R-:W-:Y:S01]  /*5160*/  @!P0 ISETP.GE.AND P4, PT, R4, R148, PT ;  /* 0x000000940400820c */ /* 0x000fe20003f86270 */
[----:B------:R-:W-:Y:S01]  /*5170*/  @!P0 VIADD R4, R0, 0x18 ;  /* 0x0000001800048836 */ /* 0x000fe20000000000 */
[----:B------:R-:W-:Y:S03]  /*5180*/  @!P0 ISETP.GE.AND P2, PT, R145, R151, PT ;  /* 0x000000979100820c */ /* 0x000fe60003f46270 */
[----:B------:R1:W-:Y:S01]  /*5190*/  MUFU.EX2 R214, R10 ;  /* 0x0000000a00d67308 */ /* 0x0003e20000000800 */
[----:B------:R-:W-:Y:S01]  /*51a0*/  @!P0 ISETP.GE.AND P3, PT, R144, R150, PT ;  /* 0x000000969000820c */ /* 0x000fe20003f66270 */
[----:B------:R-:W-:Y:S01]  /*51b0*/  @!P0 VIADD R0, R0, 0x19 ;  /* 0x0000001900008836 */ /* 0x000fe20000000000 */
[----:B------:R-:W-:Y:S01]  /*51c0*/  @!P0 FSEL R16, R16, -INF , !P1 ;  /* 0xff80000010108808 */ /* 0x000fe20004800000 */
[--C-:B------:R-:W-:Y:S01]  /*51d0*/  FFMA.FTZ R21, R21, UR14, -R139.reuse ;  /* 0x0000000e15157c23 */ /* 0x100fe2000801088b */
[----:B------:R-:W-:Y:S02]  /*51e0*/  @!P0 FSEL R17, R17, -INF , !P2 ;  /* 0xff80000011118808 */ /* 0x000fe40005000000 */
[----:B------:R-:W-:Y:S03]  /*51f0*/  @!P0 FSEL R22, R22, -INF , !P3 ;  /* 0xff80000016168808 */ /* 0x000fe60005800000 */
[----:B------:R1:W-:Y:S01]  /*5200*/  MUFU.EX2 R211, R9 ;  /* 0x0000000900d37308 */ /* 0x0003e20000000800 */
[-C--:B------:R-:W-:Y:S01]  /*5210*/  @!P0 ISETP.GE.AND P1, PT, R144, R149.reuse, PT ;  /* 0x000000959000820c */ /* 0x080fe20003f26270 */
[--C-:B------:R-:W-:Y:S01]  /*5220*/  FFMA.FTZ R16, R16, UR14, -R139.reuse ;  /* 0x0000000e10107c23 */ /* 0x100fe2000801088b */
[-C--:B------:R-:W-:Y:S01]  /*5230*/  @!P0 ISETP.GE.AND P2, PT, R144, R148.reuse, PT ;  /* 0x000000949000820c */ /* 0x080fe20003f46270 */
[----:B------:R-:W-:Y:S01]  /*5240*/  IMAD.WIDE.U32 R144, R157, -0x326172a9, RZ ;  /* 0xcd9e8d579d907825 */ /* 0x000fe200078e00ff */
[----:B------:R-:W-:Y:S02]  /*5250*/  @!P0 ISETP.GE.AND P3, PT, R4, R149, PT ;  /* 0x000000950400820c */ /* 0x000fe40003f66270 */
[----:B------:R-:W-:Y:S03]  /*5260*/  @!P0 FSEL R24, R24, -INF , !P1 ;  /* 0xff80000018188808 */ /* 0x000fe60004800000 */
[----:B------:R1:W-:Y:S01]  /*5270*/  MUFU.EX2 R213, R11 ;  /* 0x0000000b00d57308 */ /* 0x0003e20000000800 */
[----:B------:R-:W-:Y:S01]  /*5280*/  @!P0 FSEL R26, R26, -INF , !P2 ;  /* 0xff8000001a1a8808 */ /* 0x000fe20005000000 */
[----:B------:R-:W-:Y:S01]  /*5290*/  FFMA.FTZ R17, R17, UR14, -R139 ;  /* 0x0000000e11117c23 */ /* 0x000fe2000801088b */
[----:B------:R-:W-:Y:S01]  /*52a0*/  @!P0 FSEL R28, R28, -INF , !P3 ;  /* 0xff8000001c1c8808 */ /* 0x000fe20005800000 */
[----:B------:R-:W-:Y:S01]  /*52b0*/  FFMA.FTZ R22, R22, UR14, -R138 ;  /* 0x0000000e16167c23 */ /* 0x000fe2000801088a */
[----:B------:R-:W-:Y:S01]  /*52c0*/  @!P0 ISETP.GE.AND P1, PT, R4, R148, PT ;  /* 0x000000940400820c */ /* 0x000fe20003f26270 */
[----:B------:R-:W-:Y:S01]  /*52d0*/  FFMA.FTZ R26, R26, UR14, -R136 ;  /* 0x0000000e1a1a7c23 */ /* 0x000fe20008010888 */
[C---:B------:R-:W-:Y:S03]  /*52e0*/  @!P0 ISETP.GE.AND P2, PT, R4.reuse, R151, PT ;  /* 0x000000970400820c */ /* 0x040fe60003f46270 */
[----:B------:R-:W-:Y:S01]  /*52f0*/  MUFU.EX2 R192, R16 ;  /* 0x0000001000c07308 */ /* 0x000fe20000000800 */
[----:B------:R-:W-:Y:S01]  /*5300*/  @!P0 ISETP.GE.AND P3, PT, R4, R150, PT ;  /* 0x000000960400820c */ /* 0x000fe20003f66270 */
[----:B------:R-:W-:Y:S01]  /*5310*/  IMAD.WIDE.U32 R4, R162, -0x326172a9, RZ ;  /* 0xcd9e8d57a2047825 */ /* 0x000fe200078e00ff */
[----:B----4-:R-:W-:Y:S02]  /*5320*/  LOP3.LUT R8, R7, UR12, R166, 0x96, !PT ;  /* 0x0000000c07087c12 */ /* 0x010fe4000f8e96a6 */
[----:B------:R-:W-:Y:S01]  /*5330*/  @!P0 FSEL R23, R23, -INF , !P6 ;  /* 0xff80000017178808 */ /* 0x000fe20007000000 */
[--C-:B------:R-:W-:Y:S01]  /*5340*/  FFMA.FTZ R28, R28, UR14, -R137.reuse ;  /* 0x0000000e1c1c7c23 */ /* 0x100fe20008010889 */
[----:B-1----:R-:W-:Y:S03]  /*5350*/  LOP3.LUT R10, R5, UR12, R184, 0x96, !PT ;  /* 0x0000000c050a7c12 */ /* 0x002fe6000f8e96b8 */
[----:B------:R-:W-:Y:S01]  /*5360*/  MUFU.EX2 R190, R17 ;  /* 0x0000001100be7308 */ /* 0x000fe20000000800 */
[----:B------:R-:W-:Y:S01]  /*5370*/  LOP3.LUT R5, R133, UR11, R6, 0x96, !PT ;  /* 0x0000000b85057c12 */ /* 0x000fe2000f8e9606 */
[----:B------:R-:W-:Y:S01]  /*5380*/  UIADD3 UR12, UR9, -0x56f99767, URZ ;  /* 0xa9066899090c7890 */ /* 0x000fe2000fffe03f */
[----:B------:R-:W-:Y:S01]  /*5390*/  LOP3.LUT R6, R145, UR11, R4, 0x96, !PT ;  /* 0x0000000b91067c12 */ /* 0x000fe2000f8e9604 */
[----:B------:R-:W-:Y:S01]  /*53a0*/  IMAD.WIDE.U32 R8, R8, -0x2daee0ad, RZ ;  /* 0xd2511f5308087825 */ /* 0x000fe200078e00ff */
[----:B------:R-:W-:Y:S01]  /*53b0*/  @!P0 ISETP.GE.AND P6, PT, R0, R149, PT ;  /* 0x000000950000820c */ /* 0x000fe20003fc6270 */
[----:B------:R-:W-:Y:S01]  /*53c0*/  UIADD3 UR11, UR9, 0x646e171e, URZ ;  /* 0x646e171e090b7890 */ /* 0x000fe2000fffe03f */
[----:B------:R-:W-:Y:S03]  /*53d0*/  @!P0 FSEL R25, R25, -INF , !P5 ;  /* 0xff80000019198808 */ /* 0x000fe60006800000 */
[----:B------:R1:W-:Y:S01]  /*53e0*/  MUFU.EX2 R210, R14 ;  /* 0x0000000e00d27308 */ /* 0x0003e20000000800 */
[----:B------:R-:W-:Y:S01]  /*53f0*/  LOP3.LUT R160, R9, UR12, R160, 0x96, !PT ;  /* 0x0000000c09a07c12 */ /* 0x000fe2000f8e96a0 */
[----:B------:R-:W-:Y:S01]  /*5400*/  IMAD.WIDE.U32 R4, R5, -0x2daee0ad, RZ ;  /* 0xd2511f5305047825 */ /* 0x000fe200078e00ff */
[----:B------:R-:W-:Y:S02]  /*5410*/  @!P0 FSEL R29, R29, -INF , !P6 ;  /* 0xff8000001d1d8808 */ /* 0x000fe40007000000 */
[----:B------:R-:W-:Y:S01]  /*5420*/  @!P0 FSEL R27, R27, -INF , !P4 ;  /* 0xff8000001b1b8808 */ /* 0x000fe20006000000 */
[----:B------:R-:W-:Y:S01]  /*5430*/  IMAD.WIDE.U32 R10, R10, -0x2daee0ad, RZ ;  /* 0xd2511f530a0a7825 */ /* 0x000fe200078e00ff */
[----:B------:R-:W-:Y:S03]  /*5440*/  LOP3.LUT R9, R5, UR11, R8, 0x96, !PT ;  /* 0x0000000b05097c12 */ /* 0x000fe6000f8e9608 */
[----:B------:R4:W-:Y:S01]  /*5450*/  MUFU.EX2 R209, R15 ;  /* 0x0000000f00d17308 */ /* 0x0009e20000000800 */
[----:B------:R-:W-:Y:S01]  /*5460*/  @!P0 ISETP.GE.AND P5, PT, R0, R148, PT ;  /* 0x000000940000820c */ /* 0x000fe20003fa6270 */
[----:B------:R-:W-:Y:S01]  /*5470*/  IMAD.WIDE.U32 R6, R6, -0x2daee0ad, RZ ;  /* 0xd2511f5306067825 */ /* 0x000fe200078e00ff */
[C---:B------:R-:W-:Y:S02]  /*5480*/  @!P0 ISETP.GE.AND P4, PT, R0.reuse, R151, PT ;  /* 0x000000970000820c */ /* 0x040fe40003f86270 */
[----:B------:R-:W-:Y:S01]  /*5490*/  @!P0 ISETP.GE.AND P6, PT, R0, R150, PT ;  /* 0x000000960000820c */ /* 0x000fe20003fc6270 */
[--C-:B------:R-:W-:Y:S01]  /*54a0*/  FFMA.FTZ R25, R25, UR14, -R137.reuse ;  /* 0x0000000e19197c23 */ /* 0x100fe20008010889 */
[----:B------:R-:W-:Y:S03]  /*54b0*/  LOP3.LUT R8, R7, UR11, R10, 0x96, !PT ;  /* 0x0000000b07087c12 */ /* 0x000fe6000f8e960a */
[----:B------:R-:W-:Y:S01]  /*54c0*/  MUFU.EX2 R206, R12 ;  /* 0x0000000c00ce7308 */ /* 0x000fe20000000800 */
[C---:B------:R-:W-:Y:S01]  /*54d0*/  LOP3.LUT R145, R4.reuse, 0xffff, RZ, 0xc0, !PT ;  /* 0x0000ffff04917812 */ /* 0x040fe200078ec0ff */
[----:B------:R-:W-:Y:S01]  /*54e0*/  UIADD3 UR11, UR10, -0x4ab325aa, URZ ;  /* 0xb54cda560a0b7890 */ /* 0x000fe2000fffe03f */
[----:B------:R-:W-:Y:S01]  /*54f0*/  SHF.R.U32.HI R146, RZ, 0x10, R4 ;  /* 0x00000010ff927819 */ /* 0x000fe20000011604 */
[----:B------:R-:W-:Y:S01]  /*5500*/  FFMA.FTZ R23, R23, UR14, -R138 ;  /* 0x0000000e17177c23 */ /* 0x000fe2000801088a */
[----:B------:R-:W-:Y:S01]  /*5510*/  LOP3.LUT R10, R4, 0xff, RZ, 0xc0, !PT ;  /* 0x000000ff040a7812 */ /* 0x000fe200078ec0ff */
[--C-:B------:R-:W-:Y:S01]  /*5520*/  FFMA.FTZ R24, R24, UR14, -R137.reuse ;  /* 0x0000000e18187c23 */ /* 0x100fe20008010889 */
[----:B------:R-:W-:Y:S03]  /*5530*/  SHF.R.U32.HI R0, RZ, 0x18, R4 ;  /* 0x00000018ff007819 */ /* 0x000fe60000011604 */
[----:B------:R2:W-:Y:S01]  /*5540*/  MUFU.EX2 R205, R13 ;  /* 0x0000000d00cd7308 */ /* 0x0005e20000000800 */
[----:B------:R-:W-:Y:S01]  /*5550*/  IMAD.WIDE.U32 R4, R160, -0x326172a9, RZ ;  /* 0xcd9e8d57a0047825 */ /* 0x000fe200078e00ff */
[----:B------:R-:W-:Y:S02]  /*5560*/  LOP3.LUT R158, R11, UR12, R158, 0x96, !PT ;  /* 0x0000000c0b9e7c12 */ /* 0x000fe4000f8e969e */
[C---:B------:R-:W-:Y:S01]  /*5570*/  LOP3.LUT R134, R6.reuse, 0xff, RZ, 0xc0, !PT ;  /* 0x000000ff06867812 */ /* 0x040fe200078ec0ff */
[----:B------:R-:W-:Y:S01]  /*5580*/  FFMA.FTZ R27, R27, UR14, -R136 ;  /* 0x0000000e1b1b7c23 */ /* 0x000fe20008010888 */
[--C-:B------:R-:W-:Y:S01]  /*5590*/  SHF.R.U32.HI R135, RZ, 0x18, R6.reuse ;  /* 0x00000018ff877819 */ /* 0x100fe20000011606 */
[----:B------:R-:W-:Y:S01]  /*55a0*/  FFMA.FTZ R137, R29, UR14, -R137 ;  /* 0x0000000e1d897c23 */ /* 0x000fe20008010889 */
[----:B------:R-:W-:Y:S02]  /*55b0*/  SHF.R.U32.HI R141, RZ, 0x10, R6 ;  /* 0x00000010ff8d7819 */ /* 0x000fe40000011606 */
[----:B------:R-:W-:Y:S01]  /*55c0*/  MUFU.EX2 R188, R20 ;  /* 0x0000001400bc7308 */ /* 0x000fe20000000800 */
[----:B------:R-:W-:Y:S02]  /*55d0*/  LOP3.LUT R140, R6, 0xffff, RZ, 0xc0, !PT ;  /* 0x0000ffff068c7812 */ /* 0x000fe400078ec0ff */
[----:B------:R-:W-:Y:S02]  /*55e0*/  LOP3.LUT R6, R5, UR11, R132, 0x96, !PT ;  /* 0x0000000b05067c12 */ /* 0x000fe4000f8e9684 */
[C---:B------:R-:W-:Y:S02]  /*55f0*/  LOP3.LUT R132, R4.reuse, 0xff, RZ, 0xc0, !PT ;  /* 0x000000ff04847812 */ /* 0x040fe400078ec0ff */
[--C-:B------:R-:W-:Y:S03]  /*5600*/  SHF.R.U32.HI R133, RZ, 0x18, R4.reuse ;  /* 0x00000018ff857819 */ /* 0x100fe60000011604 */
[----:B------:R-:W-:Y:S01]  /*5610*/  MUFU.EX2 R187, R21 ;  /* 0x0000001500bb7308 */ /* 0x000fe20000000800 */
[----:B-1----:R-:W-:Y:S02]  /*5620*/  LOP3.LUT R14, R4, 0xffff, RZ, 0xc0, !PT ;  /* 0x0000ffff040e7812 */ /* 0x002fe400078ec0ff */
[----:B----4-:R-:W-:Y:S01]  /*5630*/  SHF.R.U32.HI R15, RZ, 0x10, R4 ;  /* 0x00000010ff0f7819 */ /* 0x010fe20000011604 */
[----:B------:R-:W-:Y:S01]  /*5640*/  IMAD.WIDE.U32 R4, R158, -0x326172a9, RZ ;  /* 0xcd9e8d579e047825 */ /* 0x000fe200078e00ff */
[----:B------:R-:W-:Y:S02]  /*5650*/  @!P0 FSEL R31, R31, -INF , !P5 ;  /* 0xff8000001f1f8808 */ /* 0x000fe40006800000 */
[----:B------:R-:W-:Y:S03]  /*5660*/  @!P0 FSEL R30, R30, -INF , !P1 ;  /* 0xff8000001e1e8808 */ /* 0x000fe60004800000 */
[----:B------:R-:W-:Y:S01]  /*5670*/  MUFU.EX2 R194, R22 ;  /* 0x0000001600c27308 */ /* 0x000fe20000000800 */
[----:B------:R-:W-:Y:S02]  /*5680*/  ISETP.LE.U32.AND P5, PT, R0, UR15, PT ;  /* 0x0000000f00007c0c */ /* 0x000fe4000bfa3070 */
[----:B------:R-:W-:Y:S01]  /*5690*/  ISETP.LE.U32.AND P1, PT, R10, UR15, PT ;  /* 0x0000000f0a007c0c */ /* 0x000fe2000bf23070 */
[----:B------:R-:W-:Y:S01]  /*56a0*/  FFMA.FTZ R30, R30, UR14, -R136 ;  /* 0x0000000e1e1e7c23 */ /* 0x000fe20008010888 */
[----:B------:R-:W-:Y:S01]  /*56b0*/  LOP3.LUT R0, R5, UR11, R144, 0x96, !PT ;  /* 0x0000000b05007c12 */ /* 0x000fe2000f8e9690 */
[----:B------:R-:W-:Y:S01]  /*56c0*/  FFMA.FTZ R136, R31, UR14, -R136 ;  /* 0x0000000e1f887c23 */ /* 0x000fe20008010888 */
[C---:B------:R-:W-:Y:S03]  /*56d0*/  LOP3.LUT R10, R4.reuse, 0xffff, RZ, 0xc0, !PT ;  /* 0x0000ffff040a7812 */ /* 0x040fe600078ec0ff */
[----:B------:R-:W-:Y:S01]  /*56e0*/  MUFU.EX2 R197, R25 ;  /* 0x0000001900c57308 */ /* 0x000fe20000000800 */
[----:B------:R-:W-:Y:S02]  /*56f0*/  LOP3.LUT R11, R4, 0xff, RZ, 0xc0, !PT ;  /* 0x000000ff040b7812 */ /* 0x000fe400078ec0ff */
[--C-:B--2---:R-:W-:Y:S02]  /*5700*/  SHF.R.U32.HI R13, RZ, 0x10, R4.reuse ;  /* 0x00000010ff0d7819 */ /* 0x104fe40000011604 */
[----:B------:R-:W-:Y:S02]  /*5710*/  SHF.R.U32.HI R12, RZ, 0x18, R4 ;  /* 0x00000018ff0c7819 */ /* 0x000fe40000011604 */
[C---:B------:R-:W-:Y:S03]  /*5720*/  LOP3.LUT R7, R6.reuse, 0xff, RZ, 0xc0, !PT ;  /* 0x000000ff06077812 */ /* 0x040fe600078ec0ff */
[----:B------:R-:W-:Y:S01]  /*5730*/  MUFU.EX2 R202, R26 ;  /* 0x0000001a00ca7308 */ /* 0x000fe20000000800 */
[--C-:B------:R-:W-:Y:S02]  /*5740*/  SHF.R.U32.HI R4, RZ, 0x18, R6.reuse ;  /* 0x00000018ff047819 */ /* 0x100fe40000011606 */
[----:B------:R-:W-:Y:S02]  /*5750*/  SHF.R.U32.HI R5, RZ, 0x10, R6 ;  /* 0x00000010ff057819 */ /* 0x000fe40000011606 */
[----:B------:R-:W-:Y:S02]  /*5760*/  LOP3.LUT R6, R6, 0xffff, RZ, 0xc0, !PT ;  /* 0x0000ffff06067812 */ /* 0x000fe400078ec0ff */
[----:B------:R-:W-:Y:S03]  /*5770*/  @!P0 FSEL R33, R33, -INF , !P4 ;  /* 0xff80000021218808 */ /* 0x000fe60006000000 */
[----:B------:R-:W-:Y:S01]  /*5780*/  MUFU.EX2 R191, R23 ;  /* 0x0000001700bf7308 */ /* 0x000fe20000000800 */
[----:B------:R-:W-:Y:S02]  /*5790*/  ISETP.LE.U32.AND P4, PT, R4, UR15, PT ;  /* 0x0000000f04007c0c */ /* 0x000fe4000bf83070 */
[----:B------:R-:W-:Y:S02]  /*57a0*/  SHF.R.U32.HI R4, RZ, 0x8, R6 ;  /* 0x00000008ff047819 */ /* 0x000fe40000011606 */
[----:B------:R-:W-:Y:S02]  /*57b0*/  LOP3.LUT R5, R5, 0xff, RZ, 0xc0, !PT ;  /* 0x000000ff05057812 */ /* 0x000fe400078ec0ff */
[----:B------:R-:W-:Y:S03]  /*57c0*/  LOP3.LUT R4, R4, 0xffff, RZ, 0xc0, !PT ;  /* 0x0000ffff04047812 */ /* 0x000fe600078ec0ff */
[----:B------:R-:W-:Y:S01]  /*57d0*/  MUFU.EX2 R200, R24 ;  /* 0x0000001800c87308 */ /* 0x000fe20000000800 */
[----:B------:R-:W-:Y:S02]  /*57e0*/  @!P0 FSEL R34, R34, -INF , !P3 ;  /* 0xff80000022228808 */ /* 0x000fe40005800000 */
[----:B------:R-:W-:Y:S02]  /*57f0*/  @!P0 FSEL R35, R35, -INF , !P6 ;  /* 0xff80000023238808 */ /* 0x000fe40007000000 */
[----:B------:R-:W-:Y:S01]  /*5800*/  @!P0 FSEL R32, R32, -INF , !P2 ;  /* 0xff80000020208808 */ /* 0x000fe20005000000 */
[----:B------:R-:W-:Y:S01]  /*5810*/  @!P4 FADD.FTZ R207, -R207, -RZ ;  /* 0x800000ffcfcfc221 */ /* 0x000fe20000010100 */
[----:B------:R-:W-:Y:S01]  /*5820*/  ISETP.LE.U32.AND P3, PT, R5, UR15, PT ;  /* 0x0000000f05007c0c */ /* 0x000fe2000bf63070 */
[--C-:B------:R-:W-:Y:S01]  /*5830*/  FFMA.FTZ R34, R34, UR14, -R138.reuse ;  /* 0x0000000e22227c23 */ /* 0x100fe2000801088a */
[----:B------:R-:W-:Y:S01]  /*5840*/  ISETP.LE.U32.AND P0, PT, R4, UR15, PT ;  /* 0x0000000f04007c0c */ /* 0x000fe2000bf03070 */
[--C-:B------:R-:W-:Y:S01]  /*5850*/  FFMA.FTZ R32, R32, UR14, -R139.reuse ;  /* 0x0000000e20207c23 */ /* 0x100fe2000801088b */
[C---:B------:R-:W-:Y:S01]  /*5860*/  LOP3.LUT R5, R0.reuse, 0xff, RZ, 0xc0, !PT ;  /* 0x000000ff00057812 */ /* 0x040fe200078ec0ff */
[----:B------:R-:W-:Y:S01]  /*5870*/  FFMA.FTZ R139, R33, UR14, -R139 ;  /* 0x0000000e218b7c23 */ /* 0x000fe2000801088b */
[----:B------:R-:W-:Y:S01]  /*5880*/  LOP3.LUT R4, R0, 0xffff, RZ, 0xc0, !PT ;  /* 0x0000ffff00047812 */ /* 0x000fe200078ec0ff */
[----:B------:R-:W1:Y:S01]  /*5890*/  MUFU.EX2 R184, R32 ;  /* 0x0000002000b87308 */ /* 0x000e620000000800 */
[----:B------:R-:W-:Y:S01]  /*58a0*/  ISETP.LE.U32.AND P6, PT, R5, UR15, PT ;  /* 0x0000000f05007c0c */ /* 0x000fe2000bfc3070 */
[----:B------:R-:W-:Y:S01]  /*58b0*/  FFMA.FTZ R138, R35, UR14, -R138 ;  /* 0x0000000e238a7c23 */ /* 0x000fe2000801088a */
[----:B------:R-:W-:Y:S02]  /*58c0*/  ISETP.LE.U32.AND P2, PT, R7, UR15, PT ;  /* 0x0000000f07007c0c */ /* 0x000fe4000bf43070 */
[--C-:B------:R-:W-:Y:S01]  /*58d0*/  SHF.R.U32.HI R6, RZ, 0x10, R0.reuse ;  /* 0x00000010ff067819 */ /* 0x100fe20000011600 */
[----:B------:R-:W-:Y:S01]  /*58e0*/  @!P3 FADD.FTZ R208, -R208, -RZ ;  /* 0x800000ffd0d0b221 */ /* 0x000fe20000010100 */
[----:B------:R-:W-:Y:S01]  /*58f0*/  SHF.R.U32.HI R5, RZ, 0x18, R0 ;  /* 0x00000018ff057819 */ /* 0x000fe20000011600 */
[----:B------:R-:W-:Y:S01]  /*5900*/  @!P0 FADD.FTZ R203, -R203, -RZ ;  /* 0x800000ffcbcb8221 */ /* 0x000fe20000010100 */
[----:B------:R-:W-:Y:S01]  /*5910*/  SHF.R.U32.HI R0, RZ, 0x8, R4 ;  /* 0x00000008ff007819 */ /* 0x000fe20000011604 */
[----:B------:R-:W-:Y:S01]  /*5920*/  MUFU.EX2 R183, R139 ;  /* 0x0000008b00b77308 */ /* 0x000fe20000000800 */
[----:B------:R-:W-:Y:S02]  /*5930*/  ISETP.LE.U32.AND P4, PT, R11, UR15, PT ;  /* 0x0000000f0b007c0c */ /* 0x000fe4000bf83070 */
[----:B------:R-:W-:Y:S01]  /*5940*/  LOP3.LUT R4, R0, 0xffff, RZ, 0xc0, !PT ;  /* 0x0000ffff00047812 */ /* 0x000fe200078ec0ff */
[----:B------:R-:W-:Y:S01]  /*5950*/  @!P6 FADD.FTZ R212, -R212, -RZ ;  /* 0x800000ffd4d4e221 */ /* 0x000fe20000010100 */
[----:B------:R-:W-:Y:S01]  /*5960*/  LOP3.LUT R0, R6, 0xff, RZ, 0xc0, !PT ;  /* 0x000000ff06007812 */ /* 0x000fe200078ec0ff */
[----:B------:R-:W-:Y:S01]  /*5970*/  @!P2 FADD.FTZ R204, -R204, -RZ ;  /* 0x800000ffcccca221 */ /* 0x000fe20000010100 */
[----:B------:R-:W-:Y:S01]  /*5980*/  ISETP.LE.U32.AND P0, PT, R4, UR15, PT ;  /* 0x0000000f04007c0c */ /* 0x000fe2000bf03070 */
[----:B-1----:R-:W-:Y:S01]  /*5990*/  @!P1 FADD.FTZ R184, -R184, -RZ ;  /* 0x800000ffb8b89221 */ /* 0x002fe20000010100 */
[----:B------:R-:W-:Y:S01]  /*59a0*/  ISETP.LE.U32.AND P2, PT, R5, UR15, PT ;  /* 0x0000000f05007c0c */ /* 0x000fe2000bf43070 */
[----:B------:R-:W-:Y:S01]  /*59b0*/  MUFU.EX2 R186, R34 ;  /* 0x0000002200ba7308 */ /* 0x000fe20000000800 */
[----:B------:R-:W-:Y:S02]  /*59c0*/  ISETP.LE.U32.AND P3, PT, R0, UR15, PT ;  /* 0x0000000f00007c0c */ /* 0x000fe4000bf63070 */
[----:B------:R-:W-:Y:S01]  /*59d0*/  LOP3.LUT R4, R13, 0xff, RZ, 0xc0, !PT ;  /* 0x000000ff0d047812 */ /* 0x000fe200078ec0ff */
[----:B------:R-:W-:Y:S01]  /*59e0*/  @!P4 FADD.FTZ R206, -R206, -RZ ;  /* 0x800000ffcecec221 */ /* 0x000fe20000010100 */
[----:B------:R-:W-:Y:S02]  /*59f0*/  SHF.R.U32.HI R0, RZ, 0x8, R10 ;  /* 0x00000008ff007819 */ /* 0x000fe4000001160a */
[----:B------:R-:W-:Y:S03]  /*5a00*/  ISETP.LE.U32.AND P4, PT, R132, UR15, PT ;  /* 0x0000000f84007c0c */ /* 0x000fe6000bf83070 */
[----:B------:R-:W1:Y:S01]  /*5a10*/  MUFU.EX2 R185, R138 ;  /* 0x0000008a00b97308 */ /* 0x000e620000000800 */
[----:B------:R-:W-:Y:S01]  /*5a20*/  LOP3.LUT R0, R0, 0xffff, RZ, 0xc0, !PT ;  /* 0x0000ffff00007812 */ /* 0x000fe200078ec0ff */
[----:B------:R-:W-:Y:S01]  /*5a30*/  @!P0 FADD.FTZ R211, -R211, -RZ ;  /* 0x800000ffd3d38221 */ /* 0x000fe20000010100 */
[----:B------:R-:W-:Y:S01]  /*5a40*/  ISETP.LE.U32.AND P0, PT, R4, UR15, PT ;  /* 0x0000000f04007c0c */ /* 0x000fe2000bf03070 */
[----:B------:R-:W-:Y:S01]  /*5a50*/  @!P2 FADD.FTZ R213, -R213, -RZ ;  /* 0x800000ffd5d5a221 */ /* 0x000fe20000010100 */
[----:B------:R-:W-:Y:S01]  /*5a60*/  ISETP.LE.U32.AND P6, PT, R0, UR15, PT ;  /* 0x0000000f00007c0c */ /* 0x000fe2000bfc3070 */
[----:B------:R-:W-:Y:S01]  /*5a70*/  @!P3 FADD.FTZ R214, -R214, -RZ ;  /* 0x800000ffd6d6b221 */ /* 0x000fe20000010100 */
[----:B------:R-:W-:Y:S03]  /*5a80*/  ISETP.LE.U32.AND P2, PT, R12, UR15, PT ;  /* 0x0000000f0c007c0c */ /* 0x000fe6000bf43070 */
[----:B------:R-:W-:Y:S01]  /*5a90*/  MUFU.EX2 R201, R27 ;  /* 0x0000001b00c97308 */ /* 0x000fe20000000800 */
[----:B------:R-:W-:Y:S02]  /*5aa0*/  SHF.R.U32.HI R0, RZ, 0x8, R14 ;  /* 0x00000008ff007819 */ /* 0x000fe4000001160e */
[----:B------:R-:W-:Y:S01]  /*5ab0*/  LOP3.LUT R4, R9, 0xff, RZ, 0xc0, !PT ;  /* 0x000000ff09047812 */ /* 0x000fe200078ec0ff */
[----:B------:R-:W-:Y:S01]  /*5ac0*/  @!P4 FADD.FTZ R192, -R192, -RZ ;  /* 0x800000ffc0c0c221 */ /* 0x000fe20000010100 */
[----:B------:R-:W-:Y:S02]  /*5ad0*/  LOP3.LUT R0, R0, 0xffff, RZ, 0xc0, !PT ;  /* 0x0000ffff00007812 */ /* 0x000fe400078ec0ff */
[----:B------:R-:W-:Y:S01]  /*5ae0*/  ISETP.LE.U32.AND P4, PT, R4, UR15, PT ;  /* 0x0000000f04007c0c */ /* 0x000fe2000bf83070 */
        /* <DEDUP_REMOVED lines=8> */
[----:B-1----:R-:W-:Y:S01]  /*5b70*/  @!P5 FADD.FTZ R185, -R185, -RZ ;  /* 0x800000ffb9b9d221 */ /* 0x002fe20000010100 */
[----:B------:R-:W-:Y:S02]  /*5b80*/  LOP3.LUT R0, R9, 0xffff, RZ, 0xc0, !PT ;  /* 0x0000ffff09007812 */ /* 0x000fe400078ec0ff */
[--C-:B------:R-:W-:Y:S01]  /*5b90*/  SHF.R.U32.HI R4, RZ, 0x18, R9.reuse ;  /* 0x00000018ff047819 */ /* 0x100fe20000011609 */
[----:B------:R-:W-:Y:S01]  /*5ba0*/  @!P4 FADD.FTZ R188, -R188, -RZ ;  /* 0x800000ffbcbcc221 */ /* 0x000fe20000010100 */
[----:B------:R-:W-:Y:S01]  /*5bb0*/  SHF.R.U32.HI R9, RZ, 0x10, R9 ;  /* 0x00000010ff097819 */ /* 0x000fe20000011609 */
[----:B------:R-:W-:Y:S01]  /*5bc0*/  @!P0 FADD.FTZ R190, -R190, -RZ ;  /* 0x800000ffbebe8221 */ /* 0x000fe20000010100 */
[----:B------:R-:W-:Y:S01]  /*5bd0*/  SHF.R.U32.HI R0, RZ, 0x8, R0 ;  /* 0x00000008ff007819 */ /* 0x000fe20000011600 */
[----:B------:R-:W-:Y:S01]  /*5be0*/  MUFU.EX2 R193, R137 ;  /* 0x0000008900c17308 */ /* 0x000fe20000000800 */
[----:B------:R-:W-:Y:S01]  /*5bf0*/  LOP3.LUT R9, R9, 0xff, RZ, 0xc0, !PT ;  /* 0x000000ff09097812 */ /* 0x000fe200078ec0ff */
[----:B------:R-:W-:Y:S01]  /*5c00*/  @!P6 FADD.FTZ R198, -R198, -RZ ;  /* 0x800000ffc6c6e221 */ /* 0x000fe20000010100 */
[----:B------:R-:W-:Y:S01]  /*5c10*/  LOP3.LUT R0, R0, 0xffff, RZ, 0xc0, !PT ;  /* 0x0000ffff00007812 */ /* 0x000fe200078ec0ff */
[----:B------:R-:W-:Y:S01]  /*5c20*/  @!P2 FADD.FTZ R199, -R199, -RZ ;  /* 0x800000ffc7c7a221 */ /* 0x000fe20000010100 */
[----:B------:R-:W-:Y:S02]  /*5c30*/  ISETP.LE.U32.AND P6, PT, R9, UR15, PT ;  /* 0x0000000f09007c0c */ /* 0x000fe4000bfc3070 */
[----:B------:R-:W-:Y:S03]  /*5c40*/  ISETP.LE.U32.AND P2, PT, R0, UR15, PT ;  /* 0x0000000f00007c0c */ /* 0x000fe6000bf43070 */
[----:B------:R-:W1:Y:S01]  /*5c50*/  MUFU.EX2 R196, R30 ;  /* 0x0000001e00c47308 */ /* 0x000e620000000800 */
[----:B------:R-:W-:Y:S02]  /*5c60*/  LOP3.LUT R0, R8, 0xffff, RZ, 0xc0, !PT ;  /* 0x0000ffff08007812 */ /* 0x000fe400078ec0ff */
[----:B------:R-:W-:Y:S02]  /*5c70*/  ISETP.LE.U32.AND P0, PT, R4, UR15, PT ;  /* 0x0000000f04007c0c */ /* 0x000fe4000bf03070 */
[----:B------:R-:W-:Y:S02]  /*5c80*/  LOP3.LUT R4, R8, 0xff, RZ, 0xc0, !PT ;  /* 0x000000ff08047812 */ /* 0x000fe400078ec0ff */
[----:B------:R-:W-:Y:S03]  /*5c90*/  SHF.R.U32.HI R0, RZ, 0x8, R0 ;  /* 0x00000008ff007819 */ /* 0x000fe60000011600 */
[----:B------:R-:W2:Y:S01]  /*5ca0*/  MUFU.EX2 R189, R136 ;  /* 0x0000008800bd7308 */ /* 0x000ea20000000800 */
[----:B------:R-:W-:Y:S01]  /*5cb0*/  SHF.R.U32.HI R5, RZ, 0x10, R8 ;  /* 0x00000010ff057819 */ /* 0x000fe20000011608 */
[----:B------:R-:W-:Y:S01]  /*5cc0*/  @!P6 FADD.FTZ R194, -R194, -RZ ;  /* 0x800000ffc2c2e221 */ /* 0x000fe20000010100 */
[----:B------:R-:W-:Y:S01]  /*5cd0*/  ISETP.LE.U32.AND P4, PT, R4, UR15, PT ;  /* 0x0000000f04007c0c */ /* 0x000fe2000bf83070 */
[----:B------:R-:W-:Y:S01]  /*5ce0*/  @!P2 FADD.FTZ R187, -R187, -RZ ;  /* 0x800000ffbbbba221 */ /* 0x000fe20000010100 */
[----:B------:R-:W-:Y:S02]  /*5cf0*/  LOP3.LUT R0, R0, 0xffff, RZ, 0xc0, !PT ;  /* 0x0000ffff00007812 */ /* 0x000fe400078ec0ff */
[----:B------:R-:W-:Y:S01]  /*5d00*/  LOP3.LUT R4, R5, 0xff, RZ, 0xc0, !PT ;  /* 0x000000ff05047812 */ /* 0x000fe200078ec0ff */
[----:B------:R-:W-:Y:S01]  /*5d10*/  @!P0 FADD.FTZ R191, -R191, -RZ ;  /* 0x800000ffbfbf8221 */ /* 0x000fe20000010100 */
[----:B------:R-:W-:Y:S02]  /*5d20*/  ISETP.LE.U32.AND P2, PT, R0, UR15, PT ;  /* 0x0000000f00007c0c */ /* 0x000fe4000bf43070 */
[----:B------:R-:W-:Y:S02]  /*5d30*/  ISETP.LE.U32.AND P6, PT, R4, UR15, PT ;  /* 0x0000000f04007c0c */ /* 0x000fe4000bfc3070 */
[----:B------:R-:W-:Y:S02]  /*5d40*/  SHF.R.U32.HI R0, RZ, 0x8, R145 ;  /* 0x00000008ff007819 */ /* 0x000fe40000011691 */
[----:B------:R-:W-:Y:S01]  /*5d50*/  LOP3.LUT R4, R146, 0xff, RZ, 0xc0, !PT ;  /* 0x000000ff92047812 */ /* 0x000fe200078ec0ff */
[----:B------:R-:W-:Y:S01]  /*5d60*/  @!P4 FADD.FTZ R200, -R200, -RZ ;  /* 0x800000ffc8c8c221 */ /* 0x000fe20000010100 */
[----:B------:R-:W-:Y:S02]  /*5d70*/  LOP3.LUT R0, R0, 0xffff, RZ, 0xc0, !PT ;  /* 0x0000ffff00007812 */ /* 0x000fe400078ec0ff */
[----:B------:R-:W-:Y:S02]  /*5d80*/  F2FP.RELU.F16.F32.PACK_AB R6, R211, R212 ;  /* 0x000000d4d306723e */ /* 0x000fe400000008ff */
[----:B------:R-:W-:Y:S01]  /*5d90*/  F2FP.RELU.F16.F32.PACK_AB R7, R205, R206 ;  /* 0x000000cecd07723e */ /* 0x000fe200000008ff */
[----:B------:R-:W-:Y:S01]  /*5da0*/  @!P2 FADD.FTZ R197, -R197, -RZ ;  /* 0x800000ffc5c5a221 */ /* 0x000fe20000010100 */
[----:B------:R-:W-:Y:S01]  /*5db0*/  ISETP.LE.U32.AND P2, PT, R0, UR15, PT ;  /* 0x0000000f00007c0c */ /* 0x000fe2000bf43070 */
[----:B------:R-:W-:Y:S01]  /*5dc0*/  @!P6 FADD.FTZ R202, -R202, -RZ ;  /* 0x800000ffcacae221 */ /* 0x000fe20000010100 */
[----:B------:R-:W-:Y:S02]  /*5dd0*/  ISETP.LE.U32.AND P6, PT, R4, UR15, PT ;  /* 0x0000000f04007c0c */ /* 0x000fe4000bfc3070 */
[----:B------:R-:W-:Y:S02]  /*5de0*/  LOP3.LUT R4, R141, 0xff, RZ, 0xc0, !PT ;  /* 0x000000ff8d047812 */ /* 0x000fe400078ec0ff */
[----:B------:R-:W-:Y:S02]  /*5df0*/  SHF.R.U32.HI R0, RZ, 0x8, R140 ;  /* 0x00000008ff007819 */ /* 0x000fe4000001168c */
[----:B------:R-:W-:Y:S02]  /*5e00*/  ISETP.LE.U32.AND P1, PT, R4, UR15, PT ;  /* 0x0000000f04007c0c */ /* 0x000fe4000bf23070 */
[----:B------:R-:W-:Y:S02]  /*5e10*/  LOP3.LUT R5, R0, 0xffff, RZ, 0xc0, !PT ;  /* 0x0000ffff00057812 */ /* 0x000fe400078ec0ff */
[----:B------:R-:W-:Y:S01]  /*5e20*/  F2FP.RELU.F16.F32.PACK_AB R4, R203, R204 ;  /* 0x000000cccb04723e */ /* 0x000fe200000008ff */
[----:B------:R-:W-:Y:S01]  /*5e30*/  @!P2 FADD.FTZ R183, -R183, -RZ ;  /* 0x800000ffb7b7a221 */ /* 0x000fe20000010100 */
[----:B------:R-:W-:Y:S01]  /*5e40*/  F2FP.RELU.F16.F32.PACK_AB R0, R207, R208 ;  /* 0x000000d0cf00723e */ /* 0x000fe200000008ff */
[----:B------:R-:W-:Y:S01]  /*5e50*/  @!P6 FADD.FTZ R186, -R186, -RZ ;  /* 0x800000ffbabae221 */ /* 0x000fe20000010100 */
[----:B------:R-:W-:Y:S01]  /*5e60*/  ISETP.LE.U32.AND P2, PT, R5, UR15, PT ;  /* 0x0000000f05007c0c */ /* 0x000fe2000bf43070 */
[----:B------:R4:W-:Y:S01]  /*5e70*/  STS [R219+0x19000], R4 ;  /* 0x01900004db007388 */ /* 0x0009e20000000800 */
[----:B------:R-:W-:Y:S02]  /*5e80*/  F2FP.RELU.F16.F32.PACK_AB R5, R213, R214 ;  /* 0x000000d6d505723e */ /* 0x000fe400000008ff */
[----:B------:R-:W-:Y:S01]  /*5e90*/  SHF.R.U32.HI R8, RZ, 0x18, R8 ;  /* 0x00000018ff087819 */ /* 0x000fe20000011608 */
[----:B------:R3:W-:Y:S01]  /*5ea0*/  STS [R219+0x19400], R0 ;  /* 0x01940000db007388 */ /* 0x0007e20000000800 */
[----:B------:R-:W-:Y:S01]  /*5eb0*/  ISETP.LE.U32.AND P3, PT, R134, UR15, PT ;  /* 0x0000000f86007c0c */ /* 0x000fe2000bf63070 */
[----:B-1----:R-:W-:Y:S01]  /*5ec0*/  @!P1 FADD.FTZ R196, -R196, -RZ ;  /* 0x800000ffc4c49221 */ /* 0x002fe20000010100 */
[----:B------:R-:W-:Y:S02]  /*5ed0*/  ISETP.LE.U32.AND P4, PT, R8, UR15, PT ;  /* 0x0000000f08007c0c */ /* 0x000fe4000bf83070 */
[----:B------:R-:W-:Y:S02]  /*5ee0*/  ISETP.LE.U32.AND P0, PT, R135, UR15, PT ;  /* 0x0000000f87007c0c */ /* 0x000fe4000bf03070 */
[----:B------:R-:W-:Y:S01]  /*5ef0*/  FSETP.GE.FTZ.AND P1, PT, R187, RZ, PT ;  /* 0x000000ffbb00720b */ /* 0x000fe20003f36000 */
[----:B------:R-:W-:Y:S01]  /*5f00*/  @!P2 FADD.FTZ R193, -R193, -RZ ;  /* 0x800000ffc1c1a221 */ /* 0x000fe20000010100 */
[----:B------:R-:W-:Y:S02]  /*5f10*/  FSETP.GE.FTZ.AND P5, PT, R203, RZ, PT ;  /* 0x000000ffcb00720b */ /* 0x000fe40003fb6000 */
[----:B------:R-:W-:Y:S03]  /*5f20*/  FSETP.GE.FTZ.AND P2, PT, R188, RZ, PT ;  /* 0x000000ffbc00720b */ /* 0x000fe60003f56000 */
[----:B------:R-:W-:Y:S01]  /*5f30*/  @!P3 FADD.FTZ R195, -R195, -RZ ;  /* 0x800000ffc3c3b221 */ /* 0x000fe20000010100 */
[----:B------:R-:W-:Y:S01]  /*5f40*/  FSETP.GE.FTZ.AND P3, PT, R190, RZ, PT ;  /* 0x000000ffbe00720b */ /* 0x000fe20003f76000 */
[----:B------:R-:W-:Y:S01]  /*5f50*/  @!P4 FADD.FTZ R201, -R201, -RZ ;  /* 0x800000ffc9c9c221 */ /* 0x000fe20000010100 */
[----:B------:R-:W-:Y:S01]  /*5f60*/  FSETP.GE.FTZ.AND P4, PT, R192, RZ, PT ;  /* 0x000000ffc000720b */ /* 0x000fe20003f96000 */
[----:B--2---:R-:W-:Y:S01]  /*5f70*/  @!P0 FADD.FTZ R189, -R189, -RZ ;  /* 0x800000ffbdbd8221 */ /* 0x004fe20000010100 */
[----:B------:R-:W-:Y:S02]  /*5f80*/  FSETP.GE.FTZ.AND P0, PT, R204, RZ, PT ;  /* 0x000000ffcc00720b */ /* 0x000fe40003f16000 */
[----:B----4-:R-:W-:Y:S02]  /*5f90*/  F2FP.RELU.F16.F32.PACK_AB R4, R190, R192 ;  /* 0x000000c0be04723e */ /* 0x010fe400000008ff */
[----:B---3--:R-:W-:Y:S03]  /*5fa0*/  F2FP.RELU.F16.F32.PACK_AB R0, R198, R199 ;  /* 0x000000c7c600723e */ /* 0x008fe600000008ff */
        /* <DEDUP_REMOVED lines=9> */
[----:B------:R1:W-:Y:S01]  /*6040*/  STS [R218+0x1a400], R6 ;  /* 0x01a40006da007388 */ /* 0x0003e20000000800 */
[----:B------:R-:W-:Y:S03]  /*6050*/  F2FP.RELU.F16.F32.PACK_AB R7, R197, R200 ;  /* 0x000000c8c507723e */ /* 0x000fe600000008ff */
[----:B------:R2:W-:Y:S04]  /*6060*/  STS [R217+0x19000], R5 ;  /* 0x01900005d9007388 */ /* 0x0005e80000000800 */
[----:B------:R3:W-:Y:S04]  /*6070*/  STS [R217+0x19400], R4 ;  /* 0x01940004d9007388 */ /* 0x0007e80000000800 */
[----:B------:R4:W-:Y:S01]  /*6080*/  STS [R216+0x19000], R0 ;  /* 0x01900000d8007388 */ /* 0x0009e20000000800 */
[----:B-1----:R-:W-:Y:S02]  /*6090*/  F2FP.RELU.F16.F32.PACK_AB R6, R201, R202 ;  /* 0x000000cac906723e */ /* 0x002fe400000008ff */
[----:B--2---:R-:W-:Y:S02]  /*60a0*/  F2FP.RELU.F16.F32.PACK_AB R5, R185, R186 ;  /* 0x000000bab905723e */ /* 0x004fe400000008ff */
[----:B---3--:R-:W-:Y:S03]  /*60b0*/  F2FP.RELU.F16.F32.PACK_AB R4, R193, R195 ;  /* 0x000000c3c104723e */ /* 0x008fe600000008ff */
[----:B------:R-:W-:Y:S01]  /*60c0*/  STS [R216+0x19400], R5 ;  /* 0x01940005d8007388 */ /* 0x000fe20000000800 */
[----:B----4-:R-:W-:Y:S03]  /*60d0*/  F2FP.RELU.F16.F32.PACK_AB R0, R189, R196 ;  /* 0x000000c4bd00723e */ /* 0x010fe600000008ff */
[----:B------:R-:W-:Y:S04]  /*60e0*/  STS [R217+0x1a000], R7 ;  /* 0x01a00007d9007388 */ /* 0x000fe80000000800 */
[----:B------:R-:W-:Y:S04]  /*60f0*/  STS [R217+0x1a400], R6 ;  /* 0x01a40006d9007388 */ /* 0x000fe80000000800 */
[----:B------:R-:W-:Y:S04]  /*6100*/  STS [R216+0x1a000], R4 ;  /* 0x01a00004d8007388 */ /* 0x000fe80000000800 */
[----:B------:R1:W-:Y:S04]  /*6110*/  STS [R216+0x1a400], R0 ;  /* 0x01a40000d8007388 */ /* 0x0003e80000000800 */
[----:B------:R-:W-:Y:S08]  /*6120*/  LDSM.16.M88.4 R32, [R175+UR4+0x6000] ;  /* 0x00600004af20783b */ /* 0x000ff00008000200 */
[----:B------:R-:W2:Y:S08]  /*6130*/  LDSM.16.M88.4 R16, [R172+UR4+0xf000] ;  /* 0x00f00004ac10783b */ /* 0x000eb00008000200 */
[----:B------:R-:W3:Y:S01]  /*6140*/  LDSM.16.M88.4 R28, [R175+UR4+0x6800] ;  /* 0x00680004af1c783b */ /* 0x000ee20008000200 */
[----:B-1----:R-:W-:Y:S07]  /*6150*/  IMAD.U32 R0, RZ, RZ, UR4 ;  /* 0x00000004ff007e24 */ /* 0x002fee000f8e00ff */
[----:B------:R-:W1:Y:S01]  /*6160*/  LDSM.16.M88.4 R132, [R172+UR4+0xf400] ;  /* 0x00f40004ac84783b */ /* 0x000e620008000200 */
[----:B------:R-:W-:Y:S05]  /*6170*/  IADD3 R0, R175, 0x6000, R0 ;  /* 0x00006000af007810 */ /* 0x000fea0007ffe000 */
[----:B------:R-:W-:Y:S02]  /*6180*/  IMAD.IADD R0, R0, 0x1, R180 ;  /* 0x0000000100007824 */ /* 0x000fe400078e02b4 */
[----:B------:R-:W-:Y:S08]  /*6190*/  LDSM.16.M88.4 R140, [R173+0x6000] ;  /* 0x00600000ad8c783b */ /* 0x000ff00000000200 */
[----:B------:R-:W4:Y:S01]  /*61a0*/  LDSM.16.M88.4 R136, [R0] ;  /* 0x000000000088783b */ /* 0x000f220000000200 */
[-C--:B--2---:R-:W-:Y:S07]  /*61b0*/  HMMA.16816.F32 R4, R32, R16.reuse, RZ ;  /* 0x000000102004723c */ /* 0x084fee00000018ff */
[----:B------:R-:W2:Y:S01]  /*61c0*/  LDSM.16.M88.4 R144, [R0+0x800] ;  /* 0x000800000090783b */ /* 0x000ea20000000200 */
[C---:B---3--:R-:W-:Y:S07]  /*61d0*/  HMMA.16816.F32 R8, R28.reuse, R16, RZ ;  /* 0x000000101c08723c */ /* 0x048fee00000018ff */
[----:B------:R-:W3:Y:S01]  /*61e0*/  LDSM.16.M88.4 R148, [R173+0x6400] ;  /* 0x00640000ad94783b */ /* 0x000ee20000000200 */
[-C--:B------:R-:W-:Y:S07]  /*61f0*/  HMMA.16816.F32 R12, R28, R18.reuse, RZ ;  /* 0x000000121c0c723c */ /* 0x080fee00000018ff */
[----:B------:R-:W-:Y:S01]  /*6200*/  LDSM.16.M88.4 R152, [R175+UR4+0x7000] ;  /* 0x00700004af98783b */ /* 0x000fe20008000200 */
[C---:B------:R-:W-:Y:S07]  /*6210*/  HMMA.16816.F32 R16, R32.reuse, R18, RZ ;  /* 0x000000122010723c */ /* 0x040fee00000018ff */
[----:B------:R-:W3:Y:S01]  /*6220*/  LDSM.16.M88.4 R156, [R172+UR4+0x11000] ;  /* 0x01100004ac9c783b */ /* 0x000ee20008000200 */
[-C--:B-1----:R-:W-:Y:S06]  /*6230*/  HMMA.16816.F32 R20, R32, R132.reuse, RZ ;  /* 0x000000842014723c */ /* 0x082fec00000018ff */
[C---:B------:R-:W-:Y:S01]  /*6240*/  HMMA.16816.F32 R24, R28.reuse, R132, RZ ;  /* 0x000000841c18723c */ /* 0x040fe200000018ff */
[----:B------:R-:W1:Y:S05]  /*6250*/  LDSM.16.M88.4 R160, [R175+UR4+0x7800] ;  /* 0x00780004afa0783b */ /* 0x000e6a0008000200 */
[-C--:B------:R-:W-:Y:S03]  /*6260*/  HMMA.16816.F32 R28, R28, R134.reuse, RZ ;  /* 0x000000861c1c723c */ /* 0x080fe600000018ff */
[----:B------:R-:W-:Y:S03]  /*6270*/  LDSM.16.M88.4 R164, [R0+0x1800] ;  /* 0x0018000000a4783b */ /* 0x000fe60000000200 */
[----:B------:R-:W-:Y:S05]  /*6280*/  HMMA.16816.F32 R32, R32, R134, RZ ;  /* 0x000000862020723c */ /* 0x000fea00000018ff */
[----:B------:R-:W1:Y:S01]  /*6290*/  LDSM.16.M88.4 R132, [R172+UR4+0x11400] ;  /* 0x01140004ac84783b */ /* 0x000e620008000200 */
[-C--:B----4-:R-:W-:Y:S06]  /*62a0*/  HMMA.16816.F32 R4, R136, R140.reuse, R4 ;  /* 0x0000008c8804723c */ /* 0x090fec0000001804 */
[C---:B--2---:R-:W-:Y:S06]  /*62b0*/  HMMA.16816.F32 R8, R144.reuse, R140, R8 ;  /* 0x0000008c9008723c */ /* 0x044fec0000001808 */
[-C--:B------:R-:W-:Y:S06]  /*62c0*/  HMMA.16816.F32 R12, R144, R142.reuse, R12 ;  /* 0x0000008e900c723c */ /* 0x080fec000000180c */
[C---:B------:R-:W-:Y:S01]  /*62d0*/  HMMA.16816.F32 R16, R136.reuse, R142, R16 ;  /* 0x0000008e8810723c */ /* 0x040fe20000001810 */
[----:B------:R-:W-:Y:S05]  /*62e0*/  LDSM.16.M88.4 R140, [R0+0x1000] ;  /* 0x00100000008c783b */ /* 0x000fea0000000200 */
[-C--:B---3--:R-:W-:Y:S06]  /*62f0*/  HMMA.16816.F32 R20, R136, R148.reuse, R20 ;  /* 0x000000948814723c */ /* 0x088fec0000001814 */
[C---:B------:R-:W-:Y:S06]  /*6300*/  HMMA.16816.F32 R24, R144.reuse, R148, R24 ;  /* 0x000000949018723c */ /* 0x040fec0000001818 */
[-C--:B------:R-:W-:Y:S01]  /*6310*/  HMMA.16816.F32 R28, R144, R150.reuse, R28 ;  /* 0x00000096901c723c */ /* 0x080fe2000000181c */
[----:B------:R-:W2:Y:S05]  /*6320*/  LDSM.16.M88.4 R144, [R173+0x8000] ;  /* 0x00800000ad90783b */ /* 0x000eaa0000000200 */
[----:B------:R-:W-:Y:S03]  /*6330*/  HMMA.16816.F32 R32, R136, R150, R32 ;  /* 0x000000968820723c */ /* 0x000fe60000001820 */
[----:B------:R-:W3:Y:S03]  /*6340*/  LDSM.16.M88.4 R136, [R173+0x8400] ;  /* 0x00840000ad88783b */ /* 0x000ee60000000200 */
[-C--:B------:R-:W-:Y:S05]  /*6350*/  HMMA.16816.F32 R4, R152, R156.reuse, R4 ;  /* 0x0000009c9804723c */ /* 0x080fea0000001804 */
[----:B------:R-:W-:Y:S01]  /*6360*/  LDSM.16.M88.4 R148, [R175+UR4+0x8000] ;  /* 0x00800004af94783b */ /* 0x000fe20008000200 */
[C---:B-1----:R-:W-:Y:S06]  /*6370*/  HMMA.16816.F32 R8, R160.reuse, R156, R8 ;  /* 0x0000009ca008723c */ /* 0x042fec0000001808 */
[-C--:B------:R-:W-:Y:S06]  /*6380*/  HMMA.16816.F32 R12, R160, R158.reuse, R12 ;  /* 0x0000009ea00c723c */ /* 0x080fec000000180c */
[C---:B------:R-:W-:Y:S01]  /*6390*/  HMMA.16816.F32 R16, R152.reuse, R158, R16 ;  /* 0x0000009e9810723c */ /* 0x040fe20000001810 */
[----:B------:R-:W1:Y:S05]  /*63a0*/  LDSM.16.M88.4 R156, [R172+UR4+0x13000] ;  /* 0x01300004ac9c783b */ /* 0x000e6a0008000200 */
[-C--:B------:R-:W-:Y:S06]  /*63b0*/  HMMA.16816.F32 R20, R152, R132.reuse, R20 ;  /* 0x000000849814723c */ /* 0x080fec0000001814 */
[C---:B------:R-:W-:Y:S06]  /*63c0*/  HMMA.16816.F32 R24, R160.reuse, R132, R24 ;  /* 0x00000084a018723c */ /* 0x040fec0000001818 */
[-C--:B------:R-:W-:Y:S01]  /*63d0*/  HMMA.16816.F32 R28, R160, R134.reuse, R28 ;  /* 0x00000086a01c723c */ /* 0x080fe2000000181c */
[----:B------:R-:W-:Y:S05]  /*63e0*/  LDSM.16.M88.4 R160, [R173+0xa000] ;  /* 0x00a00000ada0783b */ /* 0x000fea0000000200 */
[----:B------:R-:W-:Y:S03]  /*63f0*/  HMMA.16816.F32 R32, R152, R134, R32 ;  /* 0x000000869820723c */ /* 0x000fe60000001820 */
[----:B------:R-:W4:Y:S03]  /*6400*/  LDSM.16.M88.4 R132, [R175+UR4+0x8800] ;  /* 0x00880004af84783b */ /* 0x000f260008000200 */
[-C--:B--2---:R-:W-:Y:S05]  /*6410*/  HMMA.16816.F32 R4, R140, R144.reuse, R4 ;  /* 0x000000908c04723c */ /* 0x084fea0000001804 */
[----:B------:R-:W2:Y:S01]  /*6420*/  LDSM.16.M88.4 R152, [R172+UR4+0x13400] ;  /* 0x01340004ac98783b */ /* 0x000ea20008000200 */
[C---:B------:R-:W-:Y:S06]  /*6430*/  HMMA.16816.F32 R8, R164.reuse, R144, R8 ;  /* 0x00000090a408723c */ /* 0x040fec0000001808 */
[-C--:B------:R-:W-:Y:S06]  /*6440*/  HMMA.16816.F32 R12, R164, R146.reuse, R12 ;  /* 0x00000092a40c723c */ /* 0x080fec000000180c */
[C---:B------:R-:W-:Y:S01]  /*6450*/  HMMA.16816.F32 R16, R140.reuse, R146, R16 ;  /* 0x000000928c10723c */ /* 0x040fe20000001810 */
[----:B------:R-:W2:Y:S05]  /*6460*/  LDSM.16.M88.4 R144, [R0+0x2000] ;  /* 0x002000000090783b */ /* 0x000eaa0000000200 */
[-C--:B---3--:R-:W-:Y:S06]  /*6470*/  HMMA.16816.F32 R20, R140, R136.reuse, R20 ;  /* 0x000000888c14723c */ /* 0x088fec0000001814 */
[C---:B------:R-:W-:Y:S06]  /*6480*/  HMMA.16816.F32 R24, R164.reuse, R136, R24 ;  /* 0x00000088a418723c */ /* 0x040fec0000001818 */
[-C--:B------:R-:W-:Y:S06]  /*6490*/  HMMA.16816.F32 R28, R164, R138.reuse, R28 ;  /* 0x0000008aa41c723c */ /* 0x080fec000000181c */
[----:B------:R-:W-:Y:S01]  /*64a0*/  HMMA.16816.F32 R32, R140, R138, R32 ;  /* 0x0000008a8c20723c */ /* 0x000fe20000001820 */
[----:B------:R-:W3:Y:S05]  /*64b0*/  LDSM.16.M88.4 R136, [R0+0x2800] ;  /* 0x002800000088783b */ /* 0x000eea0000000200 */
[-C--:B-1----:R-:W-:Y:S03]  /*64c0*/  HMMA.16816.F32 R4, R148, R156.reuse, R4 ;  /* 0x0000009c9404723c */ /* 0x082fe60000001804 */
[----:B------:R-:W1:Y:S03]  /*64d0*/  LDSM.16.M88.4 R140, [R173+0xa400] ;  /* 0x00a40000ad8c783b */ /* 0x000e660000000200 */
[C---:B----4-:R-:W-:Y:S06]  /*64e0*/  HMMA.16816.F32 R8, R132.reuse, R156, R8 ;  /* 0x0000009c8408723c */ /* 0x050fec0000001808 */
[-C--:B------:R-:W-:Y:S06]  /*64f0*/  HMMA.16816.F32 R12, R132, R158.reuse, R12 ;  /* 0x0000009e840c723c */ /* 0x080fec000000180c */
[C---:B------:R-:W-:Y:S06]  /*6500*/  HMMA.16816.F32 R16, R148.reuse, R158, R16 ;  /* 0x0000009e9410723c */ /* 0x040fec0000001810 */
[-C--:B--2---:R-:W-:Y:S06]  /*6510*/  HMMA.16816.F32 R20, R148, R152.reuse, R20 ;  /* 0x000000989414723c */ /* 0x084fec0000001814 */
[C---:B------:R-:W-:Y:S06]  /*6520*/  HMMA.16816.F32 R24, R132.reuse, R152, R24 ;  /* 0x000000988418723c */ /* 0x040fec0000001818 */
[-C--:B------:R-:W-:Y:S06]  /*6530*/  HMMA.16816.F32 R28, R132, R154.reuse, R28 ;  /* 0x0000009a841c723c */ /* 0x080fec000000181c */
[----:B------:R-:W-:Y:S06]  /*6540*/  HMMA.16816.F32 R32, R148, R154, R32 ;  /* 0x0000009a9420723c */ /* 0x000fec0000001820 */
[-C--:B------:R-:W-:Y:S06]  /*6550*/  HMMA.16816.F32 R4, R144, R160.reuse, R4 ;  /* 0x000000a09004723c */ /* 0x080fec0000001804 */
[C---:B---3--:R-:W-:Y:S06]  /*6560*/  HMMA.16816.F32 R8, R136.reuse, R160, R8 ;  /* 0x000000a08808723c */ /* 0x048fec0000001808 */
[-C--:B------:R-:W-:Y:S06]  /*6570*/  HMMA.16816.F32 R12, R136, R162.reuse, R12 ;  /* 0x000000a2880c723c */ /* 0x080fec000000180c */
[C---:B------:R-:W-:Y:S06]  /*6580*/  HMMA.16816.F32 R16, R144.reuse, R162, R16 ;  /* 0x000000a29010723c */ /* 0x040fec0000001810 */
[-C--:B-1----:R-:W-:Y:S05]  /*6590*/  HMMA.16816.F32 R20, R144, R140.reuse, R20 ;  /* 0x0000008c9014723c */ /* 0x082fea0000001814 */
[----:B------:R-:W-:Y:S01]  /*65a0*/  FADD.FTZ R0, -R171, R4 ;  /* 0x00000004ab007221 */ /* 0x000fe20000010100 */
[C---:B------:R-:W-:Y:S05]  /*65b0*/  HMMA.16816.F32 R24, R136.reuse, R140, R24 ;  /* 0x0000008c8818723c */ /* 0x040fea0000001818 */
[-C--:B------:R-:W-:Y:S01]  /*65c0*/  FSEL R0, R0, R171.reuse, P0 ;  /* 0x000000ab00007208 */ /* 0x080fe20000000000 */
[-C--:B------:R-:W-:Y:S03]  /*65d0*/  HMMA.16816.F32 R28, R136, R142.reuse, R28 ;  /* 0x0000008e881c723c */ /* 0x080fe6000000181c */
[----:B------:R-:W-:Y:S02]  /*65e0*/  FSETP.GE.FTZ.AND P0, PT, R183, RZ, PT ;  /* 0x000000ffb700720b */ /* 0x000fe40003f16000 */
[----:B------:R-:W-:Y:S01]  /*65f0*/  FMUL.FTZ R133, R204, R0 ;  /* 0x00000000cc857220 */ /* 0x000fe20000410000 */
[----:B------:R-:W-:Y:S05]  /*6600*/  HMMA.16816.F32 R32, R144, R142, R32 ;  /* 0x0000008e9020723c */ /* 0x000fea0000001820 */
[C---:B------:R-:W-:Y:S01]  /*6610*/  FADD.FTZ R132, -R171.reuse, R5 ;  /* 0x00000005ab847221 */ /* 0x040fe20000010100 */
[C---:B------:R-:W-:Y:S01]  /*6620*/  FADD.FTZ R0, -R171.reuse, R21 ;  /* 0x00000015ab007221 */ /* 0x040fe20000010100 */
[C---:B------:R-:W-:Y:S01]  /*6630*/  FADD.FTZ R16, -R171.reuse, R16 ;  /* 0x00000010ab107221 */ /* 0x040fe20000010100 */
[C---:B------:R-:W-:Y:S03]  /*6640*/  FADD.FTZ R5, -R171.reuse, R17 ;  /* 0x00000011ab057221 */ /* 0x040fe60000010100 */
[-C--:B------:R-:W-:Y:S01]  /*6650*/  FSEL R0, R0, R171.reuse, P1 ;  /* 0x000000ab00007208 */ /* 0x080fe20000800000 */
[----:B------:R-:W-:Y:S01]  /*6660*/  FADD.FTZ R4, -R171, R20 ;  /* 0x00000014ab047221 */ /* 0x000fe20000010100 */
[----:B------:R-:W-:Y:S01]  /*6670*/  FSETP.GE.FTZ.AND P1, PT, R184, RZ, PT ;  /* 0x000000ffb800720b */ /* 0x000fe20003f36000 */
[----:B------:R-:W-:Y:S01]  /*6680*/  FADD.FTZ R6, -R170, R6 ;  /* 0x00000006aa067221 */ /* 0x000fe20000010100 */
[-C--:B------:R-:W-:Y:S01]  /*6690*/  FSEL R17, R132, R171.reuse, P5 ;  /* 0x000000ab84117208 */ /* 0x080fe20002800000 */
[----:B------:R-:W-:Y:S01]  /*66a0*/  FMUL.FTZ R0, R187, R0 ;  /* 0x00000000bb007220 */ /* 0x000fe20000410000 */
[-C--:B------:R-:W-:Y:S01]  /*66b0*/  FSEL R16, R16, R171.reuse, P4 ;  /* 0x000000ab10107208 */ /* 0x080fe20002000000 */
[----:B------:R-:W-:Y:S01]  /*66c0*/  FADD.FTZ R7, -R170, R7 ;  /* 0x00000007aa077221 */ /* 0x000fe20000010100 */
[----:B------:R-:W-:Y:S01]  /*66d0*/  FSEL R5, R5, R171, P3 ;  /* 0x000000ab05057208 */ /* 0x000fe20001800000 */
[----:B------:R-:W-:Y:S01]  /*66e0*/  FMUL.FTZ R20, R203, R17 ;  /* 0x00000011cb147220 */ /* 0x000fe20000410000 */
[----:B------:R-:W-:Y:S01]  /*66f0*/  FSEL R4, R4, R171, P2 ;  /* 0x000000ab04047208 */ /* 0x000fe20001000000 */
[----:B------:R-:W-:Y:S01]  /*6700*/  FMUL.FTZ R17, R192, R16 ;  /* 0x00000010c0117220 */ /* 0x000fe20000410000 */
[----:B------:R-:W-:Y:S01]  /*6710*/  FSETP.GE.FTZ.AND P2, PT, R208, RZ, PT ;  /* 0x000000ffd000720b */ /* 0x000fe20003f56000 */
[C---:B------:R-:W-:Y:S01]  /*6720*/  FADD.FTZ R32, -R171.reuse, R32 ;  /* 0x00000020ab207221 */ /* 0x040fe20000010100 */
[----:B------:R-:W-:Y:S01]  /*6730*/  FMUL.FTZ R5, R190, R5 ;  /* 0x00000005be057220 */ /* 0x000fe20000410000 */
[----:B------:R-:W-:Y:S01]  /*6740*/  FMUL.FTZ R16, R188, R4 ;  /* 0x00000004bc107220 */ /* 0x000fe20000410000 */
[----:B------:R-:W-:Y:S02]  /*6750*/  F2FP.F16.F32.PACK_AB R4, R20, R133 ;  /* 0x000000851404723e */ /* 0x000fe400000000ff */
[----:B------:R-:W-:Y:S01]  /*6760*/  FSEL R32, R32, R171, P1 ;  /* 0x000000ab20207208 */ /* 0x000fe20000800000 */
[----:B------:R-:W-:Y:S01]  /*6770*/  @P0 FADD.FTZ R171, -R171, R33 ;  /* 0x00000021abab0221 */ /* 0x000fe20000010100 */
[----:B------:R-:W-:Y:S02]  /*6780*/  PLOP3.LUT P0, PT, PT, PT, UP3, 0x80, 0x0 ;  /* 0x000000000000781c */ /* 0x000fe40003f0f038 */
[----:B------:R-:W-:Y:S01]  /*6790*/  FSETP.GE.FTZ.AND P1, PT, R207, RZ, PT ;  /* 0x000000ffcf00720b */ /* 0x000fe20003f36000 */
[----:B------:R-:W-:Y:S01]  /*67a0*/  FMUL.FTZ R184, R184, R32 ;  /* 0x00000020b8b87220 */ /* 0x000fe20000410000 */
[----:B------:R-:W-:Y:S01]  /*67b0*/  F2FP.F16.F32.PACK_AB R5, R5, R17 ;  /* 0x000000110505723e */ /* 0x000fe200000000ff */
[----:B------:R-:W-:Y:S01]  /*67c0*/  FMUL.FTZ R171, R183, R171 ;  /* 0x000000abb7ab7220 */ /* 0x000fe20000410000 */
[----:B------:R-:W-:Y:S02]  /*67d0*/  F2FP.F16.F32.PACK_AB R132, R0, R16 ;  /* 0x000000100084723e */ /* 0x000fe400000000ff */
[-C--:B------:R-:W-:Y:S02]  /*67e0*/  FSEL R33, R6, R170.reuse, P2 ;  /* 0x000000aa06217208 */ /* 0x080fe40001000000 */
[----:B------:R-:W-:Y:S03]  /*67f0*/  FSEL R32, R7, R170, P1 ;  /* 0x000000aa07207208 */ /* 0x000fe60000800000 */
[----:B------:R-:W-:Y:S05]  /*6800*/  @!P0 BRA `(.L_x_430) ;  /* 0x0000000000c08947 */ /* 0x000fea0003800000 */
[----:B------:R-:W1:Y:S01]  /*6810*/  LDC R0, c[0x0][0x240] ;  /* 0x00009000ff007b82 */ /* 0x000e620000000800 */
[----:B------:R-:W-:Y:S01]  /*6820*/  ULOP3.LUT UR11, UR5, 0x1, URZ, 0xc0, !UPT ;  /* 0x00000001050b7892 */ /* 0x000fe2000f8ec03f */
[----:B------:R-:W-:Y:S02]  /*6830*/  ISETP.GE.AND P3, PT, R228, UR43, PT ;  /* 0x0000002be4007c0c */ /* 0x000fe4000bf66270 */
[----:B------:R-:W-:Y:S01]  /*6840*/  ISETP.GE.AND P2, PT, R234, UR43, PT ;  /* 0x0000002bea007c0c */ /* 0x000fe2000bf46270 */
        /* <DEDUP_REMOVED lines=44> */
.L_x_430:
[----:B------:R1:W-:Y:S01]  /*6b10*/  STS [R219+0x15000], R4 ;  /* 0x01500004db007388 */ /* 0x0003e20000000800 */
[----:B------:R-:W-:Y:S01]  /*6b20*/  FSETP.GE.FTZ.AND P4, PT, R198, RZ, PT ;  /* 0x000000ffc600720b */ /* 0x000fe20003f96000 */
[----:B------:R-:W-:Y:S01]  /*6b30*/  FMUL.FTZ R33, R208, R33 ;  /* 0x00000021d0217220 */ /* 0x000fe20000410000 */
[----:B------:R-:W-:Y:S01]  /*6b40*/  FMUL.FTZ R32, R207, R32 ;  /* 0x00000020cf207220 */ /* 0x000fe20000410000 */
[C---:B------:R-:W-:Y:S01]  /*6b50*/  FADD.FTZ R0, -R170.reuse, R18 ;  /* 0x00000012aa007221 */ /* 0x040fe20000010100 */
[----:B------:R-:W-:Y:S01]  /*6b60*/  FSETP.GE.FTZ.AND P1, PT, R199, RZ, PT ;  /* 0x000000ffc700720b */ /* 0x000fe20003f36000 */
[----:B------:R-:W-:Y:S01]  /*6b70*/  FADD.FTZ R22, -R170, R22 ;  /* 0x00000016aa167221 */ /* 0x000fe20000010100 */
[----:B------:R-:W-:Y:S01]  /*6b80*/  FSETP.GE.FTZ.AND P3, PT, R194, RZ, PT ;  /* 0x000000ffc200720b */ /* 0x000fe20003f76000 */
[----:B------:R-:W-:Y:S01]  /*6b90*/  FADD.FTZ R23, -R170, R23 ;  /* 0x00000017aa177221 */ /* 0x000fe20000010100 */
[----:B------:R-:W-:Y:S01]  /*6ba0*/  FSEL R0, R0, R170, P1 ;  /* 0x000000aa00007208 */ /* 0x000fe20000800000 */
[----:B------:R-:W-:Y:S01]  /*6bb0*/  FADD.FTZ R34, -R170, R34 ;  /* 0x00000022aa227221 */ /* 0x000fe20000010100 */
[----:B------:R-:W-:Y:S01]  /*6bc0*/  FSETP.GE.FTZ.AND P1, PT, R185, RZ, PT ;  /* 0x000000ffb900720b */ /* 0x000fe20003f36000 */
[----:B-----5:R-:W-:Y:S01]  /*6bd0*/  FADD.FTZ R13, -R169, R13 ;  /* 0x0000000da90d7221 */ /* 0x020fe20000010100 */
[----:B------:R-:W-:Y:S01]  /*6be0*/  FSETP.GE.FTZ.AND P2, PT, R191, RZ, PT ;  /* 0x000000ffbf00720b */ /* 0x000fe20003f56000 */
[----:B------:R-:W-:Y:S01]  /*6bf0*/  FMUL.FTZ R18, R199, R0 ;  /* 0x00000000c7127220 */ /* 0x000fe20000410000 */
[-C--:B------:R-:W-:Y:S01]  /*6c00*/  FSEL R0, R22, R170.reuse, P3 ;  /* 0x000000aa16007208 */ /* 0x080fe20001800000 */
[----:B------:R-:W-:Y:S01]  /*6c10*/  FADD.FTZ R28, -R169, R28 ;  /* 0x0000001ca91c7221 */ /* 0x000fe20000010100 */
[----:B------:R-:W-:Y:S01]  /*6c20*/  FSEL R23, R23, R170, P2 ;  /* 0x000000aa17177208 */ /* 0x000fe20001000000 */
[----:B------:R-:W-:Y:S01]  /*6c30*/  FADD.FTZ R24, -R169, R24 ;  /* 0x00000018a9187221 */ /* 0x000fe20000010100 */
[----:B------:R-:W-:Y:S01]  /*6c40*/  FSETP.GE.FTZ.AND P2, PT, R186, RZ, PT ;  /* 0x000000ffba00720b */ /* 0x000fe20003f56000 */
[----:B--2---:R-:W-:Y:S01]  /*6c50*/  FMUL.FTZ R6, R194, R0 ;  /* 0x00000000c2067220 */ /* 0x004fe20000410000 */
[----:B------:R-:W-:Y:S01]  /*6c60*/  FSETP.GE.FTZ.AND P3, PT, R212, RZ, PT ;  /* 0x000000ffd400720b */ /* 0x000fe20003f76000 */
[----:B------:R-:W-:Y:S01]  /*6c70*/  FMUL.FTZ R16, R191, R23 ;  /* 0x00000017bf107220 */ /* 0x000fe20000410000 */
[----:B------:R-:W-:Y:S01]  /*6c80*/  FSEL R34, R34, R170, P2 ;  /* 0x000000aa22227208 */ /* 0x000fe20001000000 */
[----:B------:R-:W-:Y:S01]  /*6c90*/  FADD.FTZ R25, -R169, R25 ;  /* 0x00000019a9197221 */ /* 0x000fe20000010100 */
[----:B-1----:R-:W-:Y:S01]  /*6ca0*/  FADD.FTZ R4, -R170, R19 ;  /* 0x00000013aa047221 */ /* 0x002fe20000010100 */
[----:B------:R-:W-:Y:S01]  /*6cb0*/  FSETP.GE.FTZ.AND P2, PT, R211, RZ, PT ;  /* 0x000000ffd300720b */ /* 0x000fe20003f56000 */
[----:B------:R-:W-:Y:S01]  /*6cc0*/  FADD.FTZ R10, -R168, R10 ;  /* 0x0000000aa80a7221 */ /* 0x000fe20000010100 */
[----:B------:R-:W-:Y:S01]  /*6cd0*/  F2FP.F16.F32.PACK_AB R16, R16, R6 ;  /* 0x000000061010723e */ /* 0x000fe200000000ff */
[----:B------:R-:W-:Y:S01]  /*6ce0*/  FADD.FTZ R6, -R169, R9 ;  /* 0x00000009a9067221 */ /* 0x000fe20000010100 */
[----:B------:R-:W-:Y:S01]  /*6cf0*/  FSEL R4, R4, R170, P4 ;  /* 0x000000aa04047208 */ /* 0x000fe20002000000 */
[----:B------:R-:W-:Y:S01]  /*6d00*/  @P1 FADD.FTZ R170, -R170, R35 ;  /* 0x00000023aaaa1221 */ /* 0x000fe20000010100 */
[----:B------:R-:W-:Y:S01]  /*6d10*/  FSETP.GE.FTZ.AND P1, PT, R206, RZ, PT ;  /* 0x000000ffce00720b */ /* 0x000fe20003f36000 */
[----:B------:R-:W-:Y:S01]  /*6d20*/  FADD.FTZ R11, -R168, R11 ;  /* 0x0000000ba80b7221 */ /* 0x000fe20000010100 */
[----:B------:R-:W-:Y:S01]  /*6d30*/  FSEL R6, R6, R169, P2 ;  /* 0x000000a906067208 */ /* 0x000fe20001000000 */
[----:B------:R-:W-:Y:S01]  /*6d40*/  FMUL.FTZ R7, R198, R4 ;  /* 0x00000004c6077220 */ /* 0x000fe20000410000 */
[----:B------:R-:W-:Y:S01]  /*6d50*/  F2FP.F16.F32.PACK_AB R4, R32, R33 ;  /* 0x000000212004723e */ /* 0x000fe200000000ff */
[C---:B------:R-:W-:Y:S01]  /*6d60*/  FADD.FTZ R15, -R168.reuse, R15 ;  /* 0x0000000fa80f7221 */ /* 0x040fe20000010100 */
[----:B------:R-:W-:Y:S01]  /*6d70*/  FSETP.GE.FTZ.AND P2, PT, R205, RZ, PT ;  /* 0x000000ffcd00720b */ /* 0x000fe20003f56000 */
[----:B------:R-:W-:Y:S01]  /*6d80*/  FADD.FTZ R26, -R168, R26 ;  /* 0x0000001aa81a7221 */ /* 0x000fe20000010100 */
[----:B------:R-:W-:Y:S01]  /*6d90*/  F2FP.F16.F32.PACK_AB R0, R7, R18 ;  /* 0x000000120700723e */ /* 0x000fe200000000ff */
[----:B------:R1:W-:Y:S01]  /*6da0*/  STS [R219+0x15400], R4 ;  /* 0x01540004db007388 */ /* 0x0003e20000000800 */
[----:B------:R-:W-:Y:S01]  /*6db0*/  FADD.FTZ R7, -R169, R8 ;  /* 0x00000008a9077221 */ /* 0x000fe20000010100 */
[-C--:B------:R-:W-:Y:S01]  /*6dc0*/  FSEL R13, R13, R169.reuse, P2 ;  /* 0x000000a90d0d7208 */ /* 0x080fe20001000000 */
[----:B------:R-:W-:Y:S02]  /*6dd0*/  FMUL.FTZ R34, R186, R34 ;  /* 0x00000022ba227220 */ /* 0x000fe40000410000 */
[----:B------:R2:W-:Y:S01]  /*6de0*/  STS [R218+0x15400], R0 ;  /* 0x01540000da007388 */ /* 0x0005e20000000800 */
[----:B------:R-:W-:Y:S01]  /*6df0*/  FSETP.GE.FTZ.AND P2, PT, R195, RZ, PT ;  /* 0x000000ffc300720b */ /* 0x000fe20003f56000 */
[----:B------:R-:W-:Y:S01]  /*6e00*/  FMUL.FTZ R170, R185, R170 ;  /* 0x000000aab9aa7220 */ /* 0x000fe20000410000 */
[----:B------:R-:W-:Y:S02]  /*6e10*/  FSEL R7, R7, R169, P3 ;  /* 0x000000a907077208 */ /* 0x000fe40001800000 */
[----:B------:R3:W-:Y:S01]  /*6e20*/  STS [R218+0x15000], R5 ;  /* 0x01500005da007388 */ /* 0x0007e20000000800 */
[----:B------:R-:W-:Y:S01]  /*6e30*/  FSETP.GE.FTZ.AND P3, PT, R197, RZ, PT ;  /* 0x000000ffc500720b */ /* 0x000fe20003f76000 */
[----:B------:R-:W-:Y:S01]  /*6e40*/  FMUL.FTZ R8, R205, R13 ;  /* 0x0000000dcd087220 */ /* 0x000fe20000410000 */
[----:B------:R-:W-:Y:S01]  /*6e50*/  FSETP.GE.FTZ.AND P4, PT, R200, RZ, PT ;  /* 0x000000ffc800720b */ /* 0x000fe20003f96000 */
[----:B------:R-:W-:Y:S01]  /*6e60*/  FMUL.FTZ R7, R212, R7 ;  /* 0x00000007d4077220 */ /* 0x000fe20000410000 */
[-C--:B------:R-:W-:Y:S01]  /*6e70*/  FSEL R28, R28, R169.reuse, P2 ;  /* 0x000000a91c1c7208 */ /* 0x080fe20001000000 */
[----:B------:R-:W-:Y:S01]  /*6e80*/  IMAD.MOV.U32 R162, RZ, RZ, R225 ;  /* 0x000000ffffa27224 */ /* 0x000fe200078e00e1 */
[-C--:B------:R-:W-:Y:S01]  /*6e90*/  FSEL R25, R25, R169.reuse, P3 ;  /* 0x000000a919197208 */ /* 0x080fe20001800000 */
[----:B------:R-:W-:Y:S01]  /*6ea0*/  IMAD.MOV.U32 R163, RZ, RZ, R224 ;  /* 0x000000ffffa37224 */ /* 0x000fe200078e00e0 */
[-C--:B------:R-:W-:Y:S01]  /*6eb0*/  FSEL R24, R24, R169.reuse, P4 ;  /* 0x000000a918187208 */ /* 0x080fe20002000000 */
[----:B------:R-:W-:Y:S01]  /*6ec0*/  FMUL.FTZ R28, R195, R28 ;  /* 0x0000001cc31c7220 */ /* 0x000fe20000410000 */
[----:B------:R-:W-:Y:S02]  /*6ed0*/  FSETP.GE.FTZ.AND P2, PT, R214, RZ, PT ;  /* 0x000000ffd600720b */ /* 0x000fe40003f56000 */
[----:B------:R-:W-:Y:S01]  /*6ee0*/  FSETP.GE.FTZ.AND P5, PT, R209, RZ, PT ;  /* 0x000000ffd100720b */ /* 0x000fe20003fb6000 */
[----:B------:R-:W-:Y:S01]  /*6ef0*/  FMUL.FTZ R24, R200, R24 ;  /* 0x00000018c8187220 */ /* 0x000fe20000410000 */
[----:B------:R-:W-:Y:S01]  /*6f00*/  FSEL R10, R10, R168, P2 ;  /* 0x000000a80a0a7208 */ /* 0x000fe20001000000 */
[----:B-1----:R-:W-:Y:S01]  /*6f10*/  FADD.FTZ R4, -R169, R12 ;  /* 0x0000000ca9047221 */ /* 0x002fe20000010100 */
[----:B------:R-:W-:Y:S02]  /*6f20*/  FSETP.GE.FTZ.AND P2, PT, R210, RZ, PT ;  /* 0x000000ffd200720b */ /* 0x000fe40003f56000 */
[----:B------:R-:W-:Y:S01]  /*6f30*/  FSETP.GE.FTZ.AND P3, PT, R201, RZ, PT ;  /* 0x000000ffc900720b */ /* 0x000fe20003f76000 */
[----:B--2---:R-:W-:Y:S01]  /*6f40*/  FMUL.FTZ R0, R211, R6 ;  /* 0x00000006d3007220 */ /* 0x004fe20000410000 */
[----:B------:R-:W-:Y:S01]  /*6f50*/  FSEL R4, R4, R169, P1 ;  /* 0x000000a904047208 */ /* 0x000fe20000800000 */
[C---:B------:R-:W-:Y:S01]  /*6f60*/  FADD.FTZ R6, -R168.reuse, R14 ;  /* 0x0000000ea8067221 */ /* 0x040fe20000010100 */
[----:B------:R-:W-:Y:S01]  /*6f70*/  FSETP.GE.FTZ.AND P1, PT, R193, RZ, PT ;  /* 0x000000ffc100720b */ /* 0x000fe20003f36000 */
[----:B---3--:R-:W-:Y:S01]  /*6f80*/  FADD.FTZ R5, -R168, R27 ;  /* 0x0000001ba8057221 */ /* 0x008fe20000010100 */
[----:B------:R-:W-:Y:S01]  /*6f90*/  F2FP.F16.F32.PACK_AB R0, R0, R7 ;  /* 0x000000070000723e */ /* 0x000fe200000000ff */
[----:B------:R-:W-:Y:S01]  /*6fa0*/  FMUL.FTZ R4, R206, R4 ;  /* 0x00000004ce047220 */ /* 0x000fe20000410000 */
[----:B------:R-:W-:Y:S01]  /*6fb0*/  FMUL.FTZ R19, R214, R10 ;  /* 0x0000000ad6137220 */ /* 0x000fe20000410000 */
[----:B------:R-:W-:Y:S01]  /*6fc0*/  FSEL R6, R6, R168, P2 ;  /* 0x000000a806067208 */ /* 0x000fe20001000000 */
[----:B------:R-:W-:Y:S01]  /*6fd0*/  FMUL.FTZ R7, R197, R25 ;  /* 0x00000019c5077220 */ /* 0x000fe20000410000 */
[----:B------:R1:W-:Y:S01]  /*6fe0*/  STS [R219+0x16000], R0 ;  /* 0x01600000db007388 */ /* 0x0003e20000000800 */
[----:B------:R-:W-:Y:S01]  /*6ff0*/  F2FP.F16.F32.PACK_AB R8, R8, R4 ;  /* 0x000000040808723e */ /* 0x000fe200000000ff */
[----:B------:R-:W-:Y:S01]  /*7000*/  FADD.FTZ R4, -R168, R30 ;  /* 0x0000001ea8047221 */ /* 0x000fe20000010100 */
[----:B------:R-:W-:Y:S01]  /*7010*/  FSEL R10, R15, R168, P5 ;  /* 0x000000a80f0a7208 */ /* 0x000fe20002800000 */
[----:B------:R-:W-:Y:S01]  /*7020*/  FMUL.FTZ R15, R210, R6 ;  /* 0x00000006d20f7220 */ /* 0x000fe20000410000 */
[----:B------:R-:W-:Y:S01]  /*7030*/  FSEL R5, R5, R168, P3 ;  /* 0x000000a805057208 */ /* 0x000fe20001800000 */
[----:B------:R-:W-:Y:S01]  /*7040*/  @P1 FADD.FTZ R169, -R169, R29 ;  /* 0x0000001da9a91221 */ /* 0x000fe20000010100 */
[----:B------:R-:W-:Y:S01]  /*7050*/  FSETP.GE.FTZ.AND P1, PT, R213, RZ, PT ;  /* 0x000000ffd500720b */ /* 0x000fe20003f36000 */
[----:B------:R-:W-:Y:S01]  /*7060*/  FMUL.FTZ R14, R209, R10 ;  /* 0x0000000ad10e7220 */ /* 0x000fe20000410000 */
[----:B------:R-:W-:Y:S01]  /*7070*/  FSETP.GE.FTZ.AND P2, PT, R196, RZ, PT ;  /* 0x000000ffc400720b */ /* 0x000fe20003f56000 */
[----:B------:R-:W-:Y:S01]  /*7080*/  FMUL.FTZ R9, R193, R169 ;  /* 0x000000a9c1097220 */ /* 0x000fe20000410000 */
[-C--:B------:R-:W-:Y:S02]  /*7090*/  FSEL R11, R11, R168.reuse, P1 ;  /* 0x000000a80b0b7208 */ /* 0x080fe40000800000 */
[----:B------:R-:W-:Y:S02]  /*70a0*/  FSETP.GE.FTZ.AND P1, PT, R189, RZ, PT ;  /* 0x000000ffbd00720b */ /* 0x000fe40003f36000 */
[----:B------:R-:W-:Y:S01]  /*70b0*/  FSEL R4, R4, R168, P2 ;  /* 0x000000a804047208 */ /* 0x000fe20001000000 */
[----:B------:R-:W-:Y:S01]  /*70c0*/  FMUL.FTZ R18, R213, R11 ;  /* 0x0000000bd5127220 */ /* 0x000fe20000410000 */
[----:B------:R-:W-:Y:S01]  /*70d0*/  FMUL.FTZ R11, R201, R5 ;  /* 0x00000005c90b7220 */ /* 0x000fe20000410000 */
[----:B------:R-:W-:Y:S02]  /*70e0*/  FSETP.GE.FTZ.AND P4, PT, R202, RZ, PT ;  /* 0x000000ffca00720b */ /* 0x000fe40003f96000 */
[----:B------:R-:W-:Y:S01]  /*70f0*/  FMUL.FTZ R10, R196, R4 ;  /* 0x00000004c40a7220 */ /* 0x000fe20000410000 */
[----:B------:R-:W-:Y:S02]  /*7100*/  F2FP.F16.F32.PACK_AB R5, R18, R19 ;  /* 0x000000131205723e */ /* 0x000fe400000000ff */
[----:B------:R-:W-:Y:S02]  /*7110*/  F2FP.F16.F32.PACK_AB R4, R14, R15 ;  /* 0x0000000f0e04723e */ /* 0x000fe400000000ff */
[----:B------:R-:W-:Y:S01]  /*7120*/  FSEL R6, R26, R168, P4 ;  /* 0x000000a81a067208 */ /* 0x000fe20002000000 */
[----:B------:R-:W-:Y:S01]  /*7130*/  STS [R219+0x16400], R5 ;  /* 0x01640005db007388 */ /* 0x000fe20000000800 */
[----:B------:R-:W-:Y:S01]  /*7140*/  @P1 FADD.FTZ R168, -R168, R31 ;  /* 0x0000001fa8a81221 */ /* 0x000fe20000010100 */
[----:B------:R-:W-:Y:S03]  /*7150*/  F2FP.F16.F32.PACK_AB R17, R171, R184 ;  /* 0x000000b8ab11723e */ /* 0x000fe600000000ff */
[----:B------:R-:W-:Y:S01]  /*7160*/  STS [R218+0x16000], R8 ;  /* 0x01600008da007388 */ /* 0x000fe20000000800 */
[----:B------:R-:W-:Y:S01]  /*7170*/  FMUL.FTZ R13, R202, R6 ;  /* 0x00000006ca0d7220 */ /* 0x000fe20000410000 */
[----:B------:R-:W-:Y:S01]  /*7180*/  F2FP.F16.F32.PACK_AB R12, R170, R34 ;  /* 0x00000022aa0c723e */ /* 0x000fe200000000ff */
[----:B------:R-:W-:Y:S02]  /*7190*/  FMUL.FTZ R6, R189, R168 ;  /* 0x000000a8bd067220 */ /* 0x000fe40000410000 */
[----:B------:R-:W-:Y:S01]  /*71a0*/  STS [R218+0x16400], R4 ;  /* 0x01640004da007388 */ /* 0x000fe20000000800 */
[----:B------:R-:W-:Y:S02]  /*71b0*/  F2FP.F16.F32.PACK_AB R7, R7, R24 ;  /* 0x000000180707723e */ /* 0x000fe400000000ff */
[----:B-1----:R-:W-:Y:S02]  /*71c0*/  F2FP.F16.F32.PACK_AB R0, R11, R13 ;  /* 0x0000000d0b00723e */ /* 0x002fe400000000ff */
[----:B------:R-:W-:Y:S01]  /*71d0*/  STS [R217+0x15000], R132 ;  /* 0x01500084d9007388 */ /* 0x000fe20000000800 */
[----:B------:R-:W-:Y:S02]  /*71e0*/  F2FP.F16.F32.PACK_AB R9, R9, R28 ;  /* 0x0000001c0909723e */ /* 0x000fe400000000ff */
[----:B------:R-:W-:Y:S02]  /*71f0*/  F2FP.F16.F32.PACK_AB R6, R6, R10 ;  /* 0x0000000a0606723e */ /* 0x000fe400000000ff */
[----:B------:R-:W-:Y:S01]  /*7200*/  STS [R217+0x15400], R16 ;  /* 0x01540010d9007388 */ /* 0x000fe20000000800 */
[----:B------:R-:W-:Y:S04]  /*7210*/  LEA R160, R243, UR4, 0x1 ;  /* 0x00000004f3a07c11 */ /* 0x000fe8000f8e08ff */
        /* <DEDUP_REMOVED lines=91> */
[----:B------:R-:W-:Y:S01]  /*77d0*/  @!P3 IMAD.MOV.U32 R8, RZ, RZ, R223 ;  /* 0x000000ffff08b224 */ /* 0x000fe200078e00df */
        /* <DEDUP_REMOVED lines=20> */
.L_x_431:
[----:B------:R-:W-:Y:S01]  /*7920*/  LDSM.16.M88.4 R24, [R176] ;  /* 0x00000000b018783b */ /* 0x000fe20000000200 */
[C---:B------:R-:W-:Y:S01]  /*7930*/  LEA R225, P1, R238.reuse, R162, 0x2 ;  /* 0x000000a2eee17211 */ /* 0x040fe200078210ff */
[----:B------:R-:W-:Y:S02]  /*7940*/  ULOP3.LUT UR11, UR5, 0x1, URZ, 0xc0, !UPT ;  /* 0x00000001050b7892 */ /* 0x000fe4000f8ec03f */
[----:B--2---:R-:W1:Y:S01]  /*7950*/  LDSM.16.MT88.4 R8, [R0+0x9000] ;  /* 0x009000000008783b */ /* 0x004e620000004200 */
[----:B------:R-:W-:Y:S01]  /*7960*/  LEA.HI.X.SX32 R224, R238, R163, 0x2, P1 ;  /* 0x000000a3eee07211 */ /* 0x000fe200008f16ff */
[----:B------:R-:W-:Y:S02]  /*7970*/  UISETP.NE.U32.AND UP0, UPT, UR11, 0x1, UPT ;  /* 0x000000010b00788c */ /* 0x000fe4000bf05070 */
[----:B------:R-:W2:Y:S01]  /*7980*/  LDSM.16.MT88.4 R16, [R0+0xb000] ;  /* 0x00b000000010783b */ /* 0x000ea20000004200 */
[----:B------:R-:W-:Y:S02]  /*7990*/  UISETP.GT.AND UP2, UPT, UR5, UR35, UPT ;  /* 0x000000230500728c */ /* 0x000fe4000bf44270 */
        /* <DEDUP_REMOVED lines=87> */
[C---:B------:R-:W-:Y:S02]  /*7f10*/  HMMA.16816.F32 R16, R140.reuse, R138, R16 ;  /* 0x0000008a8c10723c */ /* 0x040fe40000001810 */
        /* <DEDUP_REMOVED lines=19> */
[----:B-1----:R-:W-:Y:S02]  /*8050*/  IMAD.U32 R30, RZ, RZ, UR41 ;  /* 0x00000029ff1e7e24 */ /* 0x002fe4000f8e00ff */
[----:B------:R-:W-:Y:S03]  /*8060*/  IMAD.U32 R31, RZ, RZ, UR42 ;  /* 0x0000002aff1f7e24 */ /* 0x000fe6000f8e00ff */
[-C--:B------:R-:W-:Y:S01]  /*8070*/  LEA R30, P1, R30, R28.reuse, 0x2 ;  /* 0x0000001c1e1e7211 */ /* 0x080fe200078210ff */
[----:B--2---:R-:W-:Y:S01]  /*8080*/  IMAD.U32 R4, RZ, RZ, UR40 ;  /* 0x00000028ff047e24 */ /* 0x004fe2000f8e00ff */
[-C--:B------:R-:W-:Y:S04]  /*8090*/  LEA.HI.X.SX32 R33, R31, R29.reuse, 0x2, P2 ;  /* 0x0000001d1f217211 */ /* 0x080fe800010f16ff */
[-C--:B------:R-:W-:Y:S01]  /*80a0*/  LEA R4, P0, R4, R28.reuse, 0x2 ;  /* 0x0000001c04047211 */ /* 0x080fe200078010ff */
[----:B------:R1:W-:Y:S01]  /*80b0*/  REDG.E.ADD.F32.FTZ.RN.STRONG.GPU desc[UR6][R32.64], R7 ;  /* 0x00000007200079a6 */ /* 0x0003e2000c10f386 */
[----:B---3--:R-:W-:Y:S03]  /*80c0*/  IMAD.U32 R5, RZ, RZ, UR41 ;  /* 0x00000029ff057e24 */ /* 0x008fe6000f8e00ff */
[----:B------:R-:W-:Y:S02]  /*80d0*/  LDSM.16.MT88.4 R32, [R2+0x15800] ;  /* 0x015800000220783b */ /* 0x000fe40000004200 */
[-C--:B------:R-:W-:Y:S02]  /*80e0*/  LEA.HI.X.SX32 R31, R5, R29.reuse, 0x2, P1 ;  /* 0x0000001d051f7211 */ /* 0x080fe400008f16ff */
[-C--:B------:R-:W-:Y:S01]  /*80f0*/  LEA.HI.X.SX32 R5, R0, R29.reuse, 0x2, P0 ;  /* 0x0000001d00057211 */ /* 0x080fe200000f16ff */
[----:B------:R-:W-:Y:S02]  /*8100*/  IMAD.U32 R0, RZ, RZ, UR39 ;  /* 0x00000027ff007e24 */ /* 0x000fe4000f8e00ff */
[----:B------:R2:W-:Y:S01]  /*8110*/  REDG.E.ADD.F32.FTZ.RN.STRONG.GPU desc[UR6][R30.64], R8 ;  /* 0x000000081e0079a6 */ /* 0x0005e2000c10f386 */
[----:B----4-:R-:W-:Y:S03]  /*8120*/  IMAD.U32 R6, RZ, RZ, UR32 ;  /* 0x00000020ff067e24 */ /* 0x010fe6000f8e00ff */
[----:B------:R3:W-:Y:S01]  /*8130*/  REDG.E.ADD.F32.FTZ.RN.STRONG.GPU desc[UR6][R4.64], R9 ;  /* 0x00000009040079a6 */ /* 0x0007e2000c10f386 */
[----:B-1----:R-:W-:Y:S01]  /*8140*/  IMAD.U32 R7, RZ, RZ, UR31 ;  /* 0x0000001fff077e24 */ /* 0x002fe2000f8e00ff */
[----:B--2---:R-:W-:Y:S01]  /*8150*/  MOV R8, UR38 ;  /* 0x0000002600087c02 */ /* 0x004fe20008000f00 */
[----:B------:R-:W-:Y:S02]  /*8160*/  IMAD.U32 R30, RZ, RZ, UR32 ;  /* 0x00000020ff1e7e24 */ /* 0x000fe4000f8e00ff */
[----:B---3--:R-:W-:Y:S01]  /*8170*/  IMAD.U32 R5, RZ, RZ, UR39 ;  /* 0x00000027ff057e24 */ /* 0x008fe2000f8e00ff */
        /* <DEDUP_REMOVED lines=142> */
[----:B------:R-:W-:Y:S01]  /*8a60*/  BAR.SYNC.DEFER_BLOCKING 0x0 ;  /* 0x0000000000007b1d */ /* 0x000fe20000010000 */
[----:B------:R-:W-:-:S05]  /*8a70*/  UISETP.NE.AND UP0, UPT, UR45, -0x1, UPT ;  /* 0xffffffff2d00788c */ /* 0x000fca000bf05270 */
[----:B------:R-:W-:Y:S01]  /*8a80*/  ULDC UR9, c[0x0][0x38c] ;  /* 0x0000e30000097ab9 */ /* 0x000fe20000000800 */
[----:B------:R-:W-:Y:S01]  /*8a90*/  ULDC UR5, c[0x0][0x390] ;  /* 0x0000e40000057ab9 */ /* 0x000fe20000000800 */
        /* <DEDUP_REMOVED lines=68> */
[----:B------:R-:W-:Y:S01]  /*8ee0*/  STS [R239], R46 ;  /* 0x0000002eef007388 */ /* 0x000fe20000000800 */
[----:B------:R-:W-:Y:S01]  /*8ef0*/  F2FP.F16.F32.PACK_AB R33, R33, R114 ;  /* 0x000000722121723e */ /* 0x000fe200000000ff */
[----:B------:R-:W-:Y:S01]  /*8f00*/  FMUL.FTZ R124, R124, UR5 ;  /* 0x000000057c7c7c20 */ /* 0x000fe20008410000 */
[----:B------:R-:W-:Y:S01]  /*8f10*/  FMUL.FTZ R125, R125, UR5 ;  /* 0x000000057d7d7c20 */ /* 0x000fe20008410000 */
[----:B------:R-:W-:Y:S01]  /*8f20*/  STS [R239+0x200], R45 ;  /* 0x0002002def007388 */ /* 0x000fe20000000800 */
[----:B------:R-:W-:Y:S01]  /*8f30*/  FMUL.FTZ R126, R126, UR5 ;  /* 0x000000057e7e7c20 */ /* 0x000fe20008410000 */
[----:B------:R-:W-:Y:S01]  /*8f40*/  FMUL.FTZ R127, R127, UR5 ;  /* 0x000000057f7f7c20 */ /* 0x000fe20008410000 */
[----:B------:R-:W-:Y:S01]  /*8f50*/  F2FP.F16.F32.PACK_AB R36, R36, R104 ;  /* 0x000000682424723e */ /* 0x000fe200000000ff */
[----:B------:R-:W-:Y:S01]  /*8f60*/  STS [R240], R42 ;  /* 0x0000002af0007388 */ /* 0x000fe20000000800 */
[----:B------:R-:W-:Y:S01]  /*8f70*/  F2FP.F16.F32.PACK_AB R35, R35, R106 ;  /* 0x0000006a2323723e */ /* 0x000fe200000000ff */
[----:B------:R-:W-:Y:S01]  /*8f80*/  FMUL.FTZ R50, R50, UR9 ;  /* 0x0000000932327c20 */ /* 0x000fe20008410000 */
[----:B------:R-:W-:Y:S01]  /*8f90*/  F2FP.F16.F32.PACK_AB R32, R32, R108 ;  /* 0x0000006c2020723e */ /* 0x000fe200000000ff */
[----:B------:R-:W-:Y:S01]  /*8fa0*/  STS [R240+0x200], R41 ;  /* 0x00020029f0007388 */ /* 0x000fe20000000800 */
        /* <DEDUP_REMOVED lines=14> */
[----:B------:R-:W-:Y:S01]  /*9090*/  FMUL.FTZ R54, R54, UR9 ;  /* 0x0000000936367c20 */ /* 0x000fe20008410000 */
[----:B------:R-:W-:Y:S01]  /*90a0*/  STS [R240+0x1200], R39 ;  /* 0x00120027f0007388 */ /* 0x000fe20000000800 */
[----:B------:R-:W-:Y:S01]  /*90b0*/  FMUL.FTZ R16, R55, UR9 ;  /* 0x0000000937107c20 */ /* 0x000fe20008410000 */
[----:B------:R-:W-:Y:S01]  /*90c0*/  F2FP.F16.F32.PACK_AB R124, R125, R124 ;  /* 0x0000007c7d7c723e */ /* 0x000fe200000000ff */
[----:B------:R-:W-:Y:S01]  /*90d0*/  FMUL.FTZ R64, R64, UR9 ;  /* 0x0000000940407c20 */ /* 0x000fe20008410000 */
        /* <DEDUP_REMOVED lines=55> */
[----:B------:R-:W-:Y:S01]  /*9450*/  @UP0 UIADD3 UR5, UR44, UR45, URZ ;  /* 0x0000002d2c050290 */ /* 0x000fe2000fffe03f */
[----:B------:R-:W-:Y:S01]  /*9460*/  STS [R240+0x5000], R124 ;  /* 0x0050007cf0007388 */ /* 0x000fe20000000800 */
[----:B------:R-:W-:Y:S01]  /*9470*/  F2FP.F16.F32.PACK_AB R14, R14, R58 ;  /* 0x0000003a0e0e723e */ /* 0x000fe200000000ff */
[----:B------:R-:W-:Y:S01]  /*9480*/  @UP0 ULDC.64 UR10, c[0x0][0x450] ;  /* 0x00011400000a0ab9 */ /* 0x000fe20000000a00 */
[----:B------:R-:W-:Y:S01]  /*9490*/  F2FP.F16.F32.PACK_AB R11, R11, R60 ;  /* 0x0000003c0b0b723e */ /* 0x000fe200000000ff */
[----:B------:R-:W-:Y:S01]  /*94a0*/  STS [R240+0x5200], R126 ;  /* 0x0052007ef0007388 */ /* 0x000fe20000000800 */
[----:B------:R-:W-:Y:S01]  /*94b0*/  F2FP.F16.F32.PACK_AB R10, R10, R62 ;  /* 0x0000003e0a0a723e */ /* 0x000fe200000000ff */
[----:B------:R-:W-:Y:S01]  /*94c0*/  @UP0 UIMAD.WIDE.U32 UR12, UR5, UR10, URZ ;  /* 0x0000000a050c02a5 */ /* 0x000fe2000f8e003f */
[----:B------:R-:W-:Y:S01]  /*94d0*/  F2FP.F16.F32.PACK_AB R9, R9, R68 ;  /* 0x000000440909723e */ /* 0x000fe200000000ff */
[----:B------:R-:W-:Y:S01]  /*94e0*/  STS [R239+0x6000], R25 ;  /* 0x00600019ef007388 */ /* 0x000fe20000000800 */
[----:B------:R-:W-:Y:S01]  /*94f0*/  F2FP.F16.F32.PACK_AB R8, R8, R70 ;  /* 0x000000460808723e */ /* 0x000fe200000000ff */
[----:B------:R-:W-:Y:S01]  /*9500*/  @UP0 UIMAD UR5, UR5, UR11, URZ ;  /* 0x0000000b050502a4 */ /* 0x000fe2000f8e023f */
[----:B------:R-:W-:Y:S01]  /*9510*/  F2FP.F16.F32.PACK_AB R5, R5, R80 ;  /* 0x000000500505723e */ /* 0x000fe200000000ff */
[----:B------:R-:W-:Y:S01]  /*9520*/  STS [R239+0x6200], R24 ;  /* 0x00620018ef007388 */ /* 0x000fe20000000800 */
[----:B------:R-:W-:Y:S01]  /*9530*/  F2FP.F16.F32.PACK_AB R4, R4, R82 ;  /* 0x000000520404723e */ /* 0x000fe200000000ff */
[----:B------:R-:W-:Y:S01]  /*9540*/  @UP0 UIADD3 UR21, UR13, UR5, URZ ;  /* 0x000000050d150290 */ /* 0x000fe2000fffe03f */
[----:B------:R-:W-:Y:S01]  /*9550*/  F2FP.F16.F32.PACK_AB R7, R7, R72 ;  /* 0x000000480707723e */ /* 0x000fe200000000ff */
[----:B------:R-:W-:Y:S01]  /*9560*/  STS [R240+0x6000], R21 ;  /* 0x00600015f0007388 */ /* 0x000fe20000000800 */
[----:B------:R-:W-:Y:S01]  /*9570*/  F2FP.F16.F32.PACK_AB R6, R6, R74 ;  /* 0x0000004a0606723e */ /* 0x000fe200000000ff */
[----:B------:R-:W-:Y:S01]  /*9580*/  @UP0 UMOV UR20, UR12 ;  /* 0x0000000c00140c82 */ /* 0x000fe20008000000 */
[----:B------:R-:W-:Y:S01]  /*9590*/  F2FP.F16.F32.PACK_AB R3, R3, R76 ;  /* 0x0000004c0303723e */ /* 0x000fe200000000ff */
[----:B------:R-:W-:Y:S01]  /*95a0*/  STS [R240+0x6200], R20 ;  /* 0x00620014f0007388 */ /* 0x000fe20000000800 */
[----:B------:R-:W-:-:S02]  /*95b0*/  F2FP.F16.F32.PACK_AB R0, R0, R78 ;  /* 0x0000004e0000723e */ /* 0x000fc400000000ff */
[----:B------:R-:W-:Y:S01]  /*95c0*/  PLOP3.LUT P0, PT, PT, PT, UP0, 0x80, 0x0 ;  /* 0x000000000000781c */ /* 0x000fe20003f0f008 */
        /* <DEDUP_REMOVED lines=35> */
.L_x_433:
        /* <DEDUP_REMOVED lines=19> */
.L_x_434:
        /* <DEDUP_REMOVED lines=35> */
[----:B------:R-:W2:Y:S01]  /*9b60*/  LDS.128 R20, [R160+0xb000] ;  /* 0x00b00000a0147984 */ /* 0x000ea20000000c00 */
[----:B------:R-:W-:Y:S01]  /*9b70*/  ISETP.GE.AND P2, PT, R228, UR15, PT ;  /* 0x0000000fe4007c0c */ /* 0x000fe2000bf46270 */
[----:B------:R-:W-:Y:S01]  /*9b80*/  IMAD R3, R25, UR10, RZ ;  /* 0x0000000a19037c24 */ /* 0x000fe2000f8e02ff */
[----:B------:R-:W-:Y:S01]  /*9b90*/  MOV R5, R24 ;  /* 0x0000001800057202 */ /* 0x000fe20000000f00 */
[----:B------:R-:W3:Y:S01]  /*9ba0*/  LDS.128 R16, [R160+0xd000] ;  /* 0x00d00000a0107984 */ /* 0x000ee20000000c00 */
[----:B------:R-:W-:Y:S01]  /*9bb0*/  IMAD.MOV.U32 R4, RZ, RZ, R8 ;  /* 0x000000ffff047224 */ /* 0x000fe200078e0008 */
[----:B------:R-:W-:Y:S01]  /*9bc0*/  ISETP.GE.AND P1, PT, R234, UR15, PT ;  /* 0x0000000fea007c0c */ /* 0x000fe2000bf26270 */
[C---:B------:R-:W-:Y:S01]  /*9bd0*/  IMAD R3, R0.reuse, UR11, R3 ;  /* 0x0000000b00037c24 */ /* 0x040fe2000f8e0203 */
[----:B------:R-:W-:Y:S01]  /*9be0*/  ISETP.GE.AND P0, PT, R235, UR15, PT ;  /* 0x0000000feb007c0c */ /* 0x000fe2000bf06270 */
[----:B------:R-:W-:Y:S01]  /*9bf0*/  IMAD.WIDE.U32 R10, R0, UR10, R4 ;  /* 0x0000000a000a7c25 */ /* 0x000fe2000f8e0004 */
[----:B------:R-:W-:-:S03]  /*9c00*/  ULDC.64 UR18, c[0x0][0x3f0] ;  /* 0x0000fc0000127ab9 */ /* 0x000fc60000000a00 */
[----:B------:R-:W-:Y:S01]  /*9c10*/  IMAD.IADD R3, R3, 0x1, R11 ;  /* 0x0000000103037824 */ /* 0x000fe200078e020b */
[----:B------:R-:W4:Y:S01]  /*9c20*/  @!P2 LDS.128 R12, [R160+0x9000] ;  /* 0x00900000a00ca984 */ /* 0x000f220000000c00 */
[----:B------:R-:W-:-:S04]  /*9c30*/  LEA R4, P5, R10, UR18, 0x1 ;  /* 0x000000120a047c11 */ /* 0x000fc8000f8a08ff */
[----:B------:R-:W-:-:S05]  /*9c40*/  LEA.HI.X R5, R10, UR19, R3, 0x1, P5 ;  /* 0x000000130a057c11 */ /* 0x000fca000a8f0c03 */
[----:B--2---:R2:W-:Y:S04]  /*9c50*/  @!P1 STG.E.128 desc[UR6][R4.64+0x40], R20 ;  /* 0x0000401404009986 */ /* 0x0045e8000c101d06 */
[----:B---3--:R2:W-:Y:S04]  /*9c60*/  @!P0 STG.E.128 desc[UR6][R4.64+0x80], R16 ;  /* 0x0000801004008986 */ /* 0x0085e8000c101d06 */
[----:B----4-:R2:W-:Y:S02]  /*9c70*/  @!P2 STG.E.128 desc[UR6][R4.64], R12 ;  /* 0x0000000c0400a986 */ /* 0x0105e4000c101d06 */
.L_x_436:
[----:B------:R-:W-:Y:S05]  /*9c80*/  BSYNC B0 ;  /* 0x0000000000007941 */ /* 0x000fea0003800000 */
.L_x_435:
        /* <DEDUP_REMOVED lines=20> */
.L_x_438:
[----:B------:R-:W-:Y:S05]  /*9dd0*/  BSYNC B0 ;  /* 0x0000000000007941 */ /* 0x000fea0003800000 */
.L_x_437:
[----:B--2---:R2:W2:Y:S01]  /*9de0*/  LDS.128 R16, [R160+0xf000] ;  /* 0x00f00000a0107984 */ /* 0x0044a20000000c00 */
[----:B------:R-:W-:Y:S01]  /*9df0*/  IMAD.U32 R3, RZ, RZ, UR12 ;  /* 0x0000000cff037e24 */ /* 0x000fe2000f8e00ff */
[----:B------:R-:W-:Y:S01]  /*9e00*/  UIMAD UR9, UR9, UR12, URZ ;  /* 0x0000000c090972a4 */ /* 0x000fe2000f8e023f */
[----:B------:R-:W-:Y:S01]  /*9e10*/  BSSY B0, `(.L_x_439) ;  /* 0x0000020000007945 */ /* 0x000fe20003800000 */
[----:B------:R2:W2:Y:S01]  /*9e20*/  LDS.128 R12, [R160+0x11000] ;  /* 0x01100000a00c7984 */ /* 0x0004a20000000c00 */
[----:B------:R-:W-:Y:S01]  /*9e30*/  IMAD.WIDE.U32 R6, R3, UR5, R6 ;  /* 0x0000000503067c25 */ /* 0x000fe2000f8e0006 */
[----:B------:R-:W-:Y:S02]  /*9e40*/  UIMAD UR5, UR5, UR13, UR9 ;  /* 0x0000000d050572a4 */ /* 0x000fe4000f8e0209 */
[----:B-1----:R-:W1:Y:S01]  /*9e50*/  LDS.128 R160, [R160+0x13000] ;  /* 0x01300000a0a07984 */ /* 0x002e620000000c00 */
        /* <DEDUP_REMOVED lines=24> */
[----:B--2---:R2:W-:Y:S04]  /*9fe0*/  @!P2 STG.E.128 desc[UR6][R4.64], R16 ;  /* 0x000000100400a986 */ /* 0x0045e8000c101d06 */
[----:B------:R2:W-:Y:S04]  /*9ff0*/  @!P1 STG.E.128 desc[UR6][R4.64+0x40], R12 ;  /* 0x0000400c04009986 */ /* 0x0005e8000c101d06 */
[----:B-1----:R2:W-:Y:S02]  /*a000*/  @!P0 STG.E.128 desc[UR6][R4.64+0x80], R160 ;  /* 0x000080a004008986 */ /* 0x0025e4000c101d06 */
.L_x_440:
[----:B------:R-:W-:Y:S05]  /*a010*/  BSYNC B0 ;  /* 0x0000000000007941 */ /* 0x000fea0003800000 */
.L_x_439:
[----:B------:R-:W-:Y:S05]  /*a020*/  @P3 BRA `(.L_x_416) ;  /* 0x0000000000443947 */ /* 0x000fea0003800000 */
[----:B------:R-:W-:Y:S01]  /*a030*/  IADD3 R0, P0, R0, 0x40, RZ ;  /* 0x0000004000007810 */ /* 0x000fe20007f1e0ff */
[----:B------:R-:W-:Y:S01]  /*a040*/  IMAD.MOV.U32 R7, RZ, RZ, R3 ;  /* 0x000000ffff077224 */ /* 0x000fe200078e0003 */
[----:B------:R-:W-:Y:S01]  /*a050*/  ULDC UR5, c[0x0][0x2d0] ;  /* 0x0000b40000057ab9 */ /* 0x000fe20000000800 */
[----:B------:R-:W-:Y:S01]  /*a060*/  ULDC.64 UR8, c[0x0][0x3f8] ;  /* 0x0000fe0000087ab9 */ /* 0x000fe20000000a00 */
[----:B------:R-:W-:Y:S01]  /*a070*/  ISETP.GE.AND P1, PT, R234, UR5, PT ;  /* 0x00000005ea007c0c */ /* 0x000fe2000bf26270 */
[----:B--2---:R-:W-:Y:S01]  /*a080*/  IMAD.X R4, RZ, RZ, R25, P0 ;  /* 0x000000ffff047224 */ /* 0x004fe200000e0619 */
        /* <DEDUP_REMOVED lines=11> */
.L_x_416:
[----:B------:R-:W-:Y:S05]  /*a140*/  BSYNC B1 ;  /* 0x0000000000017941 */ /* 0x000fea0003800000 */
.L_x_402:
[----:B------:R-:W-:Y:S01]  /*a150*/  R2UR UR8, R246 ;  /* 0x00000000f60872ca */ /* 0x000fe200000e0000 */
[----:B------:R-:W-:Y:S02]  /*a160*/  ULDC UR5, c[0x0][0xc] ;  /* 0x0000030000057ab9 */ /* 0x000fe40000000800 */
[----:B------:R-:W-:-:S10]  /*a170*/  UIADD3 UR17, UR5, UR17, URZ ;  /* 0x0000001105117290 */ /* 0x000fd4000fffe03f */
[----:B------:R-:W-:-:S06]  /*a180*/  UISETP.GE.AND UP0, UPT, UR17, UR8, UPT ;  /* 0x000000081100728c */ /* 0x000fcc000bf06270 */
[----:B------:R-:W-:-:S13]  /*a190*/  PLOP3.LUT P0, PT, PT, PT, UP0, 0x80, 0x0 ;  /* 0x000000000000781c */ /* 0x000fda0003f0f008 */
[----:B------:R-:W-:Y:S05]  /*a1a0*/  @P0 BRA `(.L_x_441) ;  /* 0x0000000000040947 */ /* 0x000fea0003800000 */
[----:B------:R-:W-:Y:S05]  /*a1b0*/  BRA `(.L_x_442) ;  /* 0xffffff6800787947 */ /* 0x000fea000383ffff */
.L_x_441:
[----:B------:R-:W-:Y:S05]  /*a1c0*/  EXIT ;  /* 0x000000000000794d */ /* 0x000fea0003800000 */
.L_x_443:
        /* <DEDUP_REMOVED lines=11> */
.L_x_684:


//--------------------- .text._ZN5flash44flash_bwd_dq_dk_dv_loop_seqk_parallel_kernelI23Flash_bwd_kernel_traitsILi96ELi64ELi128ELi8ELi2ELi4ELi4ELb0ELb0EN7cutlass6half_tE19Flash_kernel_traitsILi96ELi64ELi128ELi8ES3_EELb0ELb1ELb0ELb0ELb0ELb0ELb1EEEvNS_16Flash_bwd_paramsE --------------------------
	.section	.text._ZN5flash44flash_bwd_dq_dk_dv_loop_seqk_parallel_kernelI23Flash_bwd_kernel_traitsILi96ELi64ELi128ELi8ELi2ELi4ELi4ELb0ELb0EN7cutlass6half_tE19Flash_kernel_traitsILi96ELi64ELi128ELi8ES3_EELb0ELb1ELb0ELb0ELb0ELb0ELb1EEEvNS_16Flash_bwd_paramsE,"ax",@progbits
	.align	128
        .global         _ZN5flash44flash_bwd_dq_dk_dv_loop_seqk_parallel_kernelI23Flash_bwd_kernel_traitsILi96ELi64ELi128ELi8ELi2ELi4ELi4ELb0ELb0EN7cutlass6half_tE19Flash_kernel_traitsILi96ELi64ELi128ELi8ES3_EELb0ELb1ELb0ELb0ELb0ELb0ELb1EEEvNS_16Flash_bwd_paramsE
        .type           _ZN5flash44flash_bwd_dq_dk_dv_loop_seqk_parallel_kernelI23Flash_bwd_kernel_traitsILi96ELi64ELi128ELi8ELi2ELi4ELi4ELb0ELb0EN7cutlass6half_tE19Flash_kernel_traitsILi96ELi64ELi128ELi8ES3_EELb0ELb1ELb0ELb0ELb0ELb0ELb1EEEvNS_16Flash_bwd_paramsE,@function
        .size           _ZN5flash44flash_bwd_dq_dk_dv_loop_seqk_parallel_kernelI23Flash_bwd_kernel_traitsILi96ELi64ELi128ELi8ELi2ELi4ELi4ELb0ELb0EN7cutlass6half_tE19Flash_kernel_traitsILi96ELi64ELi128ELi8ES3_EELb0ELb1ELb0ELb0ELb0ELb0ELb1EEEvNS_16Flash_bwd_paramsE,(.L_x_685 - _ZN5flash44flash_bwd_dq_dk_dv_loop_seqk_parallel_kernelI23Flash_bwd_kernel_traitsILi96ELi64ELi128ELi8ELi2ELi4ELi4ELb0ELb0EN7cutlass6half_tE19Flash_kernel_traitsILi96ELi64ELi128ELi8ES3_EELb0ELb1ELb0ELb0ELb0ELb0ELb1EEEvNS_16Flash_bwd_paramsE)
        .other          _ZN5flash44flash_bwd_dq_dk_dv_loop_seqk_parallel_kernelI23Flash_bwd_kernel_traitsILi96ELi64ELi128ELi8ELi2ELi4ELi4ELb0ELb0EN7cutlass6half_tE19Flash_kernel_traitsILi96ELi64ELi128ELi8ES3_EELb0ELb1ELb0ELb0ELb0ELb0ELb1EEEvNS_16Flash_bwd_paramsE,@"STO_CUDA_ENTRY STV_DEFAULT"
_ZN5flash44flash_bwd_dq_dk_dv_loop_seqk_parallel_kernelI23Flash_bwd_kernel_traitsILi96ELi64ELi128ELi8ELi2ELi4ELi4ELb0ELb0EN7cutlass6half_tE19Flash_kernel_traitsILi96ELi64ELi128ELi8ES3_EELb0ELb1ELb0ELb0ELb0ELb0ELb1EEEvNS_16Flash_bwd_paramsE:
.text._ZN5flash44flash_bwd_dq_dk_dv_loop_seqk_parallel_kernelI23Flash_bwd_kernel_traitsILi96ELi64ELi128ELi8ELi2ELi4ELi4ELb0ELb0EN7cutlass6half_tE19Flash_kernel_traitsILi96ELi64ELi128ELi8ES3_EELb0ELb1ELb0ELb0ELb0ELb0ELb1EEEvNS_16Flash_bwd_paramsE:
        /* <DEDUP_REMOVED lines=10> */
[----:B------:R1:W-:Y:S02]  /*00a0*/  STL [R1], R0 ;  /* 0x0000000001007387 */ /* 0x0003e40000100800 */
        /* <DEDUP_REMOVED lines=12> */
[----:B------:R-:W-:Y:S01]  /*0170*/  IMAD.SHL.U32 R251, R21, 0x2, RZ ;  /* 0x0000000215fb7824 */ /* 0x000fe200078e00ff */
[----:B----4-:R-:W-:-:S02]  /*0180*/  USHF.R.S32.HI UR6, URZ, 0x1f, UR60 ;  /* 0x0000001f3f067899 */ /* 0x010fc4000801143c */
[CC--:B------:R-:W-:Y:S02]  /*0190*/  LEA.HI R8, R20.reuse, R21.reuse, RZ, 0x4 ;  /* 0x0000001514087211 */ /* 0x0c0fe400078f20ff */
[CC--:B------:R-:W-:Y:S02]  /*01a0*/  LEA.HI R16, R20.reuse, R21.reuse, RZ, 0x3 ;  /* 0x0000001514107211 */ /* 0x0c0fe400078f18ff */
[----:B------:R-:W-:Y:S01]  /*01b0*/  SHF.R.S32.HI R2, RZ, 0x4, R8 ;  /* 0x00000004ff027819 */ /* 0x000fe20000011408 */
[----:B-----5:R-:W-:Y:S01]  /*01c0*/  USHF.L.U32 UR5, UR50, 0x7, URZ ;  /* 0x0000000732057899 */ /* 0x020fe2000800063f */
[----:B------:R-:W-:Y:S02]  /*01d0*/  LEA.HI R5, R20, R21, RZ, 0x2 ;  /* 0x0000001514057211 */ /* 0x000fe400078f10ff */
[----:B-1----:R-:W-:Y:S02]  /*01e0*/  LEA.HI R0, R8, R2, RZ, 0x1 ;  /* 0x0000000208007211 */ /* 0x002fe400078f08ff */
[----:B------:R-:W-:-:S02]  /*01f0*/  SHF.R.S32.HI R3, RZ, 0x3, R16 ;  /* 0x00000003ff037819 */ /* 0x000fc40000011410 */
[----:B------:R-:W-:Y:S02]  /*0200*/  LOP3.LUT R0, R0, 0xfffffffe, RZ, 0xc0, !PT ;  /* 0xfffffffe00007812 */ /* 0x000fe400078ec0ff */
[----:B------:R-:W-:Y:S01]  /*0210*/  LOP3.LUT R4, R5, 0xfffffffc, RZ, 0xc0, !PT ;  /* 0xfffffffc05047812 */ /* 0x000fe200078ec0ff */
[----:B------:R-:W-:Y:S01]  /*0220*/  IMAD.SHL.U32 R6, R3, 0x40, RZ ;  /* 0x0000004003067824 */ /* 0x000fe200078e00ff */
[----:B------:R-:W-:Y:S01]  /*0230*/  LEA.HI R9, R20, R21, RZ, 0x5 ;  /* 0x0000001514097211 */ /* 0x000fe200078f28ff */
[----:B------:R-:W-:Y:S01]  /*0240*/  IMAD.IADD R17, R2, 0x1, -R0 ;  /* 0x0000000102117824 */ /* 0x000fe200078e0a00 */
[--C-:B------:R-:W-:Y:S01]  /*0250*/  SHF.R.S32.HI R0, RZ, 0x2, R5.reuse ;  /* 0x00000002ff007819 */ /* 0x100fe20000011405 */
[----:B------:R-:W-:Y:S01]  /*0260*/  IMAD.IADD R18, R21, 0x1, -R4 ;  /* 0x0000000115127824 */ /* 0x000fe200078e0a04 */
[----:B------:R-:W-:Y:S02]  /*0270*/  SHF.R.S32.HI R2, RZ, 0x1f, R5 ;  /* 0x0000001fff027819 */ /* 0x000fe40000011405 */
[-C--:B------:R-:W-:Y:S01]  /*0280*/  LEA.HI R3, R5, R0.reuse, RZ, 0x1 ;  /* 0x0000000005037211 */ /* 0x080fe200078f08ff */
[----:B------:R-:W-:Y:S01]  /*0290*/  IMAD.SHL.U32 R234, R18, 0x8, RZ ;  /* 0x0000000812ea7824 */ /* 0x000fe200078e00ff */
[----:B------:R-:W-:-:S02]  /*02a0*/  LEA.HI R2, R2, R0, RZ, 0x3 ;  /* 0x0000000002027211 */ /* 0x000fc400078f18ff */
[----:B------:R-:W-:Y:S02]  /*02b0*/  LOP3.LUT R7, R9, 0xffffffe0, RZ, 0xc0, !PT ;  /* 0xffffffe009077812 */ /* 0x000fe400078ec0ff */
[----:B------:R-:W-:Y:S02]  /*02c0*/  LOP3.LUT R5, R3, 0x7fffffe, RZ, 0xc0, !PT ;  /* 0x07fffffe03057812 */ /* 0x000fe400078ec0ff */
[----:B------:R-:W-:Y:S01]  /*02d0*/  LOP3.LUT R3, R2, 0xfffffff8, RZ, 0xc0, !PT ;  /* 0xfffffff802037812 */ /* 0x000fe200078ec0ff */
[----:B------:R-:W-:Y:S01]  /*02e0*/  IMAD.IADD R4, R21, 0x1, -R7 ;  /* 0x0000000115047824 */ /* 0x000fe200078e0a07 */
[----:B------:R-:W-:Y:S01]  /*02f0*/  LOP3.LUT R2, R6, 0xc0, RZ, 0xc0, !PT ;  /* 0x000000c006027812 */ /* 0x000fe200078ec0ff */
[----:B------:R-:W-:Y:S01]  /*0300*/  IMAD.IADD R7, R0, 0x1, -R5 ;  /* 0x0000000100077824 */ /* 0x000fe200078e0a05 */
[----:B------:R-:W-:Y:S01]  /*0310*/  LEA.HI R11, R20, R21, RZ, 0x6 ;  /* 0x00000015140b7211 */ /* 0x000fe200078f30ff */
[----:B------:R-:W-:Y:S01]  /*0320*/  IMAD.IADD R10, R0, 0x1, -R3 ;  /* 0x00000001000a7824 */ /* 0x000fe200078e0a03 */
[----:B------:R-:W-:-:S02]  /*0330*/  SHF.R.U32.HI R5, RZ, 0x3, R2 ;  /* 0x00000003ff057819 */ /* 0x000fc40000011602 */
[----:B------:R-:W-:Y:S02]  /*0340*/  LOP3.LUT R3, R2, 0x18, R234, 0xf8, !PT ;  /* 0x0000001802037812 */ /* 0x000fe400078ef8ea */
[----:B------:R-:W-:Y:S02]  /*0350*/  SHF.R.S32.HI R6, RZ, 0x1f, R4 ;  /* 0x0000001fff067819 */ /* 0x000fe40000011404 */
[--C-:B------:R-:W-:Y:S02]  /*0360*/  SHF.R.S32.HI R2, RZ, 0x5, R9.reuse ;  /* 0x00000005ff027819 */ /* 0x100fe40000011409 */
[----:B------:R-:W-:Y:S02]  /*0370*/  SHF.R.S32.HI R0, RZ, 0x1f, R9 ;  /* 0x0000001fff007819 */ /* 0x000fe40000011409 */
[----:B------:R-:W-:Y:S01]  /*0380*/  LOP3.LUT R243, R3, R5, RZ, 0x3c, !PT ;  /* 0x0000000503f37212 */ /* 0x000fe200078e3cff */
[----:B------:R-:W-:Y:S01]  /*0390*/  IMAD R7, R2, 0x8, R7 ;  /* 0x0000000802077824 */ /* 0x000fe200078e0207 */
[----:B------:R-:W-:-:S02]  /*03a0*/  LEA.HI R23, R6, R4, RZ, 0x2 ;  /* 0x0000000406177211 */ /* 0x000fc400078f10ff */
[-C--:B------:R-:W-:Y:S01]  /*03b0*/  LEA.HI R0, R0, R2.reuse, RZ, 0x2 ;  /* 0x0000000200007211 */ /* 0x080fe200078f10ff */
[----:B------:R-:W-:Y:S01]  /*03c0*/  IMAD.U32 R243, R7, 0x20, R243 ;  /* 0x0000002007f37824 */ /* 0x000fe200078e00f3 */
[----:B------:R-:W-:Y:S02]  /*03d0*/  LOP3.LUT R3, R8, 0xfffffff0, RZ, 0xc0, !PT ;  /* 0xfffffff008037812 */ /* 0x000fe400078ec0ff */
[----:B------:R-:W-:Y:S02]  /*03e0*/  LEA.HI R4, R9, R2, RZ, 0x1 ;  /* 0x0000000209047211 */ /* 0x000fe400078f08ff */
[----:B------:R-:W-:Y:S02]  /*03f0*/  LOP3.LUT R8, R16, 0xfffffff8, RZ, 0xc0, !PT ;  /* 0xfffffff810087812 */ /* 0x000fe400078ec0ff */
[----:B------:R-:W-:Y:S01]  /*0400*/  LOP3.LUT R5, R0, 0xfffffffc, RZ, 0xc0, !PT ;  /* 0xfffffffc00057812 */ /* 0x000fe200078ec0ff */
[C---:B------:R-:W-:Y:S01]  /*0410*/  IMAD.IADD R0, R21.reuse, 0x1, -R3 ;  /* 0x0000000115007824 */ /* 0x040fe200078e0a03 */
[----:B------:R-:W-:Y:S01]  /*0420*/  LOP3.LUT R6, R4, 0xfffffffe, RZ, 0xc0, !PT ;  /* 0xfffffffe04067812 */ /* 0x000fe200078ec0ff */
[----:B------:R-:W-:Y:S01]  /*0430*/  IMAD.IADD R4, R21, 0x1, -R8 ;  /* 0x0000000115047824 */ /* 0x000fe200078e0a08 */
[----:B------:R-:W-:Y:S01]  /*0440*/  SHF.R.S32.HI R11, RZ, 0x6, R11 ;  /* 0x00000006ff0b7819 */ /* 0x000fe2000001140b */
[C---:B------:R-:W-:Y:S01]  /*0450*/  IMAD.IADD R12, R2.reuse, 0x1, -R5 ;  /* 0x00000001020c7824 */ /* 0x040fe200078e0a05 */
[----:B------:R-:W-:Y:S01]  /*0460*/  SHF.R.S32.HI R5, RZ, 0x1f, R0 ;  /* 0x0000001fff057819 */ /* 0x000fe20000011400 */
[----:B------:R-:W-:Y:S01]  /*0470*/  IMAD.IADD R182, R2, 0x1, -R6 ;  /* 0x0000000102b67824 */ /* 0x000fe200078e0a06 */
[----:B------:R-:W-:-:S02]  /*0480*/  LEA.HI R2, R4, R4, RZ, 0x1 ;  /* 0x0000000404027211 */ /* 0x000fc400078f08ff */
[-C--:B------:R-:W-:Y:S02]  /*0490*/  LEA.HI R13, R5, R0.reuse, RZ, 0x3 ;  /* 0x00000000050d7211 */ /* 0x080fe400078f18ff */
[----:B------:R-:W-:Y:S02]  /*04a0*/  LEA.HI R3, R0, R0, RZ, 0x1 ;  /* 0x0000000000037211 */ /* 0x000fe400078f08ff */
[----:B------:R-:W-:Y:S02]  /*04b0*/  LOP3.LUT R5, R2, 0x3fffffe, RZ, 0xc0, !PT ;  /* 0x03fffffe02057812 */ /* 0x000fe400078ec0ff */
[----:B------:R-:W-:Y:S02]  /*04c0*/  LOP3.LUT R9, R3, 0x7fffffe, RZ, 0xc0, !PT ;  /* 0x07fffffe03097812 */ /* 0x000fe400078ec0ff */
[----:B------:R-:W-:Y:S01]  /*04d0*/  LOP3.LUT R8, R13, 0xfffffff8, RZ, 0xc0, !PT ;  /* 0xfffffff80d087812 */ /* 0x000fe200078ec0ff */
[----:B------:R-:W-:Y:S01]  /*04e0*/  IMAD.IADD R6, R4, 0x1, -R5 ;  /* 0x0000000104067824 */ /* 0x000fe200078e0a05 */
[----:B------:R-:W-:Y:S01]  /*04f0*/  LOP3.LUT P2, RZ, R10, 0x2, RZ, 0xc0, !PT ;  /* 0x000000020aff7812 */ /* 0x000fe2000784c0ff */
[----:B------:R-:W-:-:S02]  /*0500*/  IMAD R5, R11, 0x4, R17 ;  /* 0x000000040b057824 */ /* 0x000fc400078e0211 */
[----:B------:R-:W-:Y:S01]  /*0510*/  IMAD.IADD R19, R0, 0x1, -R9 ;  /* 0x0000000100137824 */ /* 0x000fe200078e0a09 */
[----:B------:R-:W-:Y:S01]  /*0520*/  LEA.HI R9, R10, R10, RZ, 0x1 ;  /* 0x0000000a0a097211 */ /* 0x000fe200078f08ff */
[----:B------:R-:W-:Y:S01]  /*0530*/  IMAD.IADD R15, R0, 0x1, -R8 ;  /* 0x00000001000f7824 */ /* 0x000fe200078e0a08 */
[----:B------:R-:W-:Y:S01]  /*0540*/  SHF.R.S32.HI R0, RZ, 0x1, R2 ;  /* 0x00000001ff007819 */ /* 0x000fe20000011402 */
[----:B------:R-:W-:Y:S01]  /*0550*/  IMAD R22, R5, 0x8, R6 ;  /* 0x0000000805167824 */ /* 0x000fe200078e0206 */
[--C-:B------:R-:W-:Y:S01]  /*0560*/  SHF.R.S32.HI R5, RZ, 0x1, R3.reuse ;  /* 0x00000001ff057819 */ /* 0x100fe20000011403 */
[----:B------:R-:W-:Y:S01]  /*0570*/  IMAD.SHL.U32 R4, R4, 0x40, RZ ;  /* 0x0000004004047824 */ /* 0x000fe200078e00ff */
[----:B------:R-:W-:Y:S02]  /*0580*/  SHF.R.S32.HI R2, RZ, 0x1f, R3 ;  /* 0x0000001fff027819 */ /* 0x000fe40000011403 */
[C---:B------:R-:W-:Y:S01]  /*0590*/  LOP3.LUT P4, RZ, R0.reuse, 0x2, RZ, 0xc0, !PT ;  /* 0x0000000200ff7812 */ /* 0x040fe2000788c0ff */
[----:B------:R-:W-:Y:S01]  /*05a0*/  IMAD.SHL.U32 R0, R0, 0x40, RZ ;  /* 0x0000004000007824 */ /* 0x000fe200078e00ff */
[----:B------:R-:W-:Y:S01]  /*05b0*/  LEA.HI R3, R2, R5, RZ, 0x2 ;  /* 0x0000000502037211 */ /* 0x000fe200078f10ff */
[----:B------:R-:W-:Y:S01]  /*05c0*/  IMAD.SHL.U32 R2, R12, 0x10, RZ ;  /* 0x000000100c027824 */ /* 0x000fe200078e00ff */
[----:B------:R-:W-:-:S02]  /*05d0*/  LOP3.LUT R7, R4, 0x1c0, RZ, 0xc0, !PT ;  /* 0x000001c004077812 */ /* 0x000fc400078ec0ff */
[----:B------:R-:W-:Y:S02]  /*05e0*/  LOP3.LUT R0, R0, 0xc0, RZ, 0xc0, !PT ;  /* 0x000000c000007812 */ /* 0x000fe400078ec0ff */
[----:B------:R-:W-:Y:S02]  /*05f0*/  LOP3.LUT R2, R7, 0x30, R2, 0xf8, !PT ;  /* 0x0000003007027812 */ /* 0x000fe400078ef802 */
[----:B------:R-:W-:Y:S02]  /*0600*/  LOP3.LUT R4, R3, 0xfffffffc, RZ, 0xc0, !PT ;  /* 0xfffffffc03047812 */ /* 0x000fe400078ec0ff */
[--C-:B------:R-:W-:Y:S02]  /*0610*/  LOP3.LUT R3, R0, 0x8, R16.reuse, 0xf8, !PT ;  /* 0x0000000800037812 */ /* 0x100fe400078ef810 */
[----:B------:R-:W-:Y:S01]  /*0620*/  LOP3.LUT R16, R2, 0x8, R16, 0xf8, !PT ;  /* 0x0000000802107812 */ /* 0x000fe200078ef810 */
[----:B------:R-:W-:Y:S01]  /*0630*/  IMAD.IADD R14, R5, 0x1, -R4 ;  /* 0x00000001050e7824 */ /* 0x000fe200078e0a04 */
[----:B------:R-:W-:Y:S01]  /*0640*/  LOP3.LUT R2, R9, 0x3fffffe, RZ, 0xc0, !PT ;  /* 0x03fffffe09027812 */ /* 0x000fe200078ec0ff */
[----:B------:R-:W-:Y:S01]  /*0650*/  IMAD.SHL.U32 R4, R11, 0x20, RZ ;  /* 0x000000200b047824 */ /* 0x000fe200078e00ff */
[----:B------:R-:W-:-:S02]  /*0660*/  SHF.R.U32.HI R0, RZ, 0x3, R0 ;  /* 0x00000003ff007819 */ /* 0x000fc40000011600 */
[C---:B------:R-:W-:Y:S01]  /*0670*/  LOP3.LUT R6, R10.reuse, 0x1, RZ, 0xc0, !PT ;  /* 0x000000010a067812 */ /* 0x040fe200078ec0ff */
[C---:B------:R-:W-:Y:S01]  /*0680*/  IMAD.IADD R11, R10.reuse, 0x1, -R2 ;  /* 0x000000010a0b7824 */ /* 0x040fe200078e0a02 */
[----:B------:R-:W-:Y:S01]  /*0690*/  LOP3.LUT R172, R3, R0, RZ, 0x3c, !PT ;  /* 0x0000000003ac7212 */ /* 0x000fe200078e3cff */
[----:B------:R-:W-:Y:S01]  /*06a0*/  IMAD.SHL.U32 R2, R10, 0x40, RZ ;  /* 0x000000400a027824 */ /* 0x000fe200078e00ff */
[----:B------:R-:W-:Y:S02]  /*06b0*/  LEA.HI R0, R20, R21, RZ, 0x7 ;  /* 0x0000001514007211 */ /* 0x000fe400078f38ff */
[----:B------:R-:W-:Y:S01]  /*06c0*/  SHF.R.S32.HI R5, RZ, 0x2, R23 ;  /* 0x00000002ff057819 */ /* 0x000fe20000011417 */
[----:B------:R-:W-:Y:S01]  /*06d0*/  IMAD.U32 R172, R22, 0x20, R172 ;  /* 0x0000002016ac7824 */ /* 0x000fe200078e00ac */
[----:B------:R-:W-:Y:S02]  /*06e0*/  SHF.R.S32.HI R3, RZ, 0x3, R13 ;  /* 0x00000003ff037819 */ /* 0x000fe4000001140d */
[----:B------:R-:W-:Y:S01]  /*06f0*/  ISETP.NE.U32.AND P3, PT, R6, 0x1, PT ;  /* 0x000000010600780c */ /* 0x000fe20003f65070 */
[----:B------:R-:W-:Y:S01]  /*0700*/  IMAD R252, R182, 0x10, R5 ;  /* 0x00000010b6fc7824 */ /* 0x000fe200078e0205 */
[----:B------:R-:W-:Y:S01]  /*0710*/  SHF.R.S32.HI R6, RZ, 0x7, R0 ;  /* 0x00000007ff067819 */ /* 0x000fe20000011400 */
[----:B------:R-:W-:Y:S01]  /*0720*/  IMAD.SHL.U32 R0, R18, 0x2, RZ ;  /* 0x0000000212007824 */ /* 0x000fe200078e00ff */
[----:B------:R-:W-:Y:S01]  /*0730*/  LOP3.LUT R2, R2, 0x1c0, RZ, 0xc0, !PT ;  /* 0x000001c002027812 */ /* 0x000fe200078ec0ff */
[----:B------:R-:W-:Y:S01]  /*0740*/  IMAD R19, R3, 0x8, R19 ;  /* 0x0000000803137824 */ /* 0x000fe200078e0213 */
[----:B------:R-:W-:Y:S01]  /*0750*/  LOP3.LUT R251, R4, 0x6, R251, 0xf8, !PT ;  /* 0x0000000604fb7812 */ /* 0x000fe200078ef8fb */
[----:B------:R-:W-:Y:S01]  /*0760*/  IMAD R10, R12, 0x2, R3 ;  /* 0x000000020c0a7824 */ /* 0x000fe200078e0203 */
[----:B------:R-:W-:Y:S01]  /*0770*/  LOP3.LUT R4, R2, 0x20, R4, 0xf8, !PT ;  /* 0x0000002002047812 */ /* 0x000fe200078ef804 */
[----:B------:R-:W-:Y:S01]  /*0780*/  IMAD R8, R12, 0x200, R0 ;  /* 0x000002000c087824 */ /* 0x000fe200078e0200 */
[----:B------:R-:W-:Y:S01]  /*0790*/  SHF.R.U32.HI R3, RZ, 0x3, R2 ;  /* 0x00000003ff037819 */ /* 0x000fe20000011602 */
[----:B------:R-:W-:Y:S01]  /*07a0*/  IMAD R2, R6, 0x1000, R0 ;  /* 0x0000100006027824 */ /* 0x000fe200078e0200 */
[----:B------:R-:W-:Y:S01]  /*07b0*/  SHF.R.U32.HI R7, RZ, 0x3, R7 ;  /* 0x00000003ff077819 */ /* 0x000fe20000011607 */
[----:B------:R-:W-:Y:S01]  /*07c0*/  VIADD R0, R252, 0xffffffc0 ;  /* 0xffffffc0fc007836 */ /* 0x000fe20000000000 */
[----:B------:R-:W-:Y:S01]  /*07d0*/  LOP3.LUT R4, R4, R3, RZ, 0x3c, !PT ;  /* 0x0000000304047212 */ /* 0x000fe200078e3cff */
[----:B------:R-:W-:Y:S01]  /*07e0*/  IMAD R3, R182, 0x400, R2 ;  /* 0x00000400b6037824 */ /* 0x000fe200078e0202 */
[----:B------:R-:W-:Y:S01]  /*07f0*/  LOP3.LUT R5, R16, R7, RZ, 0x3c, !PT ;  /* 0x0000000710057212 */ /* 0x000fe200078e3cff */
[----:B------:R-:W-:Y:S01]  /*0800*/  IMAD R11, R11, 0x20, R8 ;  /* 0x000000200b0b7824 */ /* 0x000fe200078e0208 */
[----:B------:R-:W-:Y:S01]  /*0810*/  SHF.R.S32.HI R2, RZ, 0x1f, R0 ;  /* 0x0000001fff027819 */ /* 0x000fe20000011400 */
[----:B------:R-:W-:Y:S01]  /*0820*/  IMAD.IADD R196, R4, 0x1, R3 ;  /* 0x0000000104c47824 */ /* 0x000fe200078e0203 */
[C---:B------:R-:W-:Y:S01]  /*0830*/  LOP3.LUT P5, RZ, R15.reuse, 0x2, RZ, 0xc0, !PT ;  /* 0x000000020fff7812 */ /* 0x040fe200078ac0ff */
[C---:B------:R-:W-:Y:S01]  /*0840*/  IMAD.SHL.U32 R4, R15.reuse, 0x40, RZ ;  /* 0x000000400f047824 */ /* 0x040fe200078e00ff */
[----:B------:R-:W-:Y:S01]  /*0850*/  SHF.L.U64.HI R250, R0, 0x2, R2 ;  /* 0x0000000200fa7819 */ /* 0x000fe20000010202 */
[----:B------:R-:W-:Y:S01]  /*0860*/  IMAD.SHL.U32 R0, R6, 0x8, RZ ;  /* 0x0000000806007824 */ /* 0x000fe200078e00ff */
[----:B------:R-:W-:Y:S01]  /*0870*/  LOP3.LUT P6, RZ, R15, 0x4, RZ, 0xc0, !PT ;  /* 0x000000040fff7812 */ /* 0x000fe200078cc0ff */
[----:B------:R-:W-:Y:S01]  /*0880*/  IMAD.SHL.U32 R2, R14, 0x40, RZ ;  /* 0x000000400e027824 */ /* 0x000fe200078e00ff */
[----:B------:R-:W-:Y:S01]  /*0890*/  LOP3.LUT R4, R4, 0x1c0, RZ, 0xc0, !PT ;  /* 0x000001c004047812 */ /* 0x000fe200078ec0ff */
[C---:B------:R-:W-:Y:S01]  /*08a0*/  IMAD.SHL.U32 R6, R17.reuse, 0x8, RZ ;  /* 0x0000000811067824 */ /* 0x040fe200078e00ff */
[----:B------:R-:W-:Y:S01]  /*08b0*/  LOP3.LUT R7, R0, 0x8, RZ, 0xc0, !PT ;  /* 0x0000000800077812 */ /* 0x000fe200078ec0ff */
[C---:B------:R-:W-:Y:S01]  /*08c0*/  IMAD R3, R17.reuse, 0x200, R5 ;  /* 0x0000020011037824 */ /* 0x040fe200078e0205 */
[----:B------:R-:W-:Y:S01]  /*08d0*/  SHF.R.S32.HI R0, RZ, 0x1, R9 ;  /* 0x00000001ff007819 */ /* 0x000fe20000011409 */
[----:B------:R-:W-:Y:S01]  /*08e0*/  IMAD.SHL.U32 R9, R17, 0x10, RZ ;  /* 0x0000001011097824 */ /* 0x000fe200078e00ff */
[----:B------:R-:W-:-:S02]  /*08f0*/  LOP3.LUT R2, R2, 0xc0, RZ, 0xc0, !PT ;  /* 0x000000c002027812 */ /* 0x000fc400078ec0ff */
[C---:B------:R-:W-:Y:S01]  /*0900*/  LOP3.LUT P1, RZ, R0.reuse, 0x2, RZ, 0xc0, !PT ;  /* 0x0000000200ff7812 */ /* 0x040fe2000782c0ff */
[----:B------:R-:W-:Y:S01]  /*0910*/  IMAD.SHL.U32 R0, R0, 0x40, RZ ;  /* 0x0000004000007824 */ /* 0x000fe200078e00ff */
[----:B------:R-:W-:Y:S02]  /*0920*/  LOP3.LUT R6, R6, 0x8, RZ, 0xc0, !PT ;  /* 0x0000000806067812 */ /* 0x000fe400078ec0ff */
[----:B------:R-:W-:Y:S02]  /*0930*/  SHF.R.U32.HI R176, RZ, 0x3, R4 ;  /* 0x00000003ffb07819 */ /* 0x000fe40000011604 */
[----:B------:R-:W-:Y:S02]  /*0940*/  LOP3.LUT R0, R0, 0xc0, RZ, 0xc0, !PT ;  /* 0x000000c000007812 */ /* 0x000fe400078ec0ff */
[----:B------:R-:W-:Y:S02]  /*0950*/  SHF.R.U32.HI R5, RZ, 0x3, R2 ;  /* 0x00000003ff057819 */ /* 0x000fe40000011602 */
        /* <DEDUP_REMOVED lines=8> */
[----:B------:R-:W-:Y:S01]  /*09e0*/  LEA R196, R196, UR4, 0x1 ;  /* 0x00000004c4c47c11 */ /* 0x000fe2000f8e08ff */
        /* <DEDUP_REMOVED lines=9> */
[----:B------:R-:W-:Y:S01]  /*0a80*/  SEL R178, R178, 0x40, P6 ;  /* 0x00000040b2b27807 */ /* 0x000fe20003000000 */
[----:B------:R-:W-:Y:S01]  /*0a90*/  VIADD R194, R196, 0x20 ;  /* 0x00000020c4c27836 */ /* 0x000fe20000000000 */
[----:B------:R-:W-:Y:S01]  /*0aa0*/  SEL R173, R180, 0xffffffe0, !P4 ;  /* 0xffffffe0b4ad7807 */ /* 0x000fe20006000000 */
[----:B------:R-:W-:Y:S01]  /*0ab0*/  IMAD.U32 R0, RZ, RZ, UR6 ;  /* 0x00000006ff007e24 */ /* 0x000fe2000f8e00ff */
[----:B------:R-:W-:Y:S01]  /*0ac0*/  UIADD3 UR6, UR4, 0x9000, URZ ;  /* 0x0000900004067890 */ /* 0x000fe2000fffe03f */
[----:B------:R-:W-:Y:S01]  /*0ad0*/  IMAD.U32 R0, RZ, RZ, UR5 ;  /* 0x00000005ff007e24 */ /* 0x000fe2000f8e00ff */
[----:B------:R-:W-:Y:S01]  /*0ae0*/  UIADD3 UR5, UR4, 0x15000, URZ ;  /* 0x0001500004057890 */ /* 0x000fe2000fffe03f */
[----:B------:R-:W-:Y:S01]  /*0af0*/  LEA R172, R172, UR4, 0x1 ;  /* 0x00000004acac7c11 */ /* 0x000fe2000f8e08ff */
[----:B------:R-:W-:Y:S01]  /*0b00*/  @P2 VIADD R194, R196, 0xffffffe0 ;  /* 0xffffffe0c4c22836 */ /* 0x000fe20000000000 */
[----:B------:R-:W-:Y:S01]  /*0b10*/  LOP3.LUT P0, RZ, R14, 0x2, RZ, 0xc0, !PT ;  /* 0x000000020eff7812 */ /* 0x000fe2000780c0ff */
[----:B------:R-:W-:Y:S01]  /*0b20*/  IMAD.IADD R195, R196, 0x1, R193 ;  /* 0x00000001c4c37824 */ /* 0x000fe200078e02c1 */
[----:B------:R-:W-:Y:S01]  /*0b30*/  LEA R244, R8, UR6, 0x1 ;  /* 0x0000000608f47c11 */ /* 0x000fe2000f8e08ff */
[----:B------:R-:W-:Y:S01]  /*0b40*/  IMAD.IADD R182, R182, 0x1, R6 ;  /* 0x00000001b6b67824 */ /* 0x000fe200078e0206 */
[----:B------:R-:W-:Y:S01]  /*0b50*/  LEA R176, R176, UR5, 0x1 ;  /* 0x00000005b0b07c11 */ /* 0x000fe2000f8e08ff */
[----:B------:R-:W-:Y:S01]  /*0b60*/  IMAD.IADD R173, R173, 0x1, R172 ;  /* 0x00000001adad7824 */ /* 0x000fe200078e02ac */
[----:B------:R-:W-:Y:S01]  /*0b70*/  SEL R180, R180, 0xffffffe0, !P0 ;  /* 0xffffffe0b4b47807 */ /* 0x000fe20004000000 */
[----:B------:R-:W-:Y:S01]  /*0b80*/  VIADD R245, R244, 0x20 ;  /* 0x00000020f4f57836 */ /* 0x000fe20000000000 */
[----:B------:R-:W-:Y:S01]  /*0b90*/  LEA R2, R3, UR4, 0x1 ;  /* 0x0000000403027c11 */ /* 0x000fe2000f8e08ff */
[C---:B------:R-:W-:Y:S01]  /*0ba0*/  IMAD.IADD R177, R176.reuse, 0x1, R177 ;  /* 0x00000001b0b17824 */ /* 0x040fe200078e02b1 */
[----:B------:R-:W-:Y:S01]  /*0bb0*/  ULDC.64 UR6, c[0x0][0x208] ;  /* 0x0000820000067ab9 */ /* 0x000fe20000000a00 */
[----:B------:R-:W-:-:S02]  /*0bc0*/  IMAD.IADD R179, R176, 0x1, R178 ;  /* 0x00000001b0b37824 */ /* 0x000fc400078e02b2 */
[----:B------:R-:W-:Y:S02]  /*0bd0*/  IMAD.IADD R193, R193, 0x1, R194 ;  /* 0x00000001c1c17824 */ /* 0x000fe400078e02c2 */
[----:B------:R-:W-:Y:S02]  /*0be0*/  IMAD.IADD R178, R177, 0x1, R178 ;  /* 0x00000001b1b27824 */ /* 0x000fe400078e02b2 */
[----:B------:R-:W-:-:S07]  /*0bf0*/  @P1 VIADD R245, R244, 0xffffffe0 ;  /* 0xffffffe0f4f51836 */ /* 0x000fce0000000000 */
.L_x_485:
        /* <DEDUP_REMOVED lines=67> */
.L_x_444:
        /* <DEDUP_REMOVED lines=29> */
[----:B------:R-:W-:-:S02]  /*1200*/  UISETP.NE.AND UP3, UPT, UR20, URZ, UPT ;  /* 0x0000003f1400728c */ /* 0x000fc4000bf65270 */
[----:B------:R-:W-:Y:S02]  /*1210*/  USHF.L.U64.HI UR18, UR50, 0x7, UR61 ;  /* 0x0000000732127899 */ /* 0x000fe4000801023d */
        /* <DEDUP_REMOVED lines=42> */
[----:B------:R-:W-:Y:S02]  /*14c0*/  UIMAD UR9, UR9, UR5, URZ ;  /* 0x00000005090972a4 */ /* 0x000fe4000f8e023f */
[----:B------:R-:W-:Y:S02]  /*14d0*/  UIMAD.WIDE.U32 UR42, UR8, UR5, URZ ;  /* 0x00000005082a72a5 */ /* 0x000fe4000f8e003f */
        /* <DEDUP_REMOVED lines=9> */
[----:B------:R-:W-:Y:S01]  /*1570*/  UIMAD UR52, UR60, UR22, URZ ;  /* 0x000000163c3472a4 */ /* 0x000fe2000f8e023f */
[----:B------:R-:W-:Y:S02]  /*1580*/  @UP0 ULDC.64 UR20, c[0x0][0x248] ;  /* 0x0000920000140ab9 */ /* 0x000fe40000000a00 */
[----:B------:R-:W-:Y:S01]  /*1590*/  @!P1 IMAD.IADD R3, R3, 0x1, -R6 ;  /* 0x0000000103039824 */ /* 0x000fe200078e0a06 */
[----:B------:R-:W-:Y:S01]  /*15a0*/  @UP3 USEL UR8, UR5, UR11, !UP1 ;  /* 0x0000000b05083287 */ /* 0x000fe2000c800000 */
[----:B------:R-:W-:Y:S01]  /*15b0*/  @!P1 VIADD R0, R0, 0x1 ;  /* 0x0000000100009836 */ /* 0x000fe20000000000 */
[----:B------:R-:W-:Y:S01]  /*15c0*/  PLOP3.LUT P1, PT, PT, PT, UP0, 0x80, 0x0 ;  /* 0x000000000000781c */ /* 0x000fe20003f2f008 */
[----:B------:R-:W-:Y:S01]  /*15d0*/  @UP0 ULDC.64 UR22, c[0x0][0x250] ;  /* 0x0000940000160ab9 */ /* 0x000fe20000000a00 */
[----:B------:R-:W-:Y:S01]  /*15e0*/  ISETP.GE.U32.AND P0, PT, R3, R6, PT ;  /* 0x000000060300720c */ /* 0x000fe20003f06070 */
[----:B------:R-:W-:Y:S01]  /*15f0*/  @UP1 UIADD3 UR38, UR13, UR15, URZ ;  /* 0x0000000f0d261290 */ /* 0x000fe2000fffe03f */
[----:B------:R-:W-:Y:S01]  /*1600*/  LOP3.LUT R3, R7, UR60, RZ, 0x3c, !PT ;  /* 0x0000003c07037c12 */ /* 0x000fe2000f8e3cff */
[----:B------:R-:W-:Y:S01]  /*1610*/  @UP0 UIMAD.WIDE.U32 UR14, UR24, UR20, URZ ;  /* 0x00000014180e02a5 */ /* 0x000fe2000f8e003f */
[----:B------:R-:W-:-:S02]  /*1620*/  @UP3 ULDC UR5, c[0x0][0x2e4] ;  /* 0x0000b90000053ab9 */ /* 0x000fc40000000800 */
[----:B------:R-:W-:Y:S01]  /*1630*/  ISETP.GE.AND P2, PT, R3, RZ, PT ;  /* 0x000000ff0300720c */ /* 0x000fe20003f46270 */
[----:B------:R-:W-:Y:S02]  /*1640*/  @UP0 UIMAD UR24, UR24, UR21, URZ ;  /* 0x00000015181802a4 */ /* 0x000fe4000f8e023f */
[----:B------:R-:W-:Y:S02]  /*1650*/  @UP0 UIMAD.WIDE.U32 UR12, UR27, UR22, URZ ;  /* 0x000000161b0c02a5 */ /* 0x000fe4000f8e003f */
[----:B------:R-:W-:Y:S02]  /*1660*/  @UP3 UIMAD UR34, UR60, UR5, UR8 ;  /* 0x000000053c2232a4 */ /* 0x000fe4000f8e0208 */
[----:B------:R-:W-:Y:S01]  /*1670*/  @P0 IADD3 R0, R0, 0x1, RZ ;  /* 0x0000000100000810 */ /* 0x000fe20007ffe0ff */
[----:B------:R-:W-:Y:S01]  /*1680*/  @!UP3 UIMAD UR5, UR50, UR36, UR60 ;  /* 0x000000243205b2a4 */ /* 0x000fe2000f8e023c */
[----:B------:R-:W-:Y:S01]  /*1690*/  PLOP3.LUT P0, PT, PT, PT, UP3, 0x80, 0x0 ;  /* 0x000000000000781c */ /* 0x000fe20003f0f038 */
[----:B------:R-:W-:-:S02]  /*16a0*/  @UP0 UIMAD UR9, UR27, UR23, URZ ;  /* 0x000000171b0902a4 */ /* 0x000fc4000f8e023f */
[----:B------:R-:W-:Y:S01]  /*16b0*/  IMAD.MOV.U32 R15, RZ, RZ, R0 ;  /* 0x000000ffff0f7224 */ /* 0x000fe200078e0000 */
[----:B------:R-:W-:Y:S02]  /*16c0*/  @!UP3 UIMAD UR34, UR5, UR54, URZ ;  /* 0x000000360522b2a4 */ /* 0x000fe4000f8e023f */
[----:B------:R-:W-:Y:S02]  /*16d0*/  @UP0 UIADD3 UR25, UR15, UR24, URZ ;  /* 0x000000180f190290 */ /* 0x000fe4000fffe03f */
[----:B------:R-:W-:Y:S01]  /*16e0*/  USHF.R.S32.HI UR33, URZ, 0x1f, UR37 ;  /* 0x0000001f3f217899 */ /* 0x000fe20008011425 */
[----:B------:R-:W-:Y:S01]  /*16f0*/  @!P2 IADD3 R15, -R15, RZ, RZ ;  /* 0x000000ff0f0fa210 */ /* 0x000fe20007ffe1ff */
[----:B------:R-:W-:Y:S01]  /*1700*/  @!UP1 UIADD3 UR51, UR45, UR32, URZ ;  /* 0x000000202d339290 */ /* 0x000fe2000fffe03f */
[----:B------:R-:W-:Y:S01]  /*1710*/  @!P3 LOP3.LUT R15, RZ, R7, RZ, 0x33, !PT ;  /* 0x00000007ff0fb212 */ /* 0x000fe200078e33ff */
[----:B------:R-:W-:Y:S02]  /*1720*/  USHF.R.S32.HI UR57, URZ, 0x1f, UR52 ;  /* 0x0000001f3f397899 */ /* 0x000fe40008011434 */
[----:B------:R-:W-:-:S02]  /*1730*/  USEL UR56, UR28, URZ, UP4 ;  /* 0x0000003f1c387287 */ /* 0x000fc4000a000000 */
[----:B------:R-:W-:Y:S02]  /*1740*/  USHF.R.S32.HI UR36, URZ, 0x6, UR19 ;  /* 0x000000063f247899 */ /* 0x000fe40008011413 */
[----:B------:R-:W-:Y:S02]  /*1750*/  @UP0 UIADD3 UR30, UR13, UR9, URZ ;  /* 0x000000090d1e0290 */ /* 0x000fe4000fffe03f */
[----:B------:R-:W-:Y:S02]  /*1760*/  USEL UR55, UR35, URZ, UP4 ;  /* 0x0000003f23377287 */ /* 0x000fe4000a000000 */
        /* <DEDUP_REMOVED lines=16> */
.L_x_446:
        /* <DEDUP_REMOVED lines=13> */
.L_x_447:
        /* <DEDUP_REMOVED lines=12> */
.L_x_448:
[----:B------:R-:W-:Y:S01]  /*1a00*/  ULDC UR5, c[0x0][0x270] ;  /* 0x00009c0000057ab9 */ /* 0x000fe20000000800 */
[----:B------:R-:W-:Y:S01]  /*1a10*/  ULDC UR9, c[0x0][0x2d4] ;  /* 0x0000b50000097ab9 */ /* 0x000fe20000000800 */
[----:B------:R-:W-:-:S04]  /*1a20*/  UIMAD UR5, UR50, UR5, UR60 ;  /* 0x00000005320572a4 */ /* 0x000fc8000f8e023c */
[----:B------:R-:W-:-:S12]  /*1a30*/  UIMAD UR5, UR5, UR9, URZ ;  /* 0x00000009050572a4 */ /* 0x000fd8000f8e023f */
.L_x_449:
[----:B------:R-:W1:Y:S01]  /*1a40*/  S2R R8, SR_TID.X ;  /* 0x0000000000087919 */ /* 0x000e620000002100 */
[----:B------:R-:W-:Y:S01]  /*1a50*/  ULDC UR9, c[0x0][0x2dc] ;  /* 0x0000b70000097ab9 */ /* 0x000fe20000000800 */
[----:B------:R-:W-:Y:S01]  /*1a60*/  ULDC UR11, c[0x0][0x270] ;  /* 0x00009c00000b7ab9 */ /* 0x000fe20000000800 */
[----:B------:R-:W-:Y:S01]  /*1a70*/  SHF.R.S32.HI R235, RZ, 0x1f, R234 ;  /* 0x0000001fffeb7819 */ /* 0x000fe200000114ea */
[----:B------:R-:W-:Y:S01]  /*1a80*/  UIMAD UR32, UR9, UR11, URZ ;  /* 0x0000000b092072a4 */ /* 0x000fe2000f8e023f */
[C---:B------:R-:W-:Y:S01]  /*1a90*/  IADD3 R4, P0, R234.reuse, UR8, RZ ;  /* 0x00000008ea047c10 */ /* 0x040fe2000ff1e0ff */
[----:B------:R-:W-:Y:S01]  /*1aa0*/  USHF.R.S32.HI UR19, URZ, 0x1f, UR60 ;  /* 0x0000001f3f137899 */ /* 0x000fe2000801143c */
[----:B------:R-:W-:Y:S01]  /*1ab0*/  BSSY B1, `(.L_x_445) ;  /* 0x0000800000017945 */ /* 0x000fe20003800000 */
[----:B------:R-:W-:Y:S01]  /*1ac0*/  ULDC.64 UR8, c[0x0][0x420] ;  /* 0x0001080000087ab9 */ /* 0x000fe20000000a00 */
[----:B------:R-:W-:Y:S01]  /*1ad0*/  IADD3.X R5, R235, UR51, RZ, P0, !PT ;  /* 0x00000033eb057c10 */ /* 0x000fe200087fe4ff */
[----:B------:R-:W-:Y:S01]  /*1ae0*/  UIMAD UR11, UR18, UR8, URZ ;  /* 0x00000008120b72a4 */ /* 0x000fe2000f8e023f */
[----:B------:R-:W-:Y:S01]  /*1af0*/  IMAD.U32 R7, RZ, RZ, UR8 ;  /* 0x00000008ff077e24 */ /* 0x000fe2000f8e00ff */
[----:B------:R-:W-:Y:S01]  /*1b00*/  ULDC.64 UR12, c[0x0][0x428] ;  /* 0x00010a00000c7ab9 */ /* 0x000fe20000000a00 */
[----:B------:R-:W-:Y:S01]  /*1b10*/  UIADD3 UR35, UR16, UR5, URZ ;  /* 0x0000000510237290 */ /* 0x000fe2000fffe03f */
[----:B------:R-:W-:Y:S01]  /*1b20*/  VIADD R16, R234, 0x20 ;  /* 0x00000020ea107836 */ /* 0x000fe20000000000 */
[----:B------:R-:W-:Y:S01]  /*1b30*/  UIMAD UR5, UR19, UR12, URZ ;  /* 0x0000000c130572a4 */ /* 0x000fe2000f8e023f */
[----:B------:R-:W-:Y:S01]  /*1b40*/  IMAD.WIDE.U32 R4, R7, UR16, R4 ;  /* 0x0000001007047c25 */ /* 0x000fe2000f8e0004 */
[----:B------:R-:W-:-:S02]  /*1b50*/  UIMAD UR11, UR16, UR9, UR11 ;  /* 0x00000009100b72a4 */ /* 0x000fc4000f8e020b */
[----:B------:R-:W-:Y:S01]  /*1b60*/  UIADD3 UR14, -UR10, UR26, UR37 ;  /* 0x0000001a0a0e7290 */ /* 0x000fe2000fffe125 */
[----:B------:R-:W-:Y:S01]  /*1b70*/  VIADD R17, R234, 0x40 ;  /* 0x00000040ea117836 */ /* 0x000fe20000000000 */
[----:B------:R-:W-:Y:S01]  /*1b80*/  ULDC UR17, c[0x0][0x398] ;  /* 0x0000e60000117ab9 */ /* 0x000fe20000000800 */
[----:B------:R-:W-:Y:S01]  /*1b90*/  UIMAD UR15, UR60, UR13, UR5 ;  /* 0x0000000d3c0f72a4 */ /* 0x000fe2000f8e0205 */
[----:B------:R-:W-:Y:S01]  /*1ba0*/  VIADD R5, R5, UR11 ;  /* 0x0000000b05057c36 */ /* 0x000fe20008000000 */
[----:B------:R-:W-:Y:S02]  /*1bb0*/  UIADD3 UR5, UR14, -UR17, URZ ;  /* 0x800000110e057290 */ /* 0x000fe4000fffe03f */
[----:B------:R-:W-:Y:S01]  /*1bc0*/  UIADD3 UR34, UR16, UR34, URZ ;  /* 0x0000002210227290 */ /* 0x000fe2000fffe03f */
[----:B------:R-:W-:Y:S01]  /*1bd0*/  ULDC.64 UR28, c[0x0][0x3e0] ;  /* 0x0000f800001c7ab9 */ /* 0x000fe20000000a00 */
[----:B------:R-:W-:Y:S01]  /*1be0*/  ULDC.64 UR44, c[0x0][0x478] ;  /* 0x00011e00002c7ab9 */ /* 0x000fe20000000a00 */
[----:B------:R-:W-:Y:S01]  /*1bf0*/  ULDC.64 UR46, c[0x0][0x2b0] ;  /* 0x0000ac00002e7ab9 */ /* 0x000fe20000000a00 */
[----:B-1----:R-:W-:-:S04]  /*1c00*/  SHF.R.S32.HI R10, RZ, 0x1f, R8 ;  /* 0x0000001fff0a7819 */ /* 0x002fc80000011408 */
[CC--:B------:R-:W-:Y:S02]  /*1c10*/  LEA.HI R3, R10.reuse, R8.reuse, RZ, 0x2 ;  /* 0x000000080a037211 */ /* 0x0c0fe400078f10ff */
[----:B------:R-:W-:Y:S02]  /*1c20*/  LEA.HI R10, R10, R8, RZ, 0x5 ;  /* 0x000000080a0a7211 */ /* 0x000fe400078f28ff */
[----:B------:R-:W-:Y:S02]  /*1c30*/  SHF.R.S32.HI R3, RZ, 0x2, R3 ;  /* 0x00000002ff037819 */ /* 0x000fe40000011403 */
[----:B------:R-:W-:Y:S02]  /*1c40*/  LOP3.LUT R9, R10, 0xffffffe0, RZ, 0xc0, !PT ;  /* 0xffffffe00a097812 */ /* 0x000fe400078ec0ff */
[----:B------:R-:W-:Y:S02]  /*1c50*/  SHF.R.S32.HI R28, RZ, 0x1f, R3 ;  /* 0x0000001fff1c7819 */ /* 0x000fe40000011403 */
[----:B------:R-:W-:Y:S01]  /*1c60*/  IADD3 R6, P2, R3, UR16, RZ ;  /* 0x0000001003067c10 */ /* 0x000fe2000ff5e0ff */
[----:B------:R-:W-:Y:S01]  /*1c70*/  IMAD.IADD R9, R8, 0x1, -R9 ;  /* 0x0000000108097824 */ /* 0x000fe200078e0a09 */
[----:B------:R-:W-:Y:S01]  /*1c80*/  SHF.R.S32.HI R10, RZ, 0x5, R10 ;  /* 0x00000005ff0a7819 */ /* 0x000fe2000001140a */
[----:B------:R-:W-:Y:S01]  /*1c90*/  IMAD.U32 R8, RZ, RZ, UR12 ;  /* 0x0000000cff087e24 */ /* 0x000fe2000f8e00ff */
[----:B------:R-:W-:Y:S01]  /*1ca0*/  IADD3.X R0, R28, UR18, RZ, P2, !PT ;  /* 0x000000121c007c10 */ /* 0x000fe200097fe4ff */
[----:B------:R-:W-:Y:S01]  /*1cb0*/  ULDC.64 UR12, c[0x0][0x258] ;  /* 0x00009600000c7ab9 */ /* 0x000fe20000000a00 */
[----:B------:R-:W-:Y:S01]  /*1cc0*/  USHF.L.U32 UR18, UR32, 0x6, URZ ;  /* 0x0000000620127899 */ /* 0x000fe2000800063f */
[----:B------:R-:W-:Y:S01]  /*1cd0*/  IMAD.WIDE.U32 R4, R8, UR60, R4 ;  /* 0x0000003c08047c25 */ /* 0x000fe2000f8e0004 */
[----:B------:R-:W-:-:S02]  /*1ce0*/  UIMAD UR11, UR19, UR12, URZ ;  /* 0x0000000c130b72a4 */ /* 0x000fc4000f8e023f */
[----:B------:R-:W-:Y:S01]  /*1cf0*/  USHF.R.S32.HI UR19, URZ, 0x1f, UR5 ;  /* 0x0000001f3f137899 */ /* 0x000fe20008011405 */
[----:B------:R-:W-:Y:S01]  /*1d00*/  IMAD R0, R0, UR48, RZ ;  /* 0x0000003000007c24 */ /* 0x000fe2000f8e02ff */
[----:B------:R-:W-:Y:S01]  /*1d10*/  UIMAD UR31, UR60, UR13, UR11 ;  /* 0x0000000d3c1f72a4 */ /* 0x000fe2000f8e020b */
[----:B------:R-:W-:Y:S01]  /*1d20*/  IMAD R10, R10, UR32, R9 ;  /* 0x000000200a0a7c24 */ /* 0x000fe2000f8e0209 */
[----:B------:R-:W-:Y:S01]  /*1d30*/  UIADD3 UR14, UP2, UP1, UR42, UR18, UR52 ;  /* 0x000000122a0e7290 */ /* 0x000fe2000f95e034 */
[C---:B------:R-:W-:Y:S01]  /*1d40*/  IMAD R0, R6.reuse, UR49, R0 ;  /* 0x0000003106007c24 */ /* 0x040fe2000f8e0200 */
[----:B------:R-:W-:Y:S01]  /*1d50*/  USHF.R.S32.HI UR11, URZ, 0x1f, UR18 ;  /* 0x0000001f3f0b7899 */ /* 0x000fe20008011412 */
[----:B------:R-:W-:Y:S01]  /*1d60*/  IMAD.WIDE.U32 R6, R6, UR48, R234 ;  /* 0x0000003006067c25 */ /* 0x000fe2000f8e00ea */
[----:B------:R-:W-:Y:S02]  /*1d70*/  ULEA.HI UR19, UR19, UR5, URZ, 0x6 ;  /* 0x0000000513137291 */ /* 0x000fe4000f8f303f */
[----:B------:R-:W-:Y:S01]  /*1d80*/  UIADD3.X UR13, UR54, UR11, UR57, UP2, UP1 ;  /* 0x0000000b360d7290 */ /* 0x000fe200097e2439 */
[----:B------:R-:W-:Y:S01]  /*1d90*/  VIADD R5, R5, UR15 ;  /* 0x0000000f05057c36 */ /* 0x000fe20008000000 */
[----:B------:R-:W-:Y:S01]  /*1da0*/  IADD3 R8, P0, R6, UR59, RZ ;  /* 0x0000003b06087c10 */ /* 0x000fe2000ff1e0ff */
[----:B------:R-:W-:Y:S01]  /*1db0*/  UIADD3 UR11, UP2, UP1, UR56, UR14, UR58 ;  /* 0x0000000e380b7290 */ /* 0x000fe2000f95e03a */
[----:B------:R-:W-:Y:S01]  /*1dc0*/  IMAD.U32 R11, RZ, RZ, UR12 ;  /* 0x0000000cff0b7e24 */ /* 0x000fe2000f8e00ff */
[----:B------:R-:W-:Y:S01]  /*1dd0*/  USHF.R.S32.HI UR19, URZ, 0x6, UR19 ;  /* 0x000000063f137899 */ /* 0x000fe20008011413 */
[----:B------:R-:W-:Y:S01]  /*1de0*/  IADD3.X R9, R7, UR53, R0, P0, !PT ;  /* 0x0000003507097c10 */ /* 0x000fe200087fe400 */
[----:B------:R-:W-:Y:S01]  /*1df0*/  IMAD R0, R28, UR8, RZ ;  /* 0x000000081c007c24 */ /* 0x000fe2000f8e02ff */
[----:B------:R-:W-:Y:S01]  /*1e00*/  UIADD3.X UR5, UR55, UR13, UR38, UP2, UP1 ;  /* 0x0000000d37057290 */ /* 0x000fe200097e2426 */
[----:B------:R-:W-:Y:S01]  /*1e10*/  IMAD.WIDE.U32 R6, R3, UR8, R4 ;  /* 0x0000000803067c25 */ /* 0x000fe2000f8e0004 */
[----:B------:R-:W-:Y:S01]  /*1e20*/  UISETP.LT.AND UP1, UPT, URZ, UR19, UPT ;  /* 0x000000133f00728c */ /* 0x000fe2000bf21270 */
[----:B------:R-:W-:-:S02]  /*1e30*/  ULDC.64 UR16, c[0x0][0x400] ;  /* 0x0001000000107ab9 */ /* 0x000fc40000000a00 */
[----:B------:R-:W-:Y:S01]  /*1e40*/  IMAD R12, R3, UR9, R0 ;  /* 0x00000009030c7c24 */ /* 0x000fe2000f8e0200 */
[----:B------:R-:W-:Y:S01]  /*1e50*/  IADD3 R0, P0, R10, UR11, RZ ;  /* 0x0000000b0a007c10 */ /* 0x000fe2000ff1e0ff */
[----:B------:R-:W-:Y:S01]  /*1e60*/  USEL UR19, URZ, UR19, !UP1 ;  /* 0x000000133f137287 */ /* 0x000fe2000c800000 */
[----:B------:R-:W-:Y:S01]  /*1e70*/  IMAD.WIDE.U32 R4, R11, UR60, R8 ;  /* 0x0000003c0b047c25 */ /* 0x000fe2000f8e0008 */
[----:B------:R-:W-:Y:S01]  /*1e80*/  LEA R211, P2, R6, UR28, 0x1 ;  /* 0x0000001c06d37c11 */ /* 0x000fe2000f8408ff */
[----:B------:R-:W-:Y:S01]  /*1e90*/  UIMAD.WIDE UR12, UR35, 0x4, UR44 ;  /* 0x00000004230c78a5 */ /* 0x000fe2000f8e022c */
[----:B------:R-:W-:Y:S01]  /*1ea0*/  LEA.HI.X.SX32 R10, R10, UR5, 0x1, P0 ;  /* 0x000000050a0a7c11 */ /* 0x000fe200080f0eff */
[----:B------:R-:W-:Y:S01]  /*1eb0*/  UISETP.GT.AND UP1, UPT, UR36, UR19, UPT ;  /* 0x000000132400728c */ /* 0x000fe2000bf24270 */
[----:B------:R-:W-:Y:S01]  /*1ec0*/  LEA R217, P0, R0, UR16, 0x2 ;  /* 0x0000001000d97c11 */ /* 0x000fe2000f8010ff */
[----:B------:R-:W-:Y:S01]  /*1ed0*/  IMAD.IADD R7, R7, 0x1, R12 ;  /* 0x0000000107077824 */ /* 0x000fe200078e020c */
[----:B------:R-:W-:-:S02]  /*1ee0*/  ULDC.64 UR8, c[0x0][0x210] ;  /* 0x0000840000087ab9 */ /* 0x000fc40000000a00 */
[----:B------:R-:W-:Y:S01]  /*1ef0*/  LEA.HI.X R216, R0, UR17, R10, 0x2, P0 ;  /* 0x0000001100d87c11 */ /* 0x000fe200080f140a */
[----:B------:R-:W-:Y:S01]  /*1f00*/  UIMAD.WIDE UR16, UR34, 0x4, UR46 ;  /* 0x00000004221078a5 */ /* 0x000fe2000f8e022e */
[----:B------:R-:W-:Y:S01]  /*1f10*/  PLOP3.LUT P0, PT, PT, PT, UP1, 0x80, 0x0 ;  /* 0x000000000000781c */ /* 0x000fe20003f0f018 */
[----:B------:R-:W-:Y:S01]  /*1f20*/  VIADD R0, R5, UR31 ;  /* 0x0000001f05007c36 */ /* 0x000fe20008000000 */
[----:B------:R-:W-:Y:S01]  /*1f30*/  LEA.HI.X R209, R6, UR29, R7, 0x1, P2 ;  /* 0x0000001d06d17c11 */ /* 0x000fe200090f0c07 */
[----:B------:R-:W-:Y:S01]  /*1f40*/  UMOV UR15, UR12 ;  /* 0x0000000c000f7c82 */ /* 0x000fe20008000000 */
[C---:B------:R-:W-:Y:S01]  /*1f50*/  LEA R208, P2, R4.reuse, UR8, 0x1 ;  /* 0x0000000804d07c11 */ /* 0x040fe2000f8408ff */
[----:B------:R-:W-:Y:S01]  /*1f60*/  UMOV UR14, UR13 ;  /* 0x0000000d000e7c82 */ /* 0x000fe20008000000 */
[----:B------:R-:W-:Y:S02]  /*1f70*/  UIADD3 UR8, UR36, -0x1, URZ ;  /* 0xffffffff24087890 */ /* 0x000fe4000fffe03f */
[----:B------:R-:W-:Y:S01]  /*1f80*/  LEA.HI.X R207, R4, UR9, R0, 0x1, P2 ;  /* 0x0000000904cf7c11 */ /* 0x000fe200090f0c00 */
[----:B------:R-:W-:Y:S01]  /*1f90*/  UMOV UR13, UR16 ;  /* 0x00000010000d7c82 */ /* 0x000fe20008000000 */
[----:B------:R-:W-:-:S03]  /*1fa0*/  UMOV UR12, UR17 ;  /* 0x00000011000c7c82 */ /* 0x000fc60008000000 */
        /* <DEDUP_REMOVED lines=20> */
.L_x_451:
        /* <DEDUP_REMOVED lines=19> */
.L_x_452:
        /* <DEDUP_REMOVED lines=36> */
.L_x_454:
[----:B------:R-:W-:Y:S05]  /*2460*/  BSYNC B0 ;  /* 0x0000000000007941 */ /* 0x000fea0003800000 */
.L_x_453:
        /* <DEDUP_REMOVED lines=19> */
.L_x_456:
[----:B------:R-:W-:Y:S05]  /*25a0*/  BSYNC B0 ;  /* 0x0000000000007941 */ /* 0x000fea0003800000 */
.L_x_455:
        /* <DEDUP_REMOVED lines=32> */
.L_x_458:
[----:B------:R-:W-:Y:S05]  /*27b0*/  BSYNC B0 ;  /* 0x0000000000007941 */ /* 0x000fea0003800000 */
.L_x_457:
        /* <DEDUP_REMOVED lines=20> */
.L_x_450:
        /* <DEDUP_REMOVED lines=47> */
.L_x_461:
[----:B------:R-:W-:Y:S05]  /*2bf0*/  BSYNC B0 ;  /* 0x0000000000007941 */ /* 0x000fea0003800000 */
.L_x_460:
        /* <DEDUP_REMOVED lines=16> */
.L_x_463:
        /* <DEDUP_REMOVED lines=35> */
.L_x_464:
[----:B------:R-:W-:Y:S05]  /*2f30*/  BSYNC B0 ;  /* 0x0000000000007941 */ /* 0x000fea0003800000 */
.L_x_462:
[----:B------:R-:W-:Y:S01]  /*2f40*/  UIMAD UR9, UR33, UR20, URZ ;  /* 0x00000014210972a4 */ /* 0x000fe2000f8e023f */
[----:B--23--:R-:W-:Y:S01]  /*2f50*/  IMAD.U32 R4, RZ, RZ, UR20 ;  /* 0x00000014ff047e24 */ /* 0x00cfe2000f8e00ff */
[----:B------:R-:W-:Y:S01]  /*2f60*/  ULDC.64 UR16, c[0x0][0x260] ;  /* 0x0000980000107ab9 */ /* 0x000fe20000000a00 */
[----:B------:R-:W-:Y:S01]  /*2f70*/  VIADD R6, R252, 0x8 ;  /* 0x00000008fc067836 */ /* 0x000fe20000000000 */
[----:B------:R-:W-:Y:S01]  /*2f80*/  UIMAD UR9, UR37, UR21, UR9 ;  /* 0x00000015250972a4 */ /* 0x000fe2000f8e0209 */
[----:B------:R-:W-:Y:S01]  /*2f90*/  IMAD.WIDE.U32 R4, R4, UR37, R234 ;  /* 0x0000002504047c25 */ /* 0x000fe2000f8e00ea */
[----:B------:R-:W-:Y:S01]  /*2fa0*/  SHF.R.S32.HI R27, RZ, 0x1f, R252 ;  /* 0x0000001fff1b7819 */ /* 0x000fe200000114fc */
[----:B------:R-:W-:Y:S01]  /*2fb0*/  BSSY B0, `(.L_x_465) ;  /* 0x0000044000007945 */ /* 0x000fe20003800000 */
[----:B------:R-:W-:Y:S01]  /*2fc0*/  ISETP.GE.AND P2, PT, R6, UR5, PT ;  /* 0x0000000506007c0c */ /* 0x000fe2000bf46270 */
[----:B------:R-:W-:Y:S01]  /*2fd0*/  VIADD R6, R252, 0x28 ;  /* 0x00000028fc067836 */ /* 0x000fe20000000000 */
[----:B------:R-:W-:Y:S01]  /*2fe0*/  IADD3 R8, P1, R4, UR24, RZ ;  /* 0x0000001804087c10 */ /* 0x000fe2000ff3e0ff */
[----:B------:R-:W-:Y:S01]  /*2ff0*/  IMAD.U32 R7, RZ, RZ, UR9 ;  /* 0x00000009ff077e24 */ /* 0x000fe2000f8e00ff */
[----:B------:R-:W-:Y:S01]  /*3000*/  UIMAD UR9, UR39, -0x80, UR10 ;  /* 0xffffff80270978a4 */ /* 0x000fe2000f8e020a */
[----:B------:R-:W-:Y:S01]  /*3010*/  VIADD R4, R252, 0x20 ;  /* 0x00000020fc047836 */ /* 0x000fe20000000000 */
[----:B------:R-:W-:-:S02]  /*3020*/  ISETP.GE.AND P6, PT, R6, UR5, PT ;  /* 0x0000000506007c0c */ /* 0x000fc4000bfc6270 */
[----:B------:R-:W-:Y:S02]  /*3030*/  P2R R26, PR, RZ, 0x4 ;  /* 0x00000004ff1a7803 */ /* 0x000fe40000000000 */
[----:B------:R-:W-:Y:S02]  /*3040*/  ISETP.GE.AND P5, PT, R3, UR9, PT ;  /* 0x0000000903007c0c */ /* 0x000fe4000bfa6270 */
[----:B------:R-:W-:Y:S01]  /*3050*/  IADD3.X R9, R5, UR25, R7, P1, !PT ;  /* 0x0000001905097c10 */ /* 0x000fe20008ffe407 */
[----:B------:R-:W-:Y:S01]  /*3060*/  IMAD.SHL.U32 R7, R252, 0x4, RZ ;  /* 0x00000004fc077824 */ /* 0x000fe200078e00ff */
[----:B------:R-:W-:Y:S01]  /*3070*/  ISETP.GE.AND P2, PT, R4, UR5, PT ;  /* 0x0000000504007c0c */ /* 0x000fe2000bf46270 */
[----:B------:R-:W-:Y:S01]  /*3080*/  IMAD R5, R21, UR16, RZ ;  /* 0x0000001015057c24 */ /* 0x000fe2000f8e02ff */
[----:B------:R-:W-:Y:S01]  /*3090*/  SHF.L.U64.HI R4, R252, 0x2, R27 ;  /* 0x00000002fc047819 */ /* 0x000fe2000001021b */
[----:B------:R-:W-:Y:S01]  /*30a0*/  IMAD.WIDE.U32 R8, R15, UR16, R8 ;  /* 0x000000100f087c25 */ /* 0x000fe2000f8e0008 */
[----:B------:R-:W-:-:S02]  /*30b0*/  P2R R25, PR, RZ, 0x4 ;  /* 0x00000004ff197803 */ /* 0x000fc40000000000 */
[----:B------:R-:W-:Y:S01]  /*30c0*/  IADD3 R18, P1, R7, UR13, RZ ;  /* 0x0000000d07127c10 */ /* 0x000fe2000ff3e0ff */
[----:B------:R-:W-:Y:S01]  /*30d0*/  IMAD R5, R15, UR17, R5 ;  /* 0x000000110f057c24 */ /* 0x000fe2000f8e0205 */
[----:B------:R-:W-:Y:S01]  /*30e0*/  ISETP.GE.AND P2, PT, R252, UR5, PT ;  /* 0x00000005fc007c0c */ /* 0x000fe2000bf46270 */
[----:B------:R2:W-:Y:S01]  /*30f0*/  @P5 STS [R0+0x9000], RZ ;  /* 0x009000ff00005388 */ /* 0x0005e20000000800 */
[----:B------:R-:W-:Y:S01]  /*3100*/  IADD3.X R19, R4, UR12, RZ, P1, !PT ;  /* 0x0000000c04137c10 */ /* 0x000fe20008ffe4ff */
[----:B------:R-:W-:Y:S01]  /*3110*/  IMAD.IADD R14, R9, 0x1, R5 ;  /* 0x00000001090e7824 */ /* 0x000fe200078e0205 */
[----:B------:R-:W-:Y:S01]  /*3120*/  @!P6 LEA R22, P4, R6, UR13, 0x2 ;  /* 0x0000000d0616ec11 */ /* 0x000fe2000f8810ff */
[----:B------:R2:W-:Y:S01]  /*3130*/  @P5 STS [R0+0x9004], RZ ;  /* 0x009004ff00005388 */ /* 0x0005e20000000800 */
[----:B------:R-:W-:Y:S02]  /*3140*/  P2R R24, PR, RZ, 0x4 ;  /* 0x00000004ff187803 */ /* 0x000fe40000000000 */
[----:B------:R-:W-:Y:S01]  /*3150*/  SHF.R.S32.HI R20, RZ, 0x1f, R6 ;  /* 0x0000001fff147819 */ /* 0x000fe20000011406 */
        /* <DEDUP_REMOVED lines=41> */
.L_x_466:
[----:B------:R-:W-:Y:S05]  /*33f0*/  BSYNC B0 ;  /* 0x0000000000007941 */ /* 0x000fea0003800000 */
.L_x_465:
[----:B------:R-:W-:Y:S01]  /*3400*/  VIADD R4, R3, 0x40 ;  /* 0x0000004003047836 */ /* 0x000fe20000000000 */
[----:B------:R-:W-:Y:S01]  /*3410*/  @!P6 LEA.HI.X R23, R6, UR12, R20, 0x2, P4 ;  /* 0x0000000c0617ec11 */ /* 0x000fe2000a0f1414 */
        /* <DEDUP_REMOVED lines=12> */
[----:B------:R-:W-:Y:S02]  /*34e0*/  IMAD R7, R4, UR20, RZ ;  /* 0x0000001404077c24 */ /* 0x000fe4000f8e02ff */
[----:B------:R-:W-:-:S04]  /*34f0*/  IMAD.MOV.U32 R4, RZ, RZ, R8 ;  /* 0x000000ffff047224 */ /* 0x000fc800078e0008 */
[C---:B------:R-:W-:Y:S01]  /*3500*/  IMAD.WIDE.U32 R4, R6.reuse, UR20, R4 ;  /* 0x0000001406047c25 */ /* 0x040fe2000f8e0004 */
[----:B-1----:R-:W1:Y:S01]  /*3510*/  @!P3 LDC.64 R12, c[0x0][0x218] ;  /* 0x00008600ff0cbb82 */ /* 0x002e620000000a00 */
[----:B------:R1:W-:Y:S02]  /*3520*/  @P3 STS.128 [R0+0xa000], RZ ;  /* 0x00a000ff00003388 */ /* 0x0003e40000000c00 */
[----:B------:R-:W-:-:S04]  /*3530*/  IMAD R6, R6, UR21, R7 ;  /* 0x0000001506067c24 */ /* 0x000fc8000f8e0207 */
[----:B---3--:R-:W-:Y:S02]  /*3540*/  IMAD.IADD R10, R5, 0x1, R6 ;  /* 0x00000001050a7824 */ /* 0x008fe400078e0206 */
[----:B------:R-:W3:Y:S01]  /*3550*/  @!P2 LDC.64 R6, c[0x0][0x218] ;  /* 0x00008600ff06ab82 */ /* 0x000ee20000000a00 */
[----:B-1----:R-:W-:-:S04]  /*3560*/  @!P3 LEA R8, P1, R4, R12, 0x1 ;  /* 0x0000000c0408b211 */ /* 0x002fc800078208ff */
[C---:B------:R-:W-:Y:S02]  /*3570*/  @!P3 LEA.HI.X R9, R4.reuse, R13, R10, 0x1, P1 ;  /* 0x0000000d0409b211 */ /* 0x040fe400008f0c0a */
[----:B---3--:R-:W-:-:S03]  /*3580*/  @!P2 LEA R6, P1, R4, R6, 0x1 ;  /* 0x000000060406a211 */ /* 0x008fc600078208ff */
        /* <DEDUP_REMOVED lines=20> */
.L_x_468:
[----:B------:R-:W-:Y:S05]  /*36d0*/  BSYNC B0 ;  /* 0x0000000000007941 */ /* 0x000fea0003800000 */
.L_x_467:
        /* <DEDUP_REMOVED lines=9> */
[----:B-1----:R-:W-:Y:S02]  /*3770*/  MOV R7, UR5 ;  /* 0x0000000500077c02 */ /* 0x002fe40008000f00 */
        /* <DEDUP_REMOVED lines=18> */
[----:B---3--:R-:W1:Y:S01]  /*38a0*/  @!P3 LDC.64 R10, c[0x0][0x220] ;  /* 0x00008800ff0abb82 */ /* 0x008e620000000a00 */
        /* <DEDUP_REMOVED lines=27> */
.L_x_470:
[----:B------:R-:W-:Y:S05]  /*3a60*/  BSYNC B0 ;  /* 0x0000000000007941 */ /* 0x000fea0003800000 */
.L_x_469:
        /* <DEDUP_REMOVED lines=8> */
[----:B------:R-:W-:-:S03]  /*3af0*/  ISETP.GE.AND P1, PT, R234, UR5, PT ;  /* 0x00000005ea007c0c */ /* 0x000fc6000bf26270 */
[----:B------:R-:W-:Y:S02]  /*3b00*/  IMAD.X R4, RZ, RZ, R28, P2 ;  /* 0x000000ffff047224 */ /* 0x000fe400010e061c */
[----:B------:R-:W-:-:S04]  /*3b10*/  IMAD.WIDE.U32 R6, R3, UR22, R6 ;  /* 0x0000001603067c25 */ /* 0x000fc8000f8e0006 */
[----:B------:R-:W-:-:S04]  /*3b20*/  IMAD R4, R4, UR22, RZ ;  /* 0x0000001604047c24 */ /* 0x000fc8000f8e02ff */
[----:B-1-3--:R-:W1:Y:S01]  /*3b30*/  @!P1 LDC.64 R8, c[0x0][0x220] ;  /* 0x00008800ff089b82 */ /* 0x00ae620000000a00 */
[----:B------:R-:W-:Y:S01]  /*3b40*/  IMAD R3, R3, UR23, R4 ;  /* 0x0000001703037c24 */ /* 0x000fe2000f8e0204 */
[----:B------:R3:W-:Y:S03]  /*3b50*/  @P1 STS.128 [R0+0x10000], RZ ;  /* 0x010000ff00001388 */ /* 0x0007e60000000c00 */
[----:B------:R-:W-:Y:S01]  /*3b60*/  IMAD.IADD R3, R7, 0x1, R3 ;  /* 0x0000000107037824 */ /* 0x000fe200078e0203 */
[----:B-1----:R-:W-:-:S04]  /*3b70*/  @!P1 LEA R4, P2, R6, R8, 0x1 ;  /* 0x0000000806049211 */ /* 0x002fc800078408ff */
[----:B------:R-:W-:Y:S02]  /*3b80*/  @!P1 LEA.HI.X R5, R6, R9, R3, 0x1, P2 ;  /* 0x0000000906059211 */ /* 0x000fe400010f0c03 */
[----:B------:R-:W-:-:S03]  /*3b90*/  ISETP.GE.AND P2, PT, R16, UR5, PT ;  /* 0x0000000510007c0c */ /* 0x000fc6000bf46270 */
[----:B------:R-:W-:Y:S01]  /*3ba0*/  @!PT LDS RZ, [RZ] ;  /* 0x00000000fffff984 */ /* 0x000fe20000000800 */
[----:B------:R-:W-:Y:S01]  /*3bb0*/  @!PT LDS RZ, [RZ] ;  /* 0x00000000fffff984 */ /* 0x000fe20000000800 */
[----:B------:R-:W-:Y:S01]  /*3bc0*/  @!PT LDS RZ, [RZ] ;  /* 0x00000000fffff984 */ /* 0x000fe20000000800 */
[----:B------:R1:W-:Y:S10]  /*3bd0*/  @!P1 LDGSTS.E.BYPASS.LTC128B.128 [R0+0x10000], desc[UR6][R4.64] ;  /* 0x1000000004009fae */ /* 0x0003f4000b901d46 */
[----:B------:R-:W1:Y:S01]  /*3be0*/  @!P2 LDC.64 R8, c[0x0][0x220] ;  /* 0x00008800ff08ab82 */ /* 0x000e620000000a00 */
[----:B------:R3:W-:Y:S01]  /*3bf0*/  @P2 STS.128 [R0+0x12000], RZ ;  /* 0x012000ff00002388 */ /* 0x0007e20000000c00 */
[----:B-1----:R-:W-:-:S04]  /*3c00*/  @!P2 LEA R4, P1, R6, R8, 0x1 ;  /* 0x000000080604a211 */ /* 0x002fc800078208ff */
[----:B------:R-:W-:Y:S02]  /*3c10*/  @!P2 LEA.HI.X R5, R6, R9, R3, 0x1, P1 ;  /* 0x000000090605a211 */ /* 0x000fe400008f0c03 */
        /* <DEDUP_REMOVED lines=14> */
.L_x_472:
[----:B------:R-:W-:Y:S05]  /*3d00*/  BSYNC B0 ;  /* 0x0000000000007941 */ /* 0x000fea0003800000 */
.L_x_471:
[----:B------:R-:W-:Y:S01]  /*3d10*/  ISETP.NE.AND P3, PT, R24, RZ, PT ;  /* 0x000000ff1800720c */ /* 0x000fe20003f65270 */
[----:B------:R-:W-:Y:S01]  /*3d20*/  IMAD.MOV.U32 R238, RZ, RZ, 0x7f800000 ;  /* 0x7f800000ffee7424 */ /* 0x000fe200078e00ff */
[----:B------:R-:W-:Y:S01]  /*3d30*/  ISETP.NE.AND P2, PT, R26, RZ, PT ;  /* 0x000000ff1a00720c */ /* 0x000fe20003f45270 */
[----:B------:R-:W-:Y:S01]  /*3d40*/  IMAD.MOV.U32 R239, RZ, RZ, 0x7f800000 ;  /* 0x7f800000ffef7424 */ /* 0x000fe200078e00ff */
[----:B------:R-:W-:Y:S01]  /*3d50*/  ISETP.NE.AND P1, PT, R25, RZ, PT ;  /* 0x000000ff1900720c */ /* 0x000fe20003f25270 */
[----:B------:R-:W-:Y:S01]  /*3d60*/  IMAD.MOV.U32 R236, RZ, RZ, 0x7f800000 ;  /* 0x7f800000ffec7424 */ /* 0x000fe200078e00ff */
[----:B------:R-:W0:Y:S01]  /*3d70*/  LDGDEPBAR ;  /* 0x00000000000079af */ /* 0x000e220000000000 */
[----:B------:R-:W-:Y:S01]  /*3d80*/  IMAD.MOV.U32 R237, RZ, RZ, 0x7f800000 ;  /* 0x7f800000ffed7424 */ /* 0x000fe200078e00ff */
[----:B------:R-:W-:Y:S01]  /*3d90*/  ULDC UR38, c[0x0][0x2d0] ;  /* 0x0000b40000267ab9 */ /* 0x000fe20000000800 */
[----:B------:R-:W-:Y:S01]  /*3da0*/  IMAD R242, RZ, RZ, -UR18 ;  /* 0x80000012fff27e24 */ /* 0x000fe2000f8e02ff */
[----:B------:R-:W-:Y:S01]  /*3db0*/  USHF.L.U32 UR17, UR32, 0x3, URZ ;  /* 0x0000000320117899 */ /* 0x000fe2000800063f */
[----:B------:R-:W-:-:S02]  /*3dc0*/  VIADD R3, R252, 0x1 ;  /* 0x00000001fc037836 */ /* 0x000fc40000000000 */
[----:B-123--:R-:W-:Y:S01]  /*3dd0*/  IMAD.U32 R0, RZ, RZ, UR26 ;  /* 0x0000001aff007e24 */ /* 0x00efe2000f8e00ff */
[----:B------:R1:W5:Y:S01]  /*3de0*/  @!P3 LDG.E R238, desc[UR6][R18.64] ;  /* 0x0000000612eeb981 */ /* 0x000362000c1e1900 */
[----:B------:R-:W-:Y:S01]  /*3df0*/  UIADD3 UR37, UR26, 0x80, UR37 ;  /* 0x000000801a257890 */ /* 0x000fe2000fffe025 */
[C---:B------:R-:W-:Y:S01]  /*3e00*/  VIADD R4, R252.reuse, 0xffffffc0 ;  /* 0xffffffc0fc047836 */ /* 0x040fe20000000000 */
[----:B------:R-:W-:Y:S01]  /*3e10*/  CS2R R126, SRZ ;  /* 0x00000000007e7805 */ /* 0x000fe2000001ff00 */
[----:B------:R1:W5:Y:S01]  /*3e20*/  @!P2 LDG.E R239, desc[UR6][R18.64+0x20] ;  /* 0x0000200612efa981 */ /* 0x000362000c1e1900 */
[----:B------:R-:W-:Y:S01]  /*3e30*/  IMAD.MOV.U32 R232, RZ, RZ, R183 ;  /* 0x000000ffffe87224 */ /* 0x000fe200078e00b7 */
[----:B------:R-:W-:Y:S01]  /*3e40*/  CS2R R124, SRZ ;  /* 0x00000000007c7805 */ /* 0x000fe2000001ff00 */
[----:B------:R-:W-:Y:S01]  /*3e50*/  IMAD.SHL.U32 R248, R252, 0x4, RZ ;  /* 0x00000004fcf87824 */ /* 0x000fe200078e00ff */
[----:B------:R1:W5:Y:S01]  /*3e60*/  @!P1 LDG.E R236, desc[UR6][R18.64+0x80] ;  /* 0x0000800612ec9981 */ /* 0x000362000c1e1900 */
[----:B------:R-:W-:Y:S01]  /*3e70*/  IMAD.SHL.U32 R175, R182, 0x2, RZ ;  /* 0x00000002b6af7824 */ /* 0x000fe200078e00ff */
[----:B------:R-:W-:Y:S01]  /*3e80*/  CS2R R130, SRZ ;  /* 0x0000000000827805 */ /* 0x000fe2000001ff00 */
[----:B------:R-:W-:Y:S01]  /*3e90*/  VIADD R240, R234, 0x20 ;  /* 0x00000020eaf07836 */ /* 0x000fe20000000000 */
[----:B------:R1:W5:Y:S01]  /*3ea0*/  @!P6 LDG.E R237, desc[UR6][R22.64] ;  /* 0x0000000616ede981 */ /* 0x000362000c1e1900 */
[----:B------:R-:W-:Y:S01]  /*3eb0*/  USHF.L.U32 UR18, UR32, 0x4, URZ ;  /* 0x0000000420127899 */ /* 0x000fe2000800063f */
[----:B------:R-:W-:Y:S01]  /*3ec0*/  IADD3 R249, R3, UR10, -R0 ;  /* 0x0000000a03f97c10 */ /* 0x000fe2000fffe800 */
[----:B------:R-:W-:Y:S01]  /*3ed0*/  VIADD R3, R182, 0x1800 ;  /* 0x00001800b6037836 */ /* 0x000fe20000000000 */
[----:B------:R-:W-:Y:S01]  /*3ee0*/  CS2R R128, SRZ ;  /* 0x0000000000807805 */ /* 0x000fe2000001ff00 */
[----:B------:R-:W-:Y:S01]  /*3ef0*/  UIADD3 UR29, UR18, 0x20, URZ ;  /* 0x00000020121d7890 */ /* 0x000fe2000fffe03f */
[----:B------:R-:W-:Y:S01]  /*3f00*/  VIADD R0, R181, 0x1800 ;  /* 0x00001800b5007836 */ /* 0x000fe20000000000 */
[----:B------:R-:W-:Y:S01]  /*3f10*/  UIADD3 UR25, UR18, 0x40, URZ ;  /* 0x0000004012197890 */ /* 0x000fe2000fffe03f */
[----:B------:R-:W-:Y:S01]  /*3f20*/  SEL R3, R3, R182, !P0 ;  /* 0x000000b603037207 */ /* 0x000fe20004000000 */
[----:B------:R-:W-:Y:S01]  /*3f30*/  UIADD3 UR28, UR17, UR29, URZ ;  /* 0x0000001d111c7290 */ /* 0x000fe2000fffe03f */
[----:B------:R-:W-:Y:S01]  /*3f40*/  VIADD R241, R234, 0x40 ;  /* 0x00000040eaf17836 */ /* 0x000fe20000000000 */
[----:B------:R-:W-:Y:S01]  /*3f50*/  UIADD3 UR24, UR17, UR25, URZ ;  /* 0x0000001911187290 */ /* 0x000fe2000fffe03f */
[----:B------:R-:W-:Y:S01]  /*3f60*/  SEL R0, R0, R181, !P0 ;  /* 0x000000b500007207 */ /* 0x000fe20004000000 */
[----:B------:R-:W-:Y:S01]  /*3f70*/  UIADD3 UR27, UR17, UR28, URZ ;  /* 0x0000001c111b7290 */ /* 0x000fe2000fffe03f */
[----:B------:R-:W-:Y:S01]  /*3f80*/  LEA R174, R3, UR4, 0x1 ;  /* 0x0000000403ae7c11 */ /* 0x000fe2000f8e08ff */
[----:B------:R-:W-:Y:S01]  /*3f90*/  UIADD3 UR23, UR17, UR24, URZ ;  /* 0x0000001811177290 */ /* 0x000fe2000fffe03f */
[----:B------:R-:W-:Y:S01]  /*3fa0*/  CS2R R122, SRZ ;  /* 0x00000000007a7805 */ /* 0x000fe2000001ff00 */
[----:B------:R-:W-:Y:S01]  /*3fb0*/  UIADD3 UR26, UR17, UR27, URZ ;  /* 0x0000001b111a7290 */ /* 0x000fe2000fffe03f */
[----:B------:R-:W-:Y:S01]  /*3fc0*/  CS2R R120, SRZ ;  /* 0x0000000000787805 */ /* 0x000fe2000001ff00 */
[----:B------:R-:W-:Y:S01]  /*3fd0*/  UIADD3 UR22, UR17, UR23, URZ ;  /* 0x0000001711167290 */ /* 0x000fe2000fffe03f */
[----:B------:R-:W-:Y:S01]  /*3fe0*/  CS2R R118, SRZ ;  /* 0x0000000000767805 */ /* 0x000fe2000001ff00 */
[----:B------:R-:W-:Y:S01]  /*3ff0*/  UIADD3 UR20, UR17, UR26, URZ ;  /* 0x0000001a11147290 */ /* 0x000fe2000fffe03f */
[----:B------:R-:W-:Y:S01]  /*4000*/  CS2R R116, SRZ ;  /* 0x0000000000747805 */ /* 0x000fe2000001ff00 */
[----:B------:R-:W-:Y:S01]  /*4010*/  UIADD3 UR21, UR17, UR22, URZ ;  /* 0x0000001611157290 */ /* 0x000fe2000fffe03f */
        /* <DEDUP_REMOVED lines=40> */
[----:B------:R-:W-:Y:S01]  /*42a0*/  IMAD.SHL.U32 R247, R4, 0x4, RZ ;  /* 0x0000000404f77824 */ /* 0x000fe200078e00ff */
[----:B------:R-:W-:Y:S01]  /*42b0*/  SHF.L.U64.HI R246, R252, 0x2, R27 ;  /* 0x00000002fcf67819 */ /* 0x000fe2000001021b */
[----:B------:R-:W-:Y:S01]  /*42c0*/  UIMAD UR36, UR32, 0x18, URZ ;  /* 0x00000018202478a4 */ /* 0x000fe2000f8e023f */
[----:B------:R-:W-:Y:S01]  /*42d0*/  LEA R3, R0, UR4, 0x1 ;  /* 0x0000000400037c11 */ /* 0x000fe2000f8e08ff */
[----:B------:R-:W-:Y:S02]  /*42e0*/  USHF.L.U32 UR35, UR32, 0x5, URZ ;  /* 0x0000000520237899 */ /* 0x000fe4000800063f */
[----:B------:R-:W-:-:S02]  /*42f0*/  UIMAD UR34, UR32, 0x28, URZ ;  /* 0x00000028202278a4 */ /* 0x000fc4000f8e023f */
[----:B------:R-:W-:Y:S02]  /*4300*/  UIMAD UR33, UR32, 0x30, URZ ;  /* 0x00000030202178a4 */ /* 0x000fe4000f8e023f */
[----:B------:R-:W-:Y:S02]  /*4310*/  UIMAD UR32, UR32, 0x38, URZ ;  /* 0x00000038202078a4 */ /* 0x000fe4000f8e023f */
[----:B------:R-:W-:Y:S02]  /*4320*/  UIADD3 UR37, UR37, -UR10, URZ ;  /* 0x8000000a25257290 */ /* 0x000fe4000fffe03f */
[----:B------:R-:W-:Y:S02]  /*4330*/  UIADD3 UR31, UR17, UR21, URZ ;  /* 0x00000015111f7290 */ /* 0x000fe4000fffe03f */
[----:B------:R-:W-:Y:S01]  /*4340*/  UIADD3 UR30, UR17, UR20, URZ ;  /* 0x00000014111e7290 */ /* 0x000fe2000fffe03f */
[----:B------:R-:W-:Y:S01]  /*4350*/  ULDC UR5, c[0x0][0x39c] ;  /* 0x0000e70000057ab9 */ /* 0x000fe20000000800 */
[----:B-1----:R-:W-:-:S10]  /*4360*/  ULDC UR11, c[0x0][0x2ec] ;  /* 0x0000bb00000b7ab9 */ /* 0x002fd40000000800 */
.L_x_475:
[----:B------:R-:W0:Y:S01]  /*4370*/  LDGDEPBAR ;  /* 0x00000000000079af */ /* 0x000e220000000000 */
[----:B------:R-:W-:Y:S01]  /*4380*/  IADD3 R0, R180, R174, RZ ;  /* 0x000000aeb4007210 */ /* 0x000fe20007ffe0ff */
[----:B------:R-:W-:Y:S01]  /*4390*/  USHF.L.U32 UR9, UR8, 0x6, URZ ;  /* 0x0000000608097899 */ /* 0x000fe2000800063f */
[----:B-----5:R-:W-:Y:S01]  /*43a0*/  FSETP.NEU.FTZ.AND P2, PT, R238, -INF , PT ;  /* 0xff800000ee00780b */ /* 0x020fe20003f5d000 */
[----:B------:R-:W-:Y:S01]  /*43b0*/  USHF.L.U32 UR16, UR39, 0x7, URZ ;  /* 0x0000000727107899 */ /* 0x000fe2000800063f */
[----:B------:R-:W-:Y:S01]  /*43c0*/  MOV R184, 0x8 ;  /* 0x0000000800b87802 */ /* 0x000fe20000000f00 */
[----:B------:R-:W-:Y:S01]  /*43d0*/  UISETP.GE.AND UP0, UPT, UR9, UR37, UPT ;  /* 0x000000250900728c */ /* 0x000fe2000bf06270 */
[----:B------:R-:W-:Y:S01]  /*43e0*/  FSETP.NEU.FTZ.AND P1, PT, R239, -INF , PT ;  /* 0xff800000ef00780b */ /* 0x000fe20003f3d000 */
[----:B------:R-:W-:Y:S01]  /*43f0*/  UIADD3 UR16, UR16, 0x80, URZ ;  /* 0x0000008010107890 */ /* 0x000fe2000fffe03f */
[----:B------:R-:W-:Y:S01]  /*4400*/  MOV R185, 0x20 ;  /* 0x0000002000b97802 */ /* 0x000fe20000000f00 */
[----:B------:R-:W-:Y:S02]  /*4410*/  UISETP.GT.AND UP3, UPT, UR8, UR19, UPT ;  /* 0x000000130800728c */ /* 0x000fe4000bf64270 */
[----:B------:R-:W-:Y:S06]  /*4420*/  UISETP.LT.AND UP0, UPT, UR16, UR10, UP0 ;  /* 0x0000000a1000728c */ /* 0x000fec0008701270 */
[----:B------:R-:W-:Y:S01]  /*4430*/  PLOP3.LUT P0, PT, PT, PT, UP0, 0x80, 0x0 ;  /* 0x000000000000781c */ /* 0x000fe20003f0f008 */
[----:B------:R-:W-:Y:S04]  /*4440*/  DEPBAR.LE SB0, 0x0 ;  /* 0x000080000000791a */ /* 0x000fe80000000000 */
[----:B------:R-:W-:Y:S06]  /*4450*/  BAR.SYNC.DEFER_BLOCKING 0x0 ;  /* 0x0000000000007b1d */ /* 0x000fec0000010000 */
[----:B------:R-:W-:Y:S08]  /*4460*/  LDSM.16.M88.4 R32, [R174] ;  /* 0x00000000ae20783b */ /* 0x000ff00000000200 */
[----:B------:R-:W1:Y:S08]  /*4470*/  LDSM.16.M88.4 R16, [R172+0x9000] ;  /* 0x00900000ac10783b */ /* 0x000e700000000200 */
[----:B------:R-:W2:Y:S08]  /*4480*/  LDSM.16.M88.4 R28, [R174+0x800] ;  /* 0x00080000ae1c783b */ /* 0x000eb00000000200 */
[----:B------:R-:W3:Y:S08]  /*4490*/  LDSM.16.M88.4 R132, [R172+0x9400] ;  /* 0x00940000ac84783b */ /* 0x000ef00000000200 */
[----:B------:R-:W-:Y:S08]  /*44a0*/  LDSM.16.M88.4 R136, [R0] ;  /* 0x000000000088783b */ /* 0x000ff00000000200 */
[----:B------:R-:W4:Y:S01]  /*44b0*/  LDSM.16.M88.4 R140, [R173+0x9000] ;  /* 0x00900000ad8c783b */ /* 0x000f220000000200 */
        /* <DEDUP_REMOVED lines=8> */
[-C--:B---3--:R-:W-:Y:S06]  /*4540*/  HMMA.16816.F32 R20, R32, R132.reuse, RZ ;  /* 0x000000842014723c */ /* 0x088fec00000018ff */
[C---:B------:R-:W-:Y:S01]  /*4550*/  HMMA.16816.F32 R24, R28.reuse, R132, RZ ;  /* 0x000000841c18723c */ /* 0x040fe200000018ff */
[----:B------:R-:W-:Y:S05]  /*4560*/  LDSM.16.M88.4 R160, [R172+0xb400] ;  /* 0x00b40000aca0783b */ /* 0x000fea0000000200 */
[-C--:B------:R-:W-:Y:S03]  /*4570*/  HMMA.16816.F32 R28, R28, R134.reuse, RZ ;  /* 0x000000861c1c723c */ /* 0x080fe600000018ff */
[----:B------:R-:W-:Y:S03]  /*4580*/  LDSM.16.M88.4 R164, [R0+0x1000] ;  /* 0x0010000000a4783b */ /* 0x000fe60000000200 */
[----:B------:R-:W-:Y:S05]  /*4590*/  HMMA.16816.F32 R32, R32, R134, RZ ;  /* 0x000000862020723c */ /* 0x000fea00000018ff */
[----:B------:R-:W3:Y:S01]  /*45a0*/  LDSM.16.M88.4 R132, [R174+0x1800] ;  /* 0x00180000ae84783b */ /* 0x000ee20000000200 */
[-C--:B----4-:R-:W-:Y:S06]  /*45b0*/  HMMA.16816.F32 R4, R136, R140.reuse, R4 ;  /* 0x0000008c8804723c */ /* 0x090fec0000001804 */
        /* <DEDUP_REMOVED lines=12> */
[----:B------:R-:W4:Y:S01]  /*4680*/  LDSM.16.M88.4 R148, [R172+0xd000] ;  /* 0x00d00000ac94783b */ /* 0x000f220000000200 */
[C---:B---3--:R-:W-:Y:S06]  /*4690*/  HMMA.16816.F32 R8, R132.reuse, R156, R8 ;  /* 0x0000009c8408723c */ /* 0x048fec0000001808 */
[-C--:B------:R-:W-:Y:S06]  /*46a0*/  HMMA.16816.F32 R12, R132, R158.reuse, R12 ;  /* 0x0000009e840c723c */ /* 0x080fec000000180c */
[C---:B------:R-:W-:Y:S01]  /*46b0*/  HMMA.16816.F32 R16, R152.reuse, R158, R16 ;  /* 0x0000009e9810723c */ /* 0x040fe20000001810 */
[----:B------:R-:W-:Y:S05]  /*46c0*/  LDSM.16.M88.4 R156, [R0+0x2000] ;  /* 0x00200000009c783b */ /* 0x000fea0000000200 */
[-C--:B------:R-:W-:Y:S06]  /*46d0*/  HMMA.16816.F32 R20, R152, R160.reuse, R20 ;  /* 0x000000a09814723c */ /* 0x080fec0000001814 */
[C---:B------:R-:W-:Y:S06]  /*46e0*/  HMMA.16816.F32 R24, R132.reuse, R160, R24 ;  /* 0x000000a08418723c */ /* 0x040fec0000001818 */
[-C--:B------:R-:W-:Y:S01]  /*46f0*/  HMMA.16816.F32 R28, R132, R162.reuse, R28 ;  /* 0x000000a2841c723c */ /* 0x080fe2000000181c */
[----:B------:R-:W3:Y:S05]  /*4700*/  LDSM.16.M88.4 R132, [R174+0x2800] ;  /* 0x00280000ae84783b */ /* 0x000eea0000000200 */
[----:B------:R-:W-:Y:S03]  /*4710*/  HMMA.16816.F32 R32, R152, R162, R32 ;  /* 0x000000a29820723c */ /* 0x000fe60000001820 */
[----:B------:R-:W3:Y:S03]  /*4720*/  LDSM.16.M88.4 R152, [R172+0xd400] ;  /* 0x00d40000ac98783b */ /* 0x000ee60000000200 */
[-C--:B-1----:R-:W-:Y:S05]  /*4730*/  HMMA.16816.F32 R4, R164, R168.reuse, R4 ;  /* 0x000000a8a404723c */ /* 0x082fea0000001804 */
[----:B------:R-:W1:Y:S01]  /*4740*/  LDSM.16.M88.4 R160, [R173+0xd000] ;  /* 0x00d00000ada0783b */ /* 0x000e620000000200 */
[C---:B--2---:R-:W-:Y:S06]  /*4750*/  HMMA.16816.F32 R8, R136.reuse, R168, R8 ;  /* 0x000000a88808723c */ /* 0x044fec0000001808 */
[-C--:B------:R-:W-:Y:S06]  /*4760*/  HMMA.16816.F32 R12, R136, R170.reuse, R12 ;  /* 0x000000aa880c723c */ /* 0x080fec000000180c */
[C---:B------:R-:W-:Y:S06]  /*4770*/  HMMA.16816.F32 R16, R164.reuse, R170, R16 ;  /* 0x000000aaa410723c */ /* 0x040fec0000001810 */
[-C--:B------:R-:W-:Y:S06]  /*4780*/  HMMA.16816.F32 R20, R164, R140.reuse, R20 ;  /* 0x0000008ca414723c */ /* 0x080fec0000001814 */
[C---:B------:R-:W-:Y:S06]  /*4790*/  HMMA.16816.F32 R24, R136.reuse, R140, R24 ;  /* 0x0000008c8818723c */ /* 0x040fec0000001818 */
[-C--:B------:R-:W-:Y:S01]  /*47a0*/  HMMA.16816.F32 R28, R136, R142.reuse, R28 ;  /* 0x0000008e881c723c */ /* 0x080fe2000000181c */
[----:B------:R2:W1:Y:S05]  /*47b0*/  LDSM.16.M88.4 R136, [R0+0x2800] ;  /* 0x002800000088783b */ /* 0x00046a0000000200 */
[----:B------:R-:W-:Y:S06]  /*47c0*/  HMMA.16816.F32 R32, R164, R142, R32 ;  /* 0x0000008ea420723c */ /* 0x000fec0000001820 */
[-C--:B----4-:R-:W-:Y:S06]  /*47d0*/  HMMA.16816.F32 R4, R144, R148.reuse, R4 ;  /* 0x000000949004723c */ /* 0x090fec0000001804 */
[C---:B---3--:R-:W-:Y:S06]  /*47e0*/  HMMA.16816.F32 R8, R132.reuse, R148, R8 ;  /* 0x000000948408723c */ /* 0x048fec0000001808 */
[-C--:B------:R-:W-:Y:S01]  /*47f0*/  HMMA.16816.F32 R12, R132, R150.reuse, R12 ;  /* 0x00000096840c723c */ /* 0x080fe2000000180c */
[----:B--2---:R-:W-:Y:S04]  /*4800*/  MOV R0, UR39 ;  /* 0x0000002700007c02 */ /* 0x004fe80008000f00 */
[----:B------:R-:W-:Y:S01]  /*4810*/  @!P0 LEA R0, R0, R251, 0x7 ;  /* 0x000000fb00008211 */ /* 0x000fe200078e38ff */
[C---:B------:R-:W-:Y:S06]  /*4820*/  HMMA.16816.F32 R16, R144.reuse, R150, R16 ;  /* 0x000000969010723c */ /* 0x040fec0000001810 */
[-C--:B------:R-:W-:Y:S06]  /*4830*/  HMMA.16816.F32 R20, R144, R152.reuse, R20 ;  /* 0x000000989014723c */ /* 0x080fec0000001814 */
[C---:B------:R-:W-:Y:S06]  /*4840*/  HMMA.16816.F32 R24, R132.reuse, R152, R24 ;  /* 0x000000988418723c */ /* 0x040fec0000001818 */
[-C--:B------:R-:W-:Y:S06]  /*4850*/  HMMA.16816.F32 R28, R132, R154.reuse, R28 ;  /* 0x0000009a841c723c */ /* 0x080fec000000181c */
[----:B------:R-:W-:Y:S06]  /*4860*/  HMMA.16816.F32 R32, R144, R154, R32 ;  /* 0x0000009a9020723c */ /* 0x000fec0000001820 */
[-C--:B-1----:R-:W-:Y:S06]  /*4870*/  HMMA.16816.F32 R4, R156, R160.reuse, R4 ;  /* 0x000000a09c04723c */ /* 0x082fec0000001804 */
        /* <DEDUP_REMOVED lines=26> */
[----:B---3--:R-:W-:Y:S04]  /*4a20*/  @!P0 VIMNMX R13, R8, UR10, PT ;  /* 0x0000000a080d8c48 */ /* 0x008fe8000bfe0100 */
[----:B------:R-:W-:Y:S05]  /*4a30*/  @!P0 ISETP.GE.AND P3, PT, R0, R13, PT ;  /* 0x0000000d0000820c */ /* 0x000fea0003f66270 */
[----:B------:R3:W4:Y:S10]  /*4a40*/  MUFU.TANH R214, R7 ;  /* 0x0000000700d67308 */ /* 0x0007340000002400 */
[----:B------:R2:W-:Y:S01]  /*4a50*/  MUFU.TANH R168, R10 ;  /* 0x0000000a00a87308 */ /* 0x0005e20000002400 */
[----:B-1----:R-:W-:Y:S05]  /*4a60*/  FMUL.FTZ R11, R238, 1.4426950216293334961 ;  /* 0x3fb8aa3bee0b7820 */ /* 0x002fea0000410000 */
[----:B------:R-:W-:Y:S04]  /*4a70*/  FSEL R11, R11, RZ, P2 ;  /* 0x000000ff0b0b7208 */ /* 0x000fe80001000000 */
[----:B------:R-:W-:Y:S01]  /*4a80*/  MUFU.TANH R203, R17 ;  /* 0x0000001100cb7308 */ /* 0x000fe20000002400 */
[----:B---3--:R-:W1:Y:S09]  /*4a90*/  LDSM.16.M88.4 R4, [R173+0xd400] ;  /* 0x00d40000ad04783b */ /* 0x008e720000000200 */
[----:B------:R3:W-:Y:S01]  /*4aa0*/  MUFU.TANH R160, R12 ;  /* 0x0000000c00a07308 */ /* 0x0007e20000002400 */
[----:B--2---:R-:W-:Y:S05]  /*4ab0*/  FMUL.FTZ R10, R239, 1.4426950216293334961 ;  /* 0x3fb8aa3bef0a7820 */ /* 0x004fea0000410000 */
[----:B------:R-:W-:Y:S04]  /*4ac0*/  FSEL R10, R10, RZ, P1 ;  /* 0x000000ff0a0a7208 */ /* 0x000fe80000800000 */
[----:B------:R-:W-:Y:S10]  /*4ad0*/  MUFU.TANH R213, R18 ;  /* 0x0000001200d57308 */ /* 0x000ff40000002400 */
[----:B------:R2:W-:Y:S01]  /*4ae0*/  MUFU.TANH R166, R14 ;  /* 0x0000000e00a67308 */ /* 0x0005e20000002400 */
[----:B---3--:R-:W-:Y:S02]  /*4af0*/  @!P0 VIADDMNMX R12, R8, R184, UR10, PT ;  /* 0x0000000a080c8e46 */ /* 0x008fe4000b8001b8 */
[----:B------:R-:W-:Y:S02]  /*4b00*/  MOV R184, 0x28 ;  /* 0x0000002800b87802 */ /* 0x000fe40000000f00 */
[----:B------:R-:W-:Y:S05]  /*4b10*/  @!P0 ISETP.GE.AND P1, PT, R0, R12, PT ;  /* 0x0000000c0000820c */ /* 0x000fea0003f26270 */
[----:B------:R-:W-:Y:S10]  /*4b20*/  MUFU.TANH R212, R19 ;  /* 0x0000001300d47308 */ /* 0x000ff40000002400 */
[----:B------:R-:W3:Y:S01]  /*4b30*/  MUFU.TANH R164, R9 ;  /* 0x0000000900a47308 */ /* 0x000ee20000002400 */
[-C--:B-1----:R-:W-:Y:S03]  /*4b40*/  HMMA.16816.F32 R20, R156, R4.reuse, R20 ;  /* 0x000000049c14723c */ /* 0x082fe60000001814 */
[----:B--2---:R-:W-:Y:S03]  /*4b50*/  MOV R14, R152 ;  /* 0x00000098000e7202 */ /* 0x004fe60000000f00 */
[C---:B------:R-:W-:Y:S03]  /*4b60*/  HMMA.16816.F32 R24, R136.reuse, R4, R24 ;  /* 0x000000048818723c */ /* 0x040fe60000001818 */
[----:B------:R-:W1:Y:S03]  /*4b70*/  MUFU.TANH R163, R15 ;  /* 0x0000000f00a37308 */ /* 0x000e660000002400 */
[-C--:B------:R-:W-:Y:S07]  /*4b80*/  HMMA.16816.F32 R28, R136, R6.reuse, R28 ;  /* 0x00000006881c723c */ /* 0x080fee000000181c */
[----:B------:R2:W-:Y:S01]  /*4b90*/  MUFU.TANH R205, R16 ;  /* 0x0000001000cd7308 */ /* 0x0005e20000002400 */
[----:B------:R-:W-:Y:S01]  /*4ba0*/  MOV R5, R201 ;  /* 0x000000c900057202 */ /* 0x000fe20000000f00 */
[----:B------:R-:W-:Y:S04]  /*4bb0*/  HMMA.16816.F32 R32, R156, R6, R32 ;  /* 0x000000069c20723c */ /* 0x000fe80000001820 */
        /* <DEDUP_REMOVED lines=9> */
[----:B------:R-:W-:Y:S01]  /*4c50*/  FMUL.FTZ R24, R24, UR5 ;  /* 0x0000000518187c20 */ /* 0x000fe20008410000 */
[----:B------:R-:W-:Y:S01]  /*4c60*/  FMUL.FTZ R25, R25, UR5 ;  /* 0x0000000519197c20 */ /* 0x000fe20008410000 */
[----:B------:R-:W-:Y:S02]  /*4c70*/  @!P0 FSEL R14, R152, -INF , !P2 ;  /* 0xff800000980e8808 */ /* 0x000fe40005000000 */
[----:B------:R3:W-:Y:S01]  /*4c80*/  MUFU.EX2 R144, R5 ;  /* 0x0000000500907308 */ /* 0x0007e20000000800 */
[----:B------:R-:W-:Y:S01]  /*4c90*/  @!P0 ISETP.GE.AND P2, PT, R4, R12, PT ;  /* 0x0000000c0400820c */ /* 0x000fe20003f46270 */
[----:B--2---:R-:W-:Y:S01]  /*4ca0*/  FMUL.FTZ R16, R237, 1.4426950216293334961 ;  /* 0x3fb8aa3bed107820 */ /* 0x004fe20000410000 */
[----:B----4-:R-:W-:Y:S01]  /*4cb0*/  MOV R9, R214 ;  /* 0x000000d600097202 */ /* 0x010fe20000000f00 */
[----:B------:R-:W-:Y:S01]  /*4cc0*/  FFMA.FTZ R14, R14, UR11, -R11 ;  /* 0x0000000b0e0e7c23 */ /* 0x000fe2000801080b */
[----:B------:R-:W-:Y:S01]  /*4cd0*/  @!P0 FSEL R9, R214, -INF , !P2 ;  /* 0xff800000d6098808 */ /* 0x000fe20005000000 */
[----:B------:R-:W-:Y:S01]  /*4ce0*/  FMUL.FTZ R28, R28, UR5 ;  /* 0x000000051c1c7c20 */ /* 0x000fe20008410000 */
[----:B------:R-:W-:Y:S03]  /*4cf0*/  FMUL.FTZ R29, R29, UR5 ;  /* 0x000000051d1d7c20 */ /* 0x000fe60008410000 */
[----:B------:R-:W2:Y:S01]  /*4d00*/  MUFU.TANH R202, R21 ;  /* 0x0000001500ca7308 */ /* 0x000ea20000002400 */
[----:B------:R-:W-:Y:S01]  /*4d10*/  FMUL.FTZ R30, R30, UR5 ;  /* 0x000000051e1e7c20 */ /* 0x000fe20008410000 */
[----:B------:R-:W-:Y:S01]  /*4d20*/  FMUL.FTZ R32, R32, UR5 ;  /* 0x0000000520207c20 */ /* 0x000fe20008410000 */
[----:B------:R-:W-:Y:S01]  /*4d30*/  FMUL.FTZ R33, R33, UR5 ;  /* 0x0000000521217c20 */ /* 0x000fe20008410000 */
[----:B------:R-:W-:Y:S01]  /*4d40*/  FMUL.FTZ R34, R34, UR5 ;  /* 0x0000000522227c20 */ /* 0x000fe20008410000 */
[----:B------:R-:W-:Y:S01]  /*4d50*/  FMUL.FTZ R35, R35, UR5 ;  /* 0x0000000523237c20 */ /* 0x000fe20008410000 */
[----:B------:R-:W-:Y:S01]  /*4d60*/  FMUL.FTZ R31, R31, UR5 ;  /* 0x000000051f1f7c20 */ /* 0x000fe20008410000 */
[----:B------:R-:W-:Y:S03]  /*4d70*/  FMUL.FTZ R26, R26, UR5 ;  /* 0x000000051a1a7c20 */ /* 0x000fe60008410000 */
[----:B------:R4:W-:Y:S01]  /*4d80*/  MUFU.EX2 R226, R14 ;  /* 0x0000000e00e27308 */ /* 0x0009e20000000800 */
[----:B---3--:R-:W-:Y:S01]  /*4d90*/  MOV R5, R215 ;  /* 0x000000d700057202 */ /* 0x008fe20000000f00 */
[----:B------:R-:W-:Y:S01]  /*4da0*/  FMUL.FTZ R27, R27, UR5 ;  /* 0x000000051b1b7c20 */ /* 0x000fe20008410000 */
[----:B------:R-:W-:Y:S02]  /*4db0*/  @!P0 FSEL R5, R215, -INF , !P1 ;  /* 0xff800000d7058808 */ /* 0x000fe40004800000 */
[----:B------:R-:W-:Y:S02]  /*4dc0*/  FSETP.NEU.FTZ.AND P1, PT, R236, -INF , PT ;  /* 0xff800000ec00780b */ /* 0x000fe40003f3d000 */
[----:B------:R-:W-:Y:S03]  /*4dd0*/  MOV R15, R165 ;  /* 0x000000a5000f7202 */ /* 0x000fe60000000f00 */
[----:B------:R-:W3:Y:S01]  /*4de0*/  MUFU.TANH R210, R22 ;  /* 0x0000001600d27308 */ /* 0x000ee20000002400 */
[--C-:B------:R-:W-:Y:S01]  /*4df0*/  FFMA.FTZ R5, R5, UR11, -R10.reuse ;  /* 0x0000000b05057c23 */ /* 0x100fe2000801080a */
[----:B------:R-:W-:Y:S08]  /*4e00*/  MOV R6, R155 ;  /* 0x0000009b00067202 */ /* 0x000ff00000000f00 */
[----:B------:R1:W-:Y:S01]  /*4e10*/  MUFU.EX2 R227, R5 ;  /* 0x0000000500e37308 */ /* 0x0003e20000000800 */
[----:B----4-:R-:W-:Y:S09]  /*4e20*/  MOV R14, R164 ;  /* 0x000000a4000e7202 */ /* 0x010ff20000000f00 */
[----:B------:R-:W4:Y:S10]  /*4e30*/  MUFU.TANH R206, R23 ;  /* 0x0000001700ce7308 */ /* 0x000f340000002400 */
[----:B------:R-:W4:Y:S01]  /*4e40*/  MUFU.TANH R151, R24 ;  /* 0x0000001800977308 */ /* 0x000f220000002400 */
[----:B-1----:R-:W-:Y:S01]  /*4e50*/  FFMA.FTZ R5, R9, UR11, -R10 ;  /* 0x0000000b09057c23 */ /* 0x002fe2000801080a */
[C---:B------:R-:W-:Y:S02]  /*4e60*/  @!P0 VIADDMNMX R9, R8.reuse, R185, UR10, PT ;  /* 0x0000000a08098e46 */ /* 0x040fe4000b8001b9 */
[----:B------:R-:W-:Y:S02]  /*4e70*/  @!P0 VIADDMNMX R8, R8, R184, UR10, PT ;  /* 0x0000000a08088e46 */ /* 0x000fe4000b8001b8 */
[-C--:B------:R-:W-:Y:S04]  /*4e80*/  @!P0 ISETP.GE.AND P3, PT, R0, R9.reuse, PT ;  /* 0x000000090000820c */ /* 0x080fe80003f66270 */
[----:B------:R1:W-:Y:S01]  /*4e90*/  MUFU.EX2 R233, R5 ;  /* 0x0000000500e97308 */ /* 0x0003e20000000800 */
[C---:B------:R-:W-:Y:S02]  /*4ea0*/  @!P0 ISETP.GE.AND P4, PT, R4.reuse, R9, PT ;  /* 0x000000090400820c */ /* 0x040fe40003f86270 */
[----:B------:R-:W-:Y:S02]  /*4eb0*/  @!P0 FSEL R15, R165, -INF , !P3 ;  /* 0xff800000a50f8808 */ /* 0x000fe40005800000 */
[-C--:B------:R-:W-:Y:S02]  /*4ec0*/  @!P0 ISETP.GE.AND P2, PT, R4, R8.reuse, PT ;  /* 0x000000080400820c */ /* 0x080fe40003f46270 */
[----:B------:R-:W-:Y:S03]  /*4ed0*/  @!P0 FSEL R14, R164, -INF , !P4 ;  /* 0xff800000a40e8808 */ /* 0x000fe60006000000 */
[----:B------:R-:W4:Y:S01]  /*4ee0*/  MUFU.TANH R150, R25 ;  /* 0x0000001900967308 */ /* 0x000f220000002400 */
[----:B------:R-:W-:Y:S09]  /*4ef0*/  @!P0 ISETP.GE.AND P3, PT, R0, R8, PT ;  /* 0x000000080000820c */ /* 0x000ff20003f66270 */
[----:B------:R-:W4:Y:S01]  /*4f00*/  MUFU.TANH R162, R26 ;  /* 0x0000001a00a27308 */ /* 0x000f220000002400 */
[----:B-1----:R-:W-:Y:S05]  /*4f10*/  FMUL.FTZ R5, R236, 1.4426950216293334961 ;  /* 0x3fb8aa3bec057820 */ /* 0x002fea0000410000 */
[----:B------:R-:W-:Y:S04]  /*4f20*/  FSEL R5, R5, RZ, P1 ;  /* 0x000000ff05057208 */ /* 0x000fe80000800000 */
[----:B------:R-:W-:Y:S01]  /*4f30*/  MUFU.TANH R161, R27 ;  /* 0x0000001b00a17308 */ /* 0x000fe20000002400 */
[----:B------:R-:W-:Y:S01]  /*4f40*/  FSETP.NEU.FTZ.AND P1, PT, R237, -INF , PT ;  /* 0xff800000ed00780b */ /* 0x000fe20003f3d000 */
[--C-:B------:R-:W-:Y:S01]  /*4f50*/  FFMA.FTZ R4, R15, UR11, -R5.reuse ;  /* 0x0000000b0f047c23 */ /* 0x100fe20008010805 */
[--C-:B------:R-:W-:Y:S01]  /*4f60*/  FFMA.FTZ R14, R14, UR11, -R5.reuse ;  /* 0x0000000b0e0e7c23 */ /* 0x100fe20008010805 */
[----:B------:R-:W-:Y:S02]  /*4f70*/  MOV R15, R168 ;  /* 0x000000a8000f7202 */ /* 0x000fe40000000f00 */
[----:B------:R-:W-:Y:S04]  /*4f80*/  @!P0 FSEL R15, R168, -INF , !P3 ;  /* 0xff800000a80f8808 */ /* 0x000fe80005800000 */
[----:B------:R1:W-:Y:S10]  /*4f90*/  MUFU.EX2 R188, R4 ;  /* 0x0000000400bc7308 */ /* 0x0003f40000000800 */
[----:B------:R2:W-:Y:S10]  /*4fa0*/  MUFU.EX2 R187, R14 ;  /* 0x0000000e00bb7308 */ /* 0x0005f40000000800 */
[----:B------:R-:W4:Y:S01]  /*4fb0*/  MUFU.TANH R149, R28 ;  /* 0x0000001c00957308 */ /* 0x000f220000002400 */
[----:B-1----:R-:W-:Y:S02]  /*4fc0*/  FSEL R4, R16, RZ, P1 ;  /* 0x000000ff10047208 */ /* 0x002fe40000800000 */
[----:B------:R-:W-:Y:S02]  /*4fd0*/  MOV R16, R167 ;  /* 0x000000a700107202 */ /* 0x000fe40000000f00 */
[----:B------:R-:W-:Y:S05]  /*4fe0*/  @!P0 FSEL R16, R167, -INF , !P2 ;  /* 0xff800000a7108808 */ /* 0x000fea0005000000 */
[----:B------:R-:W1:Y:S01]  /*4ff0*/  MUFU.TANH R148, R29 ;  /* 0x0000001d00947308 */ /* 0x000e620000002400 */
[--C-:B--2---:R-:W-:Y:S01]  /*5000*/  FFMA.FTZ R14, R15, UR11, -R4.reuse ;  /* 0x0000000b0f0e7c23 */ /* 0x104fe20008010804 */
[----:B------:R-:W-:Y:S04]  /*5010*/  @!P0 IADD3 R15, R0, 0x8, RZ ;  /* 0x00000008000f8810 */ /* 0x000fe80007ffe0ff */
[C---:B------:R-:W-:Y:S04]  /*5020*/  @!P0 ISETP.GE.AND P1, PT, R15.reuse, R9, PT ;  /* 0x000000090f00820c */ /* 0x040fe80003f26270 */
[----:B------:R2:W-:Y:S01]  /*5030*/  MUFU.EX2 R192, R14 ;  /* 0x0000000e00c07308 */ /* 0x0005e20000000800 */
[----:B------:R-:W-:Y:S09]  /*5040*/  @!P0 ISETP.GE.AND P2, PT, R15, R8, PT ;  /* 0x000000080f00820c */ /* 0x000ff20003f46270 */
[----:B------:R-:W1:Y:S10]  /*5050*/  MUFU.TANH R154, R30 ;  /* 0x0000001e009a7308 */ /* 0x000e740000002400 */
[----:B------:R-:W1:Y:S01]  /*5060*/  MUFU.TANH R197, R32 ;  /* 0x0000002000c57308 */ /* 0x000e620000002400 */
[--C-:B--2---:R-:W-:Y:S01]  /*5070*/  FFMA.FTZ R14, R16, UR11, -R4.reuse ;  /* 0x0000000b100e7c23 */ /* 0x104fe20008010804 */
[----:B------:R-:W-:Y:S02]  /*5080*/  MOV R16, R160 ;  /* 0x000000a000107202 */ /* 0x000fe40000000f00 */
[----:B------:R-:W-:Y:S06]  /*5090*/  @!P0 FSEL R16, R160, -INF , !P1 ;  /* 0xff800000a0108808 */ /* 0x000fec0004800000 */
[----:B------:R2:W-:Y:S01]  /*50a0*/  MUFU.EX2 R191, R14 ;  /* 0x0000000e00bf7308 */ /* 0x0005e20000000800 */
[--C-:B------:R-:W-:Y:S01]  /*50b0*/  FFMA.FTZ R7, R16, UR11, -R5.reuse ;  /* 0x0000000b10077c23 */ /* 0x100fe20008010805 */
[----:B------:R-:W-:Y:S08]  /*50c0*/  MOV R16, R163 ;  /* 0x000000a300107202 */ /* 0x000ff00000000f00 */
[----:B------:R3:W-:Y:S10]  /*50d0*/  MUFU.EX2 R171, R7 ;  /* 0x0000000700ab7308 */ /* 0x0007f40000000800 */
[----:B------:R-:W1:Y:S01]  /*50e0*/  MUFU.TANH R198, R33 ;  /* 0x0000002100c67308 */ /* 0x000e620000002400 */
[----:B--2---:R-:W-:Y:S04]  /*50f0*/  @!P0 IADD3 R14, R0, 0x9, RZ ;  /* 0x00000009000e8810 */ /* 0x004fe80007ffe0ff */
[----:B------:R-:W-:Y:S05]  /*5100*/  @!P0 ISETP.GE.AND P1, PT, R14, R9, PT ;  /* 0x000000090e00820c */ /* 0x000fea0003f26270 */
[----:B------:R-:W-:Y:S01]  /*5110*/  MUFU.TANH R200, R34 ;  /* 0x0000002200c87308 */ /* 0x000fe20000002400 */
[----:B------:R-:W-:Y:S02]  /*5120*/  @!P0 FSEL R6, R155, -INF , !P1 ;  /* 0xff8000009b068808 */ /* 0x000fe40004800000 */
[----:B---3--:R-:W-:Y:S02]  /*5130*/  MOV R7, R166 ;  /* 0x000000a600077202 */ /* 0x008fe40000000f00 */
[----:B------:R-:W-:Y:S01]  /*5140*/  @!P0 FSEL R7, R166, -INF , !P2 ;  /* 0xff800000a6078808 */ /* 0x000fe20005000000 */
[----:B------:R-:W-:Y:S01]  /*5150*/  FFMA.FTZ R6, R6, UR11, -R5 ;  /* 0x0000000b06067c23 */ /* 0x000fe20008010805 */
[----:B------:R-:W-:Y:S03]  /*5160*/  @!P0 ISETP.GE.AND P1, PT, R14, R8, PT ;  /* 0x000000080e00820c */ /* 0x000fe60003f26270 */
[----:B------:R-:W2:Y:S01]  /*5170*/  MUFU.TANH R199, R35 ;  /* 0x0000002300c77308 */ /* 0x000ea20000002400 */
[----:B------:R-:W-:Y:S02]  /*5180*/  @!P0 FSEL R16, R163, -INF , !P1 ;  /* 0xff800000a3108808 */ /* 0x000fe40004800000 */
[----:B------:R-:W-:Y:S07]  /*5190*/  @!P0 ISETP.GE.AND P1, PT, R15, R13, PT ;  /* 0x0000000d0f00820c */ /* 0x000fee0003f26270 */
[----:B------:R3:W-:Y:S10]  /*51a0*/  MUFU.EX2 R170, R6 ;  /* 0x0000000600aa7308 */ /* 0x0007f40000000800 */
[----:B------:R-:W-:Y:S01]  /*51b0*/  MUFU.TANH R153, R31 ;  /* 0x0000001f00997308 */ /* 0x000fe20000002400 */
[--C-:B---3--:R-:W-:Y:S01]  /*51c0*/  FFMA.FTZ R6, R7, UR11, -R4.reuse ;  /* 0x0000000b07067c23 */ /* 0x108fe20008010804 */
[----:B------:R-:W-:Y:S08]  /*51d0*/  MOV R7, R203 ;  /* 0x000000cb00077202 */ /* 0x000ff00000000f00 */
        /* <DEDUP_REMOVED lines=34> */
[----:B---3--:R-:W-:Y:S02]  /*5400*/  MOV R14, R210 ;  /* 0x000000d2000e7202 */ /* 0x008fe40000000f00 */
[----:B------:R-:W-:Y:S02]  /*5410*/  @!P0 FSEL R14, R210, -INF , !P1 ;  /* 0xff800000d20e8808 */ /* 0x000fe40004800000 */
[----:B------:R-:W-:Y:S03]  /*5420*/  @!P0 ISETP.GE.AND P1, PT, R6, R12, PT ;  /* 0x0000000c0600820c */ /* 0x000fe60003f26270 */
[--C-:B------:R-:W-:Y:S01]  /*5430*/  FFMA.FTZ R14, R14, UR11, -R10.reuse ;  /* 0x0000000b0e0e7c23 */ /* 0x100fe2000801080a */
[----:B----4-:R-:W-:Y:S02]  /*5440*/  MOV R15, R206 ;  /* 0x000000ce000f7202 */ /* 0x010fe40000000f00 */
[----:B------:R-:W-:Y:S01]  /*5450*/  @!P0 FSEL R15, R206, -INF , !P1 ;  /* 0xff800000ce0f8808 */ /* 0x000fe20004800000 */
[----:B------:R3:W-:Y:S01]  /*5460*/  MUFU.EX2 R228, R14 ;  /* 0x0000000e00e47308 */ /* 0x0007e20000000800 */
[----:B------:R-:W-:Y:S03]  /*5470*/  @!P0 ISETP.GE.AND P1, PT, R7, R9, PT ;  /* 0x000000090700820c */ /* 0x000fe60003f26270 */
[----:B------:R-:W-:Y:S06]  /*5480*/  FFMA.FTZ R15, R15, UR11, -R10 ;  /* 0x0000000b0f0f7c23 */ /* 0x000fec000801080a */
[----:B------:R4:W2:Y:S01]  /*5490*/  MUFU.EX2 R229, R15 ;  /* 0x0000000f00e57308 */ /* 0x0008a20000000800 */
[----:B---3--:R-:W-:Y:S02]  /*54a0*/  MOV R14, R151 ;  /* 0x00000097000e7202 */ /* 0x008fe40000000f00 */
[----:B------:R-:W-:Y:S02]  /*54b0*/  @!P0 FSEL R14, R151, -INF , !P1 ;  /* 0xff800000970e8808 */ /* 0x000fe40004800000 */
[----:B------:R-:W-:Y:S03]  /*54c0*/  @!P0 ISETP.GE.AND P1, PT, R6, R9, PT ;  /* 0x000000090600820c */ /* 0x000fe60003f26270 */
[--C-:B------:R-:W-:Y:S01]  /*54d0*/  FFMA.FTZ R14, R14, UR11, -R5.reuse ;  /* 0x0000000b0e0e7c23 */ /* 0x100fe20008010805 */
[----:B----4-:R-:W-:Y:S02]  /*54e0*/  MOV R15, R150 ;  /* 0x00000096000f7202 */ /* 0x010fe40000000f00 */
[----:B------:R-:W-:Y:S01]  /*54f0*/  @!P0 FSEL R15, R150, -INF , !P1 ;  /* 0xff800000960f8808 */ /* 0x000fe20004800000 */
[----:B------:R3:W-:Y:S01]  /*5500*/  MUFU.EX2 R159, R14 ;  /* 0x0000000e009f7308 */ /* 0x0007e20000000800 */
[----:B------:R-:W-:Y:S02]  /*5510*/  @!P0 ISETP.GE.AND P1, PT, R7, R8, PT ;  /* 0x000000080700820c */ /* 0x000fe40003f26270 */
        /* <DEDUP_REMOVED lines=8> */
[--C-:B---3--:R-:W-:Y:S01]  /*55a0*/  FFMA.FTZ R14, R15, UR11, -R5.reuse ;  /* 0x0000000b0f0e7c23 */ /* 0x108fe20008010805 */
[----:B------:R-:W-:Y:S07]  /*55b0*/  MOV R15, R149 ;  /* 0x00000095000f7202 */ /* 0x000fee0000000f00 */
[----:B------:R3:W-:Y:S02]  /*55c0*/  MUFU.EX2 R158, R14 ;  /* 0x0000000e009e7308 */ /* 0x0007e40000000800 */
[----:B---3--:R-:W-:Y:S02]  /*55d0*/  MOV R14, R161 ;  /* 0x000000a1000e7202 */ /* 0x008fe40000000f00 */
        /* <DEDUP_REMOVED lines=15> */
[----:B------:R-:W-:Y:S03]  /*56d0*/  @!P0 ISETP.GE.AND P1, PT, R6, R13, PT ;  /* 0x0000000d0600820c */ /* 0x000fe60003f26270 */
[----:B------:R-:W-:Y:S06]  /*56e0*/  FFMA.FTZ R7, R9, UR11, -R4 ;  /* 0x0000000b09077c23 */ /* 0x000fec0008010804 */
        /* <DEDUP_REMOVED lines=8> */
[----:B------:R-:W-:Y:S02]  /*5770*/  @!P0 ISETP.GE.AND P1, PT, R6, R12, PT ;  /* 0x0000000c0600820c */ /* 0x000fe40003f26270 */
[----:B--2---:R-:W-:Y:S01]  /*5780*/  MOV R6, R199 ;  /* 0x000000c700067202 */ /* 0x004fe20000000f00 */
        /* <DEDUP_REMOVED lines=26> */
[----:B---3--:R-:W-:Y:S02]  /*5930*/  F2FP.F16.F32.PACK_AB R0, R191, R192 ;  /* 0x000000c0bf00723e */ /* 0x008fe400000000ff */
[----:B----4-:R-:W-:Y:S03]  /*5940*/  F2FP.F16.F32.PACK_AB R5, R187, R188 ;  /* 0x000000bcbb05723e */ /* 0x010fe600000000ff */
        /* <DEDUP_REMOVED lines=11> */
[----:B----4-:R-:W-:Y:S03]  /*5a00*/  F2FP.F16.F32.PACK_AB R6, R185, R186 ;  /* 0x000000bab906723e */ /* 0x010fe600000000ff */
[----:B------:R4:W-:Y:S01]  /*5a10*/  STS [R193+0x19000], R0 ;  /* 0x01900000c1007388 */ /* 0x0009e20000000800 */
[----:B-1----:R-:W-:Y:S02]  /*5a20*/  F2FP.F16.F32.PACK_AB R7, R158, R159 ;  /* 0x0000009f9e07723e */ /* 0x002fe400000000ff */
[----:B---3--:R-:W-:Y:S02]  /*5a30*/  F2FP.F16.F32.PACK_AB R4, R156, R157 ;  /* 0x0000009d9c04723e */ /* 0x008fe400000000ff */
[----:B--2---:R-:W-:Y:S02]  /*5a40*/  F2FP.F16.F32.PACK_AB R5, R224, R225 ;  /* 0x000000e1e005723e */ /* 0x004fe400000000ff */
[----:B----4-:R-:W-:Y:S03]  /*5a50*/  F2FP.F16.F32.PACK_AB R0, R169, R184 ;  /* 0x000000b8a900723e */ /* 0x010fe600000000ff */
[----:B------:R-:W-:Y:S04]  /*5a60*/  STS [R193+0x19400], R5 ;  /* 0x01940005c1007388 */ /* 0x000fe80000000800 */
[----:B------:R-:W-:Y:S04]  /*5a70*/  STS [R194+0x1a000], R7 ;  /* 0x01a00007c2007388 */ /* 0x000fe80000000800 */
[----:B------:R-:W-:Y:S04]  /*5a80*/  STS [R194+0x1a400], R6 ;  /* 0x01a40006c2007388 */ /* 0x000fe80000000800 */
[----:B------:R-:W-:Y:S04]  /*5a90*/  STS [R193+0x1a000], R4 ;  /* 0x01a00004c1007388 */ /* 0x000fe80000000800 */
[----:B------:R1:W-:Y:S04]  /*5aa0*/  STS [R193+0x1a400], R0 ;  /* 0x01a40000c1007388 */ /* 0x0003e80000000800 */
[----:B------:R-:W-:Y:S08]  /*5ab0*/  LDSM.16.M88.4 R32, [R175+UR4+0x6000] ;  /* 0x00600004af20783b */ /* 0x000ff00008000200 */
[----:B------:R-:W2:Y:S08]  /*5ac0*/  LDSM.16.M88.4 R16, [R172+0xf000] ;  /* 0x00f00000ac10783b */ /* 0x000eb00000000200 */
[----:B------:R-:W3:Y:S01]  /*5ad0*/  LDSM.16.M88.4 R28, [R175+UR4+0x6800] ;  /* 0x00680004af1c783b */ /* 0x000ee20008000200 */
[----:B-1----:R-:W-:Y:S07]  /*5ae0*/  MOV R0, UR4 ;  /* 0x0000000400007c02 */ /* 0x002fee0008000f00 */
[----:B------:R-:W1:Y:S01]  /*5af0*/  LDSM.16.M88.4 R132, [R172+0xf400] ;  /* 0x00f40000ac84783b */ /* 0x000e620000000200 */
[----:B------:R-:W-:Y:S04]  /*5b00*/  IADD3 R0, R175, 0x6000, R0 ;  /* 0x00006000af007810 */ /* 0x000fe80007ffe000 */
[----:B------:R-:W-:Y:S03]  /*5b10*/  IADD3 R0, R0, R180, RZ ;  /* 0x000000b400007210 */ /* 0x000fe60007ffe0ff */
[----:B------:R-:W-:Y:S08]  /*5b20*/  LDSM.16.M88.4 R140, [R173+0xf000] ;  /* 0x00f00000ad8c783b */ /* 0x000ff00000000200 */
[----:B------:R-:W4:Y:S01]  /*5b30*/  LDSM.16.M88.4 R136, [R0] ;  /* 0x000000000088783b */ /* 0x000f220000000200 */
[-C--:B--2---:R-:W-:Y:S06]  /*5b40*/  HMMA.16816.F32 R4, R32, R16.reuse, RZ ;  /* 0x000000102004723c */ /* 0x084fec00000018ff */
[C---:B---3--:R-:W-:Y:S06]  /*5b50*/  HMMA.16816.F32 R8, R28.reuse, R16, RZ ;  /* 0x000000101c08723c */ /* 0x048fec00000018ff */
[-C--:B------:R-:W-:Y:S06]  /*5b60*/  HMMA.16816.F32 R12, R28, R18.reuse, RZ ;  /* 0x000000121c0c723c */ /* 0x080fec00000018ff */
[C---:B------:R-:W-:Y:S06]  /*5b70*/  HMMA.16816.F32 R16, R32.reuse, R18, RZ ;  /* 0x000000122010723c */ /* 0x040fec00000018ff */
[-C--:B-1----:R-:W-:Y:S06]  /*5b80*/  HMMA.16816.F32 R20, R32, R132.reuse, RZ ;  /* 0x000000842014723c */ /* 0x082fec00000018ff */
[C---:B------:R-:W-:Y:S06]  /*5b90*/  HMMA.16816.F32 R24, R28.reuse, R132, RZ ;  /* 0x000000841c18723c */ /* 0x040fec00000018ff */
[-C--:B------:R-:W-:Y:S06]  /*5ba0*/  HMMA.16816.F32 R28, R28, R134.reuse, RZ ;  /* 0x000000861c1c723c */ /* 0x080fec00000018ff */
[----:B------:R-:W-:Y:S01]  /*5bb0*/  HMMA.16816.F32 R32, R32, R134, RZ ;  /* 0x000000862020723c */ /* 0x000fe200000018ff */
[----:B------:R-:W1:Y:S05]  /*5bc0*/  LDSM.16.M88.4 R132, [R0+0x800] ;  /* 0x000800000084783b */ /* 0x000e6a0000000200 */
[-C--:B----4-:R-:W-:Y:S06]  /*5bd0*/  HMMA.16816.F32 R4, R136, R140.reuse, R4 ;  /* 0x0000008c8804723c */ /* 0x090fec0000001804 */
[C---:B-1----:R-:W-:Y:S06]  /*5be0*/  HMMA.16816.F32 R8, R132.reuse, R140, R8 ;  /* 0x0000008c8408723c */ /* 0x042fec0000001808 */
[-C--:B------:R-:W-:Y:S06]  /*5bf0*/  HMMA.16816.F32 R12, R132, R142.reuse, R12 ;  /* 0x0000008e840c723c */ /* 0x080fec000000180c */
[C---:B------:R-:W-:Y:S01]  /*5c00*/  HMMA.16816.F32 R16, R136.reuse, R142, R16 ;  /* 0x0000008e8810723c */ /* 0x040fe20000001810 */
[----:B------:R-:W1:Y:S05]  /*5c10*/  LDSM.16.M88.4 R140, [R173+0xf400] ;  /* 0x00f40000ad8c783b */ /* 0x000e6a0000000200 */
[-C--:B-1----:R-:W-:Y:S06]  /*5c20*/  HMMA.16816.F32 R20, R136, R140.reuse, R20 ;  /* 0x0000008c8814723c */ /* 0x082fec0000001814 */
[C---:B------:R-:W-:Y:S06]  /*5c30*/  HMMA.16816.F32 R24, R132.reuse, R140, R24 ;  /* 0x0000008c8418723c */ /* 0x040fec0000001818 */
[-C--:B------:R-:W-:Y:S01]  /*5c40*/  HMMA.16816.F32 R28, R132, R142.reuse, R28 ;  /* 0x0000008e841c723c */ /* 0x080fe2000000181c */
[----:B------:R-:W-:Y:S05]  /*5c50*/  LDSM.16.M88.4 R132, [R175+UR4+0x7000] ;  /* 0x00700004af84783b */ /* 0x000fea0008000200 */
[----:B------:R-:W-:Y:S03]  /*5c60*/  HMMA.16816.F32 R32, R136, R142, R32 ;  /* 0x0000008e8820723c */ /* 0x000fe60000001820 */
[----:B------:R-:W1:Y:S08]  /*5c70*/  LDSM.16.M88.4 R136, [R172+0x11000] ;  /* 0x01100000ac88783b */ /* 0x000e700000000200 */
[----:B------:R-:W2:Y:S01]  /*5c80*/  LDSM.16.M88.4 R140, [R175+UR4+0x7800] ;  /* 0x00780004af8c783b */ /* 0x000ea20008000200 */
[-C--:B-1----:R-:W-:Y:S06]  /*5c90*/  HMMA.16816.F32 R4, R132, R136.reuse, R4 ;  /* 0x000000888404723c */ /* 0x082fec0000001804 */
[C---:B--2---:R-:W-:Y:S06]  /*5ca0*/  HMMA.16816.F32 R8, R140.reuse, R136, R8 ;  /* 0x000000888c08723c */ /* 0x044fec0000001808 */
[-C--:B------:R-:W-:Y:S06]  /*5cb0*/  HMMA.16816.F32 R12, R140, R138.reuse, R12 ;  /* 0x0000008a8c0c723c */ /* 0x080fec000000180c */
[C---:B------:R-:W-:Y:S01]  /*5cc0*/  HMMA.16816.F32 R16, R132.reuse, R138, R16 ;  /* 0x0000008a8410723c */ /* 0x040fe20000001810 */
[----:B------:R-:W1:Y:S05]  /*5cd0*/  LDSM.16.M88.4 R136, [R172+0x11400] ;  /* 0x01140000ac88783b */ /* 0x000e6a0000000200 */
[-C--:B-1----:R-:W-:Y:S06]  /*5ce0*/  HMMA.16816.F32 R20, R132, R136.reuse, R20 ;  /* 0x000000888414723c */ /* 0x082fec0000001814 */
[C---:B------:R-:W-:Y:S06]  /*5cf0*/  HMMA.16816.F32 R24, R140.reuse, R136, R24 ;  /* 0x000000888c18723c */ /* 0x040fec0000001818 */
[-C--:B------:R-:W-:Y:S01]  /*5d00*/  HMMA.16816.F32 R28, R140, R138.reuse, R28 ;  /* 0x0000008a8c1c723c */ /* 0x080fe2000000181c */
[----:B------:R-:W-:Y:S05]  /*5d10*/  LDSM.16.M88.4 R140, [R0+0x1000] ;  /* 0x00100000008c783b */ /* 0x000fea0000000200 */
[----:B------:R-:W-:Y:S03]  /*5d20*/  HMMA.16816.F32 R32, R132, R138, R32 ;  /* 0x0000008a8420723c */ /* 0x000fe60000001820 */
[----:B------:R-:W1:Y:S08]  /*5d30*/  LDSM.16.M88.4 R132, [R173+0x11000] ;  /* 0x01100000ad84783b */ /* 0x000e700000000200 */
[----:B------:R-:W2:Y:S01]  /*5d40*/  LDSM.16.M88.4 R136, [R0+0x1800] ;  /* 0x001800000088783b */ /* 0x000ea20000000200 */
        /* <DEDUP_REMOVED lines=19> */
[-C--:B------:R-:W-:Y:S06]  /*5e80*/  HMMA.16816.F32 R28, R140, R134.reuse, R28 ;  /* 0x000000868c1c723c */ /* 0x080fec000000181c */
[----:B------:R-:W-:Y:S01]  /*5e90*/  HMMA.16816.F32 R32, R136, R134, R32 ;  /* 0x000000868820723c */ /* 0x000fe20000001820 */
[----:B------:R-:W-:Y:S08]  /*5ea0*/  LDSM.16.M88.4 R132, [R0+0x2000] ;  /* 0x002000000084783b */ /* 0x000ff00000000200 */
[----:B------:R-:W1:Y:S02]  /*5eb0*/  LDSM.16.M88.4 R136, [R173+0x13000] ;  /* 0x01300000ad88783b */ /* 0x000e640000000200 */
[-C--:B-1----:R-:W-:Y:S11]  /*5ec0*/  HMMA.16816.F32 R4, R132, R136.reuse, R4 ;  /* 0x000000888404723c */ /* 0x082ff60000001804 */
[----:B------:R-:W-:Y:S11]  /*5ed0*/  @!UPT UIADD3 URZ, URZ, URZ, URZ ;  /* 0x0000003f3f3ff290 */ /* 0x000ff6000fffe03f */
[----:B------:R-:W-:Y:S02]  /*5ee0*/  @!UPT UIADD3 URZ, URZ, URZ, URZ ;  /* 0x0000003f3f3ff290 */ /* 0x000fe4000fffe03f */
[C---:B------:R-:W-:Y:S01]  /*5ef0*/  FADD.FTZ R4, -R145.reuse, R4 ;  /* 0x0000000491047221 */ /* 0x040fe20000010100 */
[----:B------:R-:W-:Y:S03]  /*5f00*/  FADD.FTZ R5, -R145, R5 ;  /* 0x0000000591057221 */ /* 0x000fe60000010100 */
[----:B------:R-:W-:Y:S01]  /*5f10*/  FMUL.FTZ R141, R144, R4 ;  /* 0x00000004908d7220 */ /* 0x000fe20000410000 */
[----:B------:R-:W-:Y:S01]  /*5f20*/  FMUL.FTZ R140, R226, R5 ;  /* 0x00000005e28c7220 */ /* 0x000fe20000410000 */
[----:B------:R-:W2:Y:S01]  /*5f30*/  LDG.E R144, desc[UR6][R146.64+0x20] ;  /* 0x0000200692907981 */ /* 0x000ea2000c1e1900 */
[----:B------:R-:W-:Y:S01]  /*5f40*/  FFMA.FTZ R4, -R152, R152, 1 ;  /* 0x3f80000098047423 */ /* 0x000fe20000010198 */
[----:B------:R-:W-:Y:S03]  /*5f50*/  FFMA.FTZ R5, -R201, R201, 1 ;  /* 0x3f800000c9057423 */ /* 0x000fe600000101c9 */
[----:B------:R-:W-:Y:S01]  /*5f60*/  FMUL.FTZ R4, R4, UR5 ;  /* 0x0000000504047c20 */ /* 0x000fe20008410000 */
[----:B------:R-:W-:Y:S01]  /*5f70*/  FMUL.FTZ R5, R5, UR5 ;  /* 0x0000000505057c20 */ /* 0x000fe20008410000 */
[----:B--2---:R-:W-:Y:S03]  /*5f80*/  FADD.FTZ R142, -R144, R6 ;  /* 0x00000006908e7221 */ /* 0x004fe60000010100 */
[----:B------:R-:W-:Y:S01]  /*5f90*/  FMUL.FTZ R6, R141, R5 ;  /* 0x000000058d067220 */ /* 0x000fe20000410000 */
[----:B------:R-:W-:Y:S01]  /*5fa0*/  FMUL.FTZ R5, R140, R4 ;  /* 0x000000048c057220 */ /* 0x000fe20000410000 */
[----:B------:R-:W-:Y:S01]  /*5fb0*/  FADD.FTZ R7, -R144, R7 ;  /* 0x0000000790077221 */ /* 0x000fe20000010100 */
[----:B------:R1:W5:Y:S01]  /*5fc0*/  LDG.E R4, desc[UR6][R146.64+0x80] ;  /* 0x0000800692047981 */ /* 0x000362000c1e1900 */
[----:B------:R-:W-:Y:S03]  /*5fd0*/  FMUL.FTZ R152, R227, R142 ;  /* 0x0000008ee3987220 */ /* 0x000fe60000410000 */
[----:B------:R2:W3:Y:S08]  /*5fe0*/  LDSM.16.M88.4 R140, [R0+0x2800] ;  /* 0x00280000008c783b */ /* 0x0004f00000000200 */
[----:B--2---:R1:W5:Y:S01]  /*5ff0*/  LDG.E R0, desc[UR6][R146.64+0xa0] ;  /* 0x0000a00692007981 */ /* 0x004362000c1e1900 */
[C---:B---3--:R-:W-:Y:S06]  /*6000*/  HMMA.16816.F32 R8, R140.reuse, R136, R8 ;  /* 0x000000888c08723c */ /* 0x048fec0000001808 */
[-C--:B------:R-:W-:Y:S06]  /*6010*/  HMMA.16816.F32 R12, R140, R138.reuse, R12 ;  /* 0x0000008a8c0c723c */ /* 0x080fec000000180c */
[C---:B------:R-:W-:Y:S01]  /*6020*/  HMMA.16816.F32 R16, R132.reuse, R138, R16 ;  /* 0x0000008a8410723c */ /* 0x040fe20000001810 */
[----:B------:R-:W2:Y:S11]  /*6030*/  LDSM.16.M88.4 R136, [R173+0x13400] ;  /* 0x01340000ad88783b */ /* 0x000eb60000000200 */
[----:B------:R-:W-:Y:S11]  /*6040*/  @!UPT UIADD3 URZ, URZ, URZ, URZ ;  /* 0x0000003f3f3ff290 */ /* 0x000ff6000fffe03f */
[----:B------:R-:W-:Y:S01]  /*6050*/  @!UPT UIADD3 URZ, URZ, URZ, URZ ;  /* 0x0000003f3f3ff290 */ /* 0x000fe2000fffe03f */
[C---:B------:R-:W-:Y:S01]  /*6060*/  FADD.FTZ R17, -R145.reuse, R17 ;  /* 0x0000001191117221 */ /* 0x040fe20000010100 */
[-C--:B--2---:R-:W-:Y:S06]  /*6070*/  HMMA.16816.F32 R20, R132, R136.reuse, R20 ;  /* 0x000000888414723c */ /* 0x084fec0000001814 */
[C---:B------:R-:W-:Y:S06]  /*6080*/  HMMA.16816.F32 R24, R140.reuse, R136, R24 ;  /* 0x000000888c18723c */ /* 0x040fec0000001818 */
[-C--:B------:R-:W-:Y:S06]  /*6090*/  HMMA.16816.F32 R28, R140, R138.reuse, R28 ;  /* 0x0000008a8c1c723c */ /* 0x080fec000000181c */
[----:B------:R-:W-:Y:S06]  /*60a0*/  HMMA.16816.F32 R32, R132, R138, R32 ;  /* 0x0000008a8420723c */ /* 0x000fec0000001820 */
[C---:B------:R-:W-:Y:S01]  /*60b0*/  FADD.FTZ R21, -R145.reuse, R21 ;  /* 0x0000001591157221 */ /* 0x040fe20000010100 */
[----:B------:R-:W-:Y:S01]  /*60c0*/  FADD.FTZ R132, -R145, R16 ;  /* 0x0000001091847221 */ /* 0x000fe20000010100 */
[----:B------:R-:W-:Y:S03]  /*60d0*/  F2FP.F16.F32.PACK_AB R16, R5, R6 ;  /* 0x000000060510723e */ /* 0x000fe600000000ff */
[----:B------:R-:W-:Y:S01]  /*60e0*/  FMUL.FTZ R5, R223, R132 ;  /* 0x00000084df057220 */ /* 0x000fe20000410000 */
[----:B------:R-:W-:Y:S01]  /*60f0*/  FMUL.FTZ R132, R222, R17 ;  /* 0x00000011de847220 */ /* 0x000fe20000410000 */
[----:B------:R-:W-:Y:S01]  /*6100*/  FFMA.FTZ R17, -R205, R205, 1 ;  /* 0x3f800000cd117423 */ /* 0x000fe200000101cd */
[----:B------:R-:W-:Y:S01]  /*6110*/  FADD.FTZ R20, -R145, R20 ;  /* 0x0000001491147221 */ /* 0x000fe20000010100 */
[----:B------:R-:W-:Y:S01]  /*6120*/  FMUL.FTZ R134, R220, R21 ;  /* 0x00000015dc867220 */ /* 0x000fe20000410000 */
[----:B------:R-:W-:Y:S01]  /*6130*/  FFMA.FTZ R21, -R202, R202, 1 ;  /* 0x3f800000ca157423 */ /* 0x000fe200000101ca */
[----:B------:R-:W-:Y:S01]  /*6140*/  FMUL.FTZ R17, R17, UR5 ;  /* 0x0000000511117c20 */ /* 0x000fe20008410000 */
[----:B------:R-:W-:Y:S01]  /*6150*/  FMUL.FTZ R133, R221, R20 ;  /* 0x00000014dd857220 */ /* 0x000fe20000410000 */
[----:B------:R-:W-:Y:S01]  /*6160*/  FFMA.FTZ R6, -R203, R203, 1 ;  /* 0x3f800000cb067423 */ /* 0x000fe200000101cb */
[----:B------:R-:W-:Y:S01]  /*6170*/  FFMA.FTZ R20, -R197, R197, 1 ;  /* 0x3f800000c5147423 */ /* 0x000fe200000101c5 */
[----:B------:R-:W-:Y:S01]  /*6180*/  FMUL.FTZ R17, R5, R17 ;  /* 0x0000001105117220 */ /* 0x000fe20000410000 */
[----:B------:R-:W-:Y:S01]  /*6190*/  FFMA.FTZ R5, -R204, R204, 1 ;  /* 0x3f800000cc057423 */ /* 0x000fe200000101cc */
[----:B------:R-:W-:Y:S01]  /*61a0*/  FMUL.FTZ R6, R6, UR5 ;  /* 0x0000000506067c20 */ /* 0x000fe20008410000 */
[C---:B------:R-:W-:Y:S01]  /*61b0*/  FADD.FTZ R32, -R145.reuse, R32 ;  /* 0x0000002091207221 */ /* 0x040fe20000010100 */
[----:B------:R-:W-:Y:S01]  /*61c0*/  FADD.FTZ R145, -R145, R33 ;  /* 0x0000002191917221 */ /* 0x000fe20000010100 */
[----:B------:R-:W-:Y:S01]  /*61d0*/  FMUL.FTZ R33, R21, UR5 ;  /* 0x0000000515217c20 */ /* 0x000fe20008410000 */
[----:B------:R-:W-:Y:S01]  /*61e0*/  FMUL.FTZ R20, R20, UR5 ;  /* 0x0000000514147c20 */ /* 0x000fe20008410000 */
[----:B------:R-:W-:Y:S01]  /*61f0*/  FMUL.FTZ R21, R219, R32 ;  /* 0x00000020db157220 */ /* 0x000fe20000410000 */
[----:B------:R-:W-:Y:S01]  /*6200*/  FMUL.FTZ R6, R132, R6 ;  /* 0x0000000684067220 */ /* 0x000fe20000410000 */
[----:B------:R-:W-:Y:S01]  /*6210*/  FMUL.FTZ R5, R5, UR5 ;  /* 0x0000000505057c20 */ /* 0x000fe20008410000 */
[----:B------:R-:W-:Y:S01]  /*6220*/  FFMA.FTZ R132, -R214, R214, 1 ;  /* 0x3f800000d6847423 */ /* 0x000fe200000101d6 */
[----:B------:R-:W-:Y:S01]  /*6230*/  FMUL.FTZ R20, R21, R20 ;  /* 0x0000001415147220 */ /* 0x000fe20000410000 */
[----:B------:R-:W-:Y:S01]  /*6240*/  FFMA.FTZ R21, -R215, R215, 1 ;  /* 0x3f800000d7157423 */ /* 0x000fe200000101d7 */
[----:B------:R-:W-:Y:S01]  /*6250*/  FMUL.FTZ R5, R133, R5 ;  /* 0x0000000585057220 */ /* 0x000fe20000410000 */
[----:B------:R-:W-:Y:S01]  /*6260*/  FMUL.FTZ R33, R134, R33 ;  /* 0x0000002186217220 */ /* 0x000fe20000410000 */
[----:B------:R-:W-:Y:S01]  /*6270*/  FMUL.FTZ R133, R233, R7 ;  /* 0x00000007e9857220 */ /* 0x000fe20000410000 */
[----:B------:R-:W-:Y:S01]  /*6280*/  FMUL.FTZ R21, R21, UR5 ;  /* 0x0000000515157c20 */ /* 0x000fe20008410000 */
[----:B------:R-:W-:Y:S01]  /*6290*/  FMUL.FTZ R132, R132, UR5 ;  /* 0x0000000584847c20 */ /* 0x000fe20008410000 */
[----:B------:R-:W-:Y:S01]  /*62a0*/  F2FP.F16.F32.PACK_AB R7, R6, R17 ;  /* 0x000000110607723e */ /* 0x000fe200000000ff */
[----:B------:R-:W-:Y:S01]  /*62b0*/  FFMA.FTZ R32, -R198, R198, 1 ;  /* 0x3f800000c6207423 */ /* 0x000fe200000101c6 */
[----:B------:R-:W-:Y:S01]  /*62c0*/  FMUL.FTZ R17, R152, R21 ;  /* 0x0000001598117220 */ /* 0x000fe20000410000 */
[----:B------:R-:W-:Y:S01]  /*62d0*/  FMUL.FTZ R6, R133, R132 ;  /* 0x0000008485067220 */ /* 0x000fe20000410000 */
[----:B------:R-:W-:Y:S01]  /*62e0*/  F2FP.F16.F32.PACK_AB R33, R33, R5 ;  /* 0x000000052121723e */ /* 0x000fe200000000ff */
[----:B------:R-:W-:Y:S01]  /*62f0*/  FADD.FTZ R5, -R144, R18 ;  /* 0x0000001290057221 */ /* 0x000fe20000010100 */
[----:B------:R-:W-:Y:S01]  /*6300*/  FMUL.FTZ R134, R218, R145 ;  /* 0x00000091da867220 */ /* 0x000fe20000410000 */
[----:B------:R-:W-:Y:S01]  /*6310*/  FMUL.FTZ R32, R32, UR5 ;  /* 0x0000000520207c20 */ /* 0x000fe20008410000 */
[----:B------:R-:W-:Y:S01]  /*6320*/  F2FP.F16.F32.PACK_AB R6, R6, R17 ;  /* 0x000000110606723e */ /* 0x000fe200000000ff */
[----:B------:R-:W-:Y:S01]  /*6330*/  FMUL.FTZ R17, R231, R5 ;  /* 0x00000005e7117220 */ /* 0x000fe20000410000 */
[----:B------:R-:W-:Y:S01]  /*6340*/  FFMA.FTZ R5, -R213, R213, 1 ;  /* 0x3f800000d5057423 */ /* 0x000fe200000101d5 */
[----:B------:R-:W-:Y:S01]  /*6350*/  FMUL.FTZ R32, R134, R32 ;  /* 0x0000002086207220 */ /* 0x000fe20000410000 */
[C---:B------:R-:W-:Y:S01]  /*6360*/  FADD.FTZ R35, -R144.reuse, R35 ;  /* 0x0000002390237221 */ /* 0x040fe20000010100 */
[C---:B------:R-:W-:Y:S01]  /*6370*/  FADD.FTZ R21, -R144.reuse, R34 ;  /* 0x0000002290157221 */ /* 0x040fe20000010100 */
[----:B------:R-:W-:Y:S01]  /*6380*/  FMUL.FTZ R5, R5, UR5 ;  /* 0x0000000505057c20 */ /* 0x000fe20008410000 */
[----:B------:R-:W-:Y:S01]  /*6390*/  FADD.FTZ R18, -R144, R19 ;  /* 0x0000001390127221 */ /* 0x000fe20000010100 */
[----:B------:R-:W-:Y:S01]  /*63a0*/  F2FP.F16.F32.PACK_AB R32, R32, R20 ;  /* 0x000000142020723e */ /* 0x000fe200000000ff */
[----:B------:R-:W-:Y:S01]  /*63b0*/  FADD.FTZ R20, -R144, R23 ;  /* 0x0000001790147221 */ /* 0x000fe20000010100 */
[----:B------:R-:W-:Y:S01]  /*63c0*/  FMUL.FTZ R34, R17, R5 ;  /* 0x0000000511227220 */ /* 0x000fe20000410000 */
[----:B------:R-:W-:Y:S01]  /*63d0*/  FMUL.FTZ R17, R224, R35 ;  /* 0x00000023e0117220 */ /* 0x000fe20000410000 */
[----:B------:R-:W-:Y:S01]  /*63e0*/  FADD.FTZ R19, -R144, R22 ;  /* 0x0000001690137221 */ /* 0x000fe20000010100 */
[----:B------:R-:W-:Y:S01]  /*63f0*/  FFMA.FTZ R23, -R212, R212, 1 ;  /* 0x3f800000d4177423 */ /* 0x000fe200000101d4 */
[----:B------:R-:W-:Y:S01]  /*6400*/  FFMA.FTZ R132, -R210, R210, 1 ;  /* 0x3f800000d2847423 */ /* 0x000fe200000101d2 */
[----:B------:R-:W-:Y:S01]  /*6410*/  FFMA.FTZ R35, -R206, R206, 1 ;  /* 0x3f800000ce237423 */ /* 0x000fe200000101ce */
[----:B------:R-:W-:Y:S01]  /*6420*/  FFMA.FTZ R134, -R200, R200, 1 ;  /* 0x3f800000c8867423 */ /* 0x000fe200000101c8 */
[----:B------:R-:W-:Y:S01]  /*6430*/  FFMA.FTZ R133, -R199, R199, 1 ;  /* 0x3f800000c7857423 */ /* 0x000fe200000101c7 */
[----:B------:R-:W-:Y:S01]  /*6440*/  FMUL.FTZ R18, R230, R18 ;  /* 0x00000012e6127220 */ /* 0x000fe20000410000 */
[----:B------:R-:W-:Y:S01]  /*6450*/  FMUL.FTZ R19, R228, R19 ;  /* 0x00000013e4137220 */ /* 0x000fe20000410000 */
[----:B------:R-:W-:Y:S01]  /*6460*/  FMUL.FTZ R20, R229, R20 ;  /* 0x00000014e5147220 */ /* 0x000fe20000410000 */
[----:B------:R-:W-:Y:S01]  /*6470*/  FMUL.FTZ R23, R23, UR5 ;  /* 0x0000000517177c20 */ /* 0x000fe20008410000 */
[----:B------:R-:W-:Y:S01]  /*6480*/  FMUL.FTZ R5, R225, R21 ;  /* 0x00000015e1057220 */ /* 0x000fe20000410000 */
[----:B------:R-:W-:Y:S01]  /*6490*/  FMUL.FTZ R132, R132, UR5 ;  /* 0x0000000584847c20 */ /* 0x000fe20008410000 */
[----:B------:R-:W-:Y:S01]  /*64a0*/  FMUL.FTZ R35, R35, UR5 ;  /* 0x0000000523237c20 */ /* 0x000fe20008410000 */
[----:B------:R-:W-:Y:S01]  /*64b0*/  FMUL.FTZ R134, R134, UR5 ;  /* 0x0000000586867c20 */ /* 0x000fe20008410000 */
[----:B------:R-:W-:Y:S01]  /*64c0*/  FMUL.FTZ R133, R133, UR5 ;  /* 0x0000000585857c20 */ /* 0x000fe20008410000 */
[----:B------:R-:W-:Y:S01]  /*64d0*/  FMUL.FTZ R23, R18, R23 ;  /* 0x0000001712177220 */ /* 0x000fe20000410000 */
[----:B------:R-:W-:Y:S01]  /*64e0*/  FMUL.FTZ R132, R19, R132 ;  /* 0x0000008413847220 */ /* 0x000fe20000410000 */
[----:B------:R-:W-:Y:S01]  /*64f0*/  FMUL.FTZ R35, R20, R35 ;  /* 0x0000002314237220 */ /* 0x000fe20000410000 */
[----:B------:R-:W-:Y:S01]  /*6500*/  FMUL.FTZ R134, R5, R134 ;  /* 0x0000008605867220 */ /* 0x000fe20000410000 */
[----:B------:R-:W-:Y:S01]  /*6510*/  FMUL.FTZ R133, R17, R133 ;  /* 0x0000008511857220 */ /* 0x000fe20000410000 */
[----:B-1----:R-:W-:Y:S06]  /*6520*/  @!P0 BRA `(.L_x_473) ;  /* 0x0000000000c48947 */ /* 0x002fec0003800000 */
[----:B------:R-:W1:Y:S01]  /*6530*/  LDC R5, c[0x0][0x240] ;  /* 0x00009000ff057b82 */ /* 0x000e620000000800 */
[----:B------:R-:W-:Y:S01]  /*6540*/  ULOP3.LUT UR9, UR8, 0x1, URZ, 0xc0, !UPT ;  /* 0x0000000108097892 */ /* 0x000fe2000f8ec03f */
[----:B------:R-:W-:Y:S01]  /*6550*/  ISETP.GE.AND P3, PT, R234, UR38, PT ;  /* 0x00000026ea007c0c */ /* 0x000fe2000bf66270 */
[----:B------:R-:W-:Y:S01]  /*6560*/  UMOV UR16, 0xffffd000 ;  /* 0xffffd00000107882 */ /* 0x000fe20000000000 */
[----:B------:R-:W-:Y:S01]  /*6570*/  ISETP.GE.AND P2, PT, R240, UR38, PT ;  /* 0x00000026f0007c0c */ /* 0x000fe2000bf46270 */
[----:B------:R-:W-:Y:S01]  /*6580*/  UISETP.NE.U32.AND UP0, UPT, UR9, 0x1, UPT ;  /* 0x000000010900788c */ /* 0x000fe2000bf05070 */
[----:B------:R-:W-:Y:S03]  /*6590*/  ISETP.GE.AND P1, PT, R241, UR38, PT ;  /* 0x00000026f1007c0c */ /* 0x000fe6000bf26270 */
[----:B------:R-:W-:Y:S06]  /*65a0*/  USEL UR9, UR16, 0x3000, !UP0 ;  /* 0x0000300010097887 */ /* 0x000fec000c000000 */
[----:B------:R-:W-:Y:S02]  /*65b0*/  VIADD R183, R183, UR9 ;  /* 0x00000009b7b77c36 */ /* 0x000fe40008000000 */
[----:B------:R-:W-:Y:S02]  /*65c0*/  @!P2 VIADD R22, R232, UR9 ;  /* 0x00000009e816ac36 */ /* 0x000fe40008000000 */
[----:B------:R-:W-:Y:S01]  /*65d0*/  VIADD R174, R174, UR9 ;  /* 0x00000009aeae7c36 */ /* 0x000fe20008000000 */
[----:B------:R2:W-:Y:S04]  /*65e0*/  @P3 STS [R183], RZ ;  /* 0x000000ffb7003388 */ /* 0x0005e80000000800 */
[----:B------:R2:W-:Y:S01]  /*65f0*/  @P3 STS [R183+0x4], RZ ;  /* 0x000004ffb7003388 */ /* 0x0005e20000000800 */
[----:B-1----:R-:W-:Y:S03]  /*6600*/  IMAD.U32 R5, R5, -0x40, RZ ;  /* 0xffffffc005057824 */ /* 0x002fe600078e00ff */
[----:B------:R2:W-:Y:S02]  /*6610*/  @P3 STS [R183+0x8], RZ ;  /* 0x000008ffb7003388 */ /* 0x0005e40000000800 */
[C---:B------:R-:W-:Y:S02]  /*6620*/  LEA R208, P4, R5.reuse, R208, 0x1 ;  /* 0x000000d005d07211 */ /* 0x040fe400078808ff */
[----:B------:R2:W-:Y:S01]  /*6630*/  @P3 STS [R183+0xc], RZ ;  /* 0x00000cffb7003388 */ /* 0x0005e20000000800 */
[----:B------:R-:W-:Y:S02]  /*6640*/  SHF.R.S32.HI R17, RZ, 0x1f, R5 ;  /* 0x0000001fff117819 */ /* 0x000fe40000011405 */
[----:B------:R-:W-:Y:S01]  /*6650*/  @!P3 MOV R18, R208 ;  /* 0x000000d00012b202 */ /* 0x000fe20000000f00 */
[--C-:B------:R-:W-:Y:S01]  /*6660*/  @!P2 IMAD.MOV.U32 R20, RZ, RZ, R208.reuse ;  /* 0x000000ffff14a224 */ /* 0x100fe200078e00d0 */
[----:B------:R-:W-:Y:S01]  /*6670*/  LEA.HI.X R207, R5, R207, R17, 0x1, P4 ;  /* 0x000000cf05cf7211 */ /* 0x000fe200020f0c11 */
[C---:B------:R-:W-:Y:S01]  /*6680*/  @!P1 VIADD R17, R232.reuse, UR9 ;  /* 0x00000009e8119c36 */ /* 0x040fe20008000000 */
[----:B------:R-:W-:Y:S02]  /*6690*/  IADD3 R5, R232, UR9, RZ ;  /* 0x00000009e8057c10 */ /* 0x000fe4000fffe0ff */
[----:B------:R-:W-:Y:S01]  /*66a0*/  @!P2 MOV R21, R207 ;  /* 0x000000cf0015a202 */ /* 0x000fe20000000f00 */
        /* <DEDUP_REMOVED lines=25> */
.L_x_473:
[----:B------:R-:W-:Y:S01]  /*6840*/  STS [R196+0x15000], R16 ;  /* 0x01500010c4007388 */ /* 0x000fe20000000800 */
[----:B------:R-:W-:Y:S01]  /*6850*/  F2FP.F16.F32.PACK_AB R5, R23, R34 ;  /* 0x000000221705723e */ /* 0x000fe200000000ff */
[C---:B-----5:R-:W-:Y:S01]  /*6860*/  FADD.FTZ R8, -R4.reuse, R8 ;  /* 0x0000000804087221 */ /* 0x060fe20000010100 */
[C---:B------:R-:W-:Y:S01]  /*6870*/  FADD.FTZ R9, -R4.reuse, R9 ;  /* 0x0000000904097221 */ /* 0x040fe20000010100 */
[----:B------:R1:W-:Y:S01]  /*6880*/  STS [R196+0x15400], R6 ;  /* 0x01540006c4007388 */ /* 0x0003e20000000800 */
[----:B------:R-:W-:Y:S01]  /*6890*/  FADD.FTZ R25, -R4, R25 ;  /* 0x0000001904197221 */ /* 0x000fe20000010100 */
[----:B--2---:R-:W-:Y:S01]  /*68a0*/  FMUL.FTZ R19, R188, R8 ;  /* 0x00000008bc137220 */ /* 0x004fe20000410000 */
        /* <DEDUP_REMOVED lines=26> */
[----:B--2---:R-:W-:Y:S01]  /*6a50*/  FFMA.FTZ R7, -R160, R160, 1 ;  /* 0x3f800000a0077423 */ /* 0x004fe200000101a0 */
        /* <DEDUP_REMOVED lines=8> */
[----:B---3--:R-:W-:Y:S01]  /*6ae0*/  FFMA.FTZ R5, -R163, R163, 1 ;  /* 0x3f800000a3057423 */ /* 0x008fe200000101a3 */
        /* <DEDUP_REMOVED lines=143> */
[----:B------:R-:W-:Y:S02]  /*73e0*/  LEA R4, R243, UR4, 0x1 ;  /* 0x00000004f3047c11 */ /* 0x000fe4000f8e08ff */
        /* <DEDUP_REMOVED lines=29> */
.L_x_474:
        /* <DEDUP_REMOVED lines=8> */
[----:B------:R-:W-:Y:S01]  /*7640*/  UIADD3 UR8, UR8, -0x1, URZ ;  /* 0xffffffff08087890 */ /* 0x000fe2000fffe03f */
[----:B------:R-:W3:Y:S04]  /*7650*/  LDSM.16.MT88.4 R28, [R0+0xd000] ;  /* 0x00d00000001c783b */ /* 0x000ee80000004200 */
        /* <DEDUP_REMOVED lines=17> */
[----:B------:R-:W-:Y:S05]  /*7770*/  LDSM.16.M88.4 R132, [R178] ;  /* 0x00000000b284783b */ /* 0x000fea0000000200 */
[C---:B------:R-:W-:Y:S06]  /*7780*/  HMMA.16816.F32 R12, R32.reuse, R136, R12 ;  /* 0x00000088200c723c */ /* 0x040fec000000180c */
[C---:B------:R-:W-:Y:S01]  /*7790*/  HMMA.16816.F32 R16, R32.reuse, R138, R16 ;  /* 0x0000008a2010723c */ /* 0x040fe20000001810 */
[----:B------:R-:W2:Y:S05]  /*77a0*/  LDSM.16.MT88.4 R136, [R0+0x9c00] ;  /* 0x009c00000088783b */ /* 0x000eaa0000004200 */
[C---:B------:R-:W-:Y:S06]  /*77b0*/  HMMA.16816.F32 R20, R32.reuse, R140, R20 ;  /* 0x0000008c2014723c */ /* 0x040fec0000001814 */
[----:B------:R-:W-:Y:S01]  /*77c0*/  HMMA.16816.F32 R24, R32, R142, R24 ;  /* 0x0000008e2018723c */ /* 0x000fe20000001818 */
[----:B------:R-:W3:Y:S04]  /*77d0*/  LDSM.16.MT88.4 R32, [R0+0xdc00] ;  /* 0x00dc00000020783b */ /* 0x000ee80000004200 */
        /* <DEDUP_REMOVED lines=11> */
[C---:B--2---:R-:W-:Y:S06]  /*7890*/  HMMA.16816.F32 R4, R132.reuse, R136, R4 ;  /* 0x000000888404723c */ /* 0x044fec0000001804 */
[C---:B------:R-:W-:Y:S01]  /*78a0*/  HMMA.16816.F32 R8, R132.reuse, R138, R8 ;  /* 0x0000008a8408723c */ /* 0x040fe20000001808 */
[----:B------:R-:W2:Y:S05]  /*78b0*/  LDSM.16.M88.4 R136, [R177+0x2000] ;  /* 0x00200000b188783b */ /* 0x000eaa0000000200 */
[C---:B------:R-:W-:Y:S06]  /*78c0*/  HMMA.16816.F32 R12, R132.reuse, R156, R12 ;  /* 0x0000009c840c723c */ /* 0x040fec000000180c */
[C---:B------:R-:W-:Y:S01]  /*78d0*/  HMMA.16816.F32 R16, R132.reuse, R158, R16 ;  /* 0x0000009e8410723c */ /* 0x040fe20000001810 */
[----:B------:R-:W2:Y:S05]  /*78e0*/  LDSM.16.MT88.4 R156, [R0+0xc400] ;  /* 0x00c40000009c783b */ /* 0x000eaa0000004200 */
[C---:B---3--:R-:W-:Y:S06]  /*78f0*/  HMMA.16816.F32 R20, R132.reuse, R32, R20 ;  /* 0x000000208414723c */ /* 0x048fec0000001814 */
[----:B------:R-:W-:Y:S01]  /*7900*/  HMMA.16816.F32 R24, R132, R34, R24 ;  /* 0x000000228418723c */ /* 0x000fe20000001818 */
[----:B------:R-:W3:Y:S04]  /*7910*/  LDSM.16.MT88.4 R32, [R0+0xe400] ;  /* 0x00e400000020783b */ /* 0x000ee80000004200 */
[----:B------:R-:W-:Y:S01]  /*7920*/  LDSM.16.M88.4 R132, [R179+0x2000] ;  /* 0x00200000b384783b */ /* 0x000fe20000000200 */
[C---:B----4-:R-:W-:Y:S06]  /*7930*/  HMMA.16816.F32 R4, R140.reuse, R148, R4 ;  /* 0x000000948c04723c */ /* 0x050fec0000001804 */
        /* <DEDUP_REMOVED lines=12> */
[C---:B------:R-:W-:Y:S06]  /*7a00*/  HMMA.16816.F32 R12, R136.reuse, R156, R12 ;  /* 0x0000009c880c723c */ /* 0x040fec000000180c */
[C---:B------:R-:W-:Y:S01]  /*7a10*/  HMMA.16816.F32 R16, R136.reuse, R158, R16 ;  /* 0x0000009e8810723c */ /* 0x040fe20000001810 */
[----:B------:R-:W2:Y:S05]  /*7a20*/  LDSM.16.MT88.4 R156, [R0+0xcc00] ;  /* 0x00cc0000009c783b */ /* 0x000eaa0000004200 */
[C---:B---3--:R-:W-:Y:S06]  /*7a30*/  HMMA.16816.F32 R20, R136.reuse, R32, R20 ;  /* 0x000000208814723c */ /* 0x048fec0000001814 */
[----:B------:R-:W-:Y:S01]  /*7a40*/  HMMA.16816.F32 R24, R136, R34, R24 ;  /* 0x000000228818723c */ /* 0x000fe20000001818 */
[----:B------:R3:W2:Y:S04]  /*7a50*/  LDSM.16.MT88.4 R32, [R0+0xec00] ;  /* 0x00ec00000020783b */ /* 0x0006a80000004200 */
[----:B------:R-:W-:Y:S01]  /*7a60*/  LDSM.16.MT88.4 R136, [R3+0x2400] ;  /* 0x002400000388783b */ /* 0x000fe20000004200 */
[C---:B----4-:R-:W-:Y:S06]  /*7a70*/  HMMA.16816.F32 R4, R132.reuse, R148, R4 ;  /* 0x000000948404723c */ /* 0x050fec0000001804 */
[C---:B------:R-:W-:Y:S06]  /*7a80*/  HMMA.16816.F32 R8, R132.reuse, R150, R8 ;  /* 0x000000968408723c */ /* 0x040fec0000001808 */
[C---:B------:R-:W-:Y:S06]  /*7a90*/  HMMA.16816.F32 R12, R132.reuse, R152, R12 ;  /* 0x00000098840c723c */ /* 0x040fec000000180c */
[C---:B------:R-:W-:Y:S01]  /*7aa0*/  HMMA.16816.F32 R16, R132.reuse, R154, R16 ;  /* 0x0000009a8410723c */ /* 0x040fe20000001810 */
[----:B---3--:R-:W-:Y:S05]  /*7ab0*/  IMAD.U32 R0, RZ, RZ, UR17 ;  /* 0x00000011ff007e24 */ /* 0x008fea000f8e00ff */
[C---:B-1----:R-:W-:Y:S06]  /*7ac0*/  HMMA.16816.F32 R20, R132.reuse, R28, R20 ;  /* 0x0000001c8414723c */ /* 0x042fec0000001814 */
[----:B------:R-:W-:Y:S05]  /*7ad0*/  HMMA.16816.F32 R24, R132, R30, R24 ;  /* 0x0000001e8418723c */ /* 0x000fea0000001818 */
[----:B------:R-:W-:Y:S01]  /*7ae0*/  IMAD.MOV.U32 R28, RZ, RZ, R217 ;  /* 0x000000ffff1c7224 */ /* 0x000fe200078e00d9 */
[C---:B--2---:R-:W-:Y:S01]  /*7af0*/  HMMA.16816.F32 R4, R140.reuse, R144, R4 ;  /* 0x000000908c04723c */ /* 0x044fe20000001804 */
[----:B------:R-:W-:Y:S04]  /*7b00*/  IMAD.U32 R132, RZ, RZ, UR17 ;  /* 0x00000011ff847e24 */ /* 0x000fe8000f8e00ff */
[----:B------:R-:W-:Y:S01]  /*7b10*/  @P0 IADD3 R30, P2, R247, UR13, RZ ;  /* 0x0000000df71e0c10 */ /* 0x000fe2000ff5e0ff */
[C---:B------:R-:W-:Y:S01]  /*7b20*/  HMMA.16816.F32 R8, R140.reuse, R146, R8 ;  /* 0x000000928c08723c */ /* 0x040fe20000001808 */
[----:B------:R-:W-:Y:S01]  /*7b30*/  LDSM.16.MT88.4 R144, [R3+0x1c00] ;  /* 0x001c00000390783b */ /* 0x000fe20000004200 */
[----:B------:R-:W-:Y:S03]  /*7b40*/  @UP3 UIADD3 UR13, UP1, UR13, -0x100, URZ ;  /* 0xffffff000d0d3890 */ /* 0x000fe6000ff3e03f */
[----:B------:R-:W-:Y:S01]  /*7b50*/  @P0 IADD3.X R31, R250, UR12, RZ, P2, !PT ;  /* 0x0000000cfa1f0c10 */ /* 0x000fe200097fe4ff */
[C---:B------:R-:W-:Y:S01]  /*7b60*/  HMMA.16816.F32 R12, R140.reuse, R156, R12 ;  /* 0x0000009c8c0c723c */ /* 0x040fe2000000180c */
[----:B------:R-:W-:Y:S03]  /*7b70*/  @UP3 UIADD3.X UR12, UR12, -0x1, URZ, UP1, !UPT ;  /* 0xffffffff0c0c3890 */ /* 0x000fe60008ffe43f */
[----:B------:R-:W5:Y:S01]  /*7b80*/  @P0 LDG.E R238, desc[UR6][R30.64] ;  /* 0x000000061eee0981 */ /* 0x000f62000c1e1900 */
[----:B------:R-:W-:Y:S01]  /*7b90*/  IMAD.MOV.U32 R29, RZ, RZ, R216 ;  /* 0x000000ffff1d7224 */ /* 0x000fe200078e00d8 */
[C---:B------:R-:W-:Y:S02]  /*7ba0*/  HMMA.16816.F32 R16, R140.reuse, R158, R16 ;  /* 0x0000009e8c10723c */ /* 0x040fe40000001810 */
[----:B------:R-:W5:Y:S04]  /*7bb0*/  @P0 LDG.E R239, desc[UR6][R30.64+0x20] ;  /* 0x000020061eef0981 */ /* 0x000f68000c1e1900 */
[C---:B------:R-:W-:Y:S01]  /*7bc0*/  HMMA.16816.F32 R20, R140.reuse, R32, R20 ;  /* 0x000000208c14723c */ /* 0x040fe20000001814 */
[----:B------:R-:W5:Y:S04]  /*7bd0*/  @P0 LDG.E R236, desc[UR6][R30.64+0x80] ;  /* 0x000080061eec0981 */ /* 0x000f68000c1e1900 */
[----:B------:R1:W5:Y:S01]  /*7be0*/  @P0 LDG.E R237, desc[UR6][R30.64+0xa0] ;  /* 0x0000a0061eed0981 */ /* 0x000362000c1e1900 */
[----:B------:R-:W-:Y:S03]  /*7bf0*/  HMMA.16816.F32 R24, R140, R34, R24 ;  /* 0x000000228c18723c */ /* 0x000fe60000001818 */
[----:B------:R2:W-:Y:S02]  /*7c00*/  REDG.E.ADD.F32.FTZ.RN.STRONG.GPU desc[UR6][R28.64], R4 ;  /* 0x000000041c0079a6 */ /* 0x0005e4000c10f386 */
[-C--:B------:R-:W-:Y:S01]  /*7c10*/  LEA R32, P1, R132, R28.reuse, 0x2 ;  /* 0x0000001c84207211 */ /* 0x080fe200078210ff */
[----:B------:R-:W-:Y:S01]  /*7c20*/  IMAD.U32 R132, RZ, RZ, UR18 ;  /* 0x00000012ff847e24 */ /* 0x000fe2000f8e00ff */
[----:B------:R-:W-:Y:S01]  /*7c30*/  LDSM.16.MT88.4 R140, [R3+0x1800] ;  /* 0x00180000038c783b */ /* 0x000fe20000004200 */
[----:B------:R-:W-:Y:S03]  /*7c40*/  IMAD.U32 R34, RZ, RZ, UR36 ;  /* 0x00000024ff227e24 */ /* 0x000fe6000f8e00ff */
[-C--:B------:R-:W-:Y:S01]  /*7c50*/  LEA.HI.X.SX32 R33, R0, R29.reuse, 0x2, P1 ;  /* 0x0000001d00217211 */ /* 0x080fe200008f16ff */
[----:B------:R-:W-:Y:S01]  /*7c60*/  IMAD.U32 R0, RZ, RZ, UR18 ;  /* 0x00000012ff007e24 */ /* 0x000fe2000f8e00ff */
[-C--:B------:R-:W-:Y:S02]  /*7c70*/  LEA R132, P0, R132, R28.reuse, 0x2 ;  /* 0x0000001c84847211 */ /* 0x080fe400078010ff */
[-C--:B------:R-:W-:Y:S01]  /*7c80*/  LEA R34, P2, R34, R28.reuse, 0x2 ;  /* 0x0000001c22227211 */ /* 0x080fe200078410ff */
[----:B------:R3:W-:Y:S01]  /*7c90*/  REDG.E.ADD.F32.FTZ.RN.STRONG.GPU desc[UR6][R32.64], R5 ;  /* 0x00000005200079a6 */ /* 0x0007e2000c10f386 */
[-C--:B------:R-:W-:Y:S01]  /*7ca0*/  LEA.HI.X.SX32 R133, R0, R29.reuse, 0x2, P0 ;  /* 0x0000001d00857211 */ /* 0x080fe200000f16ff */
[----:B------:R-:W-:Y:S04]  /*7cb0*/  IMAD.U32 R0, RZ, RZ, UR34 ;  /* 0x00000022ff007e24 */ /* 0x000fe8000f8e00ff */
[----:B------:R4:W-:Y:S01]  /*7cc0*/  REDG.E.ADD.F32.FTZ.RN.STRONG.GPU desc[UR6][R132.64], R6 ;  /* 0x00000006840079a6 */ /* 0x0009e2000c10f386 */
[----:B-1----:R-:W-:Y:S02]  /*7cd0*/  IMAD.U32 R30, RZ, RZ, UR35 ;  /* 0x00000023ff1e7e24 */ /* 0x002fe4000f8e00ff */
[----:B------:R-:W-:Y:S01]  /*7ce0*/  IMAD.U32 R31, RZ, RZ, UR36 ;  /* 0x00000024ff1f7e24 */ /* 0x000fe2000f8e00ff */
[----:B------:R-:W-:Y:S02]  /*7cf0*/  LDSM.16.MT88.4 R132, [R2+0x17800] ;  /* 0x017800000284783b */ /* 0x000fe40000004200 */
[-C--:B------:R-:W-:Y:S01]  /*7d00*/  LEA R30, P1, R30, R28.reuse, 0x2 ;  /* 0x0000001c1e1e7211 */ /* 0x080fe200078210ff */
[----:B--2---:R-:W-:Y:S01]  /*7d10*/  IMAD.U32 R4, RZ, RZ, UR34 ;  /* 0x00000022ff047e24 */ /* 0x004fe2000f8e00ff */
[-C--:B------:R-:W-:Y:S04]  /*7d20*/  LEA.HI.X.SX32 R35, R31, R29.reuse, 0x2, P2 ;  /* 0x0000001d1f237211 */ /* 0x080fe800010f16ff */
[-C--:B------:R-:W-:Y:S01]  /*7d30*/  LEA R4, P0, R4, R28.reuse, 0x2 ;  /* 0x0000001c04047211 */ /* 0x080fe200078010ff */
[----:B------:R1:W-:Y:S01]  /*7d40*/  REDG.E.ADD.F32.FTZ.RN.STRONG.GPU desc[UR6][R34.64], R7 ;  /* 0x00000007220079a6 */ /* 0x0003e2000c10f386 */
[----:B---3--:R-:W-:Y:S05]  /*7d50*/  IMAD.U32 R5, RZ, RZ, UR35 ;  /* 0x00000023ff057e24 */ /* 0x008fea000f8e00ff */
[-C--:B------:R-:W-:Y:S01]  /*7d60*/  LEA.HI.X.SX32 R31, R5, R29.reuse, 0x2, P1 ;  /* 0x0000001d051f7211 */ /* 0x080fe200008f16ff */
[----:B----4-:R-:W-:Y:S01]  /*7d70*/  IMAD.U32 R6, RZ, RZ, UR29 ;  /* 0x0000001dff067e24 */ /* 0x010fe2000f8e00ff */
[-C--:B------:R-:W-:Y:S01]  /*7d80*/  LEA.HI.X.SX32 R5, R0, R29.reuse, 0x2, P0 ;  /* 0x0000001d00057211 */ /* 0x080fe200000f16ff */
[----:B------:R-:W-:Y:S02]  /*7d90*/  IMAD.U32 R0, RZ, RZ, UR33 ;  /* 0x00000021ff007e24 */ /* 0x000fe4000f8e00ff */
[----:B------:R2:W-:Y:S04]  /*7da0*/  REDG.E.ADD.F32.FTZ.RN.STRONG.GPU desc[UR6][R30.64], R8 ;  /* 0x000000081e0079a6 */ /* 0x0005e8000c10f386 */
[----:B------:R3:W-:Y:S01]  /*7db0*/  REDG.E.ADD.F32.FTZ.RN.STRONG.GPU desc[UR6][R4.64], R9 ;  /* 0x00000009040079a6 */ /* 0x0007e2000c10f386 */
[----:B-1----:R-:W-:Y:S02]  /*7dc0*/  IMAD.U32 R7, RZ, RZ, UR28 ;  /* 0x0000001cff077e24 */ /* 0x002fe4000f8e00ff */
[----:B--2---:R-:W-:Y:S02]  /*7dd0*/  IMAD.U32 R8, RZ, RZ, UR32 ;  /* 0x00000020ff087e24 */ /* 0x004fe4000f8e00ff */
        /* <DEDUP_REMOVED lines=145> */
[----:B------:R-:W-:Y:S01]  /*86f0*/  F2FP.F16.F32.PACK_AB R36, R37, R36 ;  /* 0x000000242524723e */ /* 0x000fe200000000ff */
[----:B------:R-:W-:Y:S01]  /*8700*/  UISETP.NE.AND UP0, UPT, UR41, -0x1, UPT ;  /* 0xffffffff2900788c */ /* 0x000fe2000bf05270 */
[----:B------:R-:W-:Y:S02]  /*8710*/  F2FP.F16.F32.PACK_AB R38, R39, R38 ;  /* 0x000000262726723e */ /* 0x000fe400000000ff */
[----:B------:R-:W-:Y:S01]  /*8720*/  F2FP.F16.F32.PACK_AB R48, R49, R48 ;  /* 0x000000303130723e */ /* 0x000fe200000000ff */
[----:B------:R-:W-:Y:S01]  /*8730*/  ULDC UR5, c[0x0][0x390] ;  /* 0x0000e40000057ab9 */ /* 0x000fe20000000800 */
        /* <DEDUP_REMOVED lines=66> */
[----:B------:R-:W-:Y:S01]  /*8b60*/  @UP0 UIADD3 UR5, UR40, UR41, URZ ;  /* 0x0000002928050290 */ /* 0x000fe2000fffe03f */
[----:B------:R-:W-:Y:S01]  /*8b70*/  F2FP.F16.F32.PACK_AB R11, R11, R108 ;  /* 0x0000006c0b0b723e */ /* 0x000fe200000000ff */
        /* <DEDUP_REMOVED lines=22> */
[----:B------:R-:W-:Y:S01]  /*8ce0*/  F2FP.F16.F32.PACK_AB R44, R45, R44 ;  /* 0x0000002c2d2c723e */ /* 0x000fe200000000ff */
[----:B------:R-:W-:Y:S01]  /*8cf0*/  STS [R244+0x2200], R16 ;  /* 0x00220010f4007388 */ /* 0x000fe20000000800 */
[----:B------:R-:W-:Y:S02]  /*8d00*/  F2FP.F16.F32.PACK_AB R46, R47, R46 ;  /* 0x0000002e2f2e723e */ /* 0x000fe400000000ff */
[----:B------:R-:W-:Y:S01]  /*8d10*/  F2FP.F16.F32.PACK_AB R52, R53, R52 ;  /* 0x000000343534723e */ /* 0x000fe200000000ff */
[----:B------:R-:W-:Y:S01]  /*8d20*/  STS [R245+0x2000], R13 ;  /* 0x0020000df5007388 */ /* 0x000fe20000000800 */
[----:B------:R-:W-:Y:S02]  /*8d30*/  F2FP.F16.F32.PACK_AB R54, R55, R54 ;  /* 0x000000363736723e */ /* 0x000fe400000000ff */
        /* <DEDUP_REMOVED lines=19> */
[----:B------:R1:W-:Y:S01]  /*8e70*/  STS [R244+0x4200], R8 ;  /* 0x00420008f4007388 */ /* 0x0003e20000000800 */
[----:B------:R-:W-:-:S02]  /*8e80*/  F2FP.F16.F32.PACK_AB R78, R79, R78 ;  /* 0x0000004e4f4e723e */ /* 0x000fc400000000ff */
[----:B------:R-:W-:Y:S01]  /*8e90*/  PLOP3.LUT P0, PT, PT, PT, UP0, 0x80, 0x0 ;  /* 0x000000000000781c */ /* 0x000fe20003f0f008 */
        /* <DEDUP_REMOVED lines=45> */
.L_x_476:
[----:B------:R-:W-:Y:S01]  /*9170*/  @UP0 UIADD3 UR11, UR40, UR41, URZ ;  /* 0x00000029280b0290 */ /* 0x000fe2000fffe03f */
[----:B--2---:R-:W-:Y:S01]  /*9180*/  LEA R0, R243, UR4, 0x1 ;  /* 0x00000004f3007c11 */ /* 0x004fe2000f8e08ff */
        /* <DEDUP_REMOVED lines=18> */
.L_x_477:
        /* <DEDUP_REMOVED lines=37> */
[----:B------:R-:W-:Y:S01]  /*9500*/  IMAD.MOV.U32 R4, RZ, RZ, R8 ;  /* 0x000000ffff047224 */ /* 0x000fe200078e0008 */
[----:B------:R-:W-:Y:S01]  /*9510*/  MOV R5, R24 ;  /* 0x0000001800057202 */ /* 0x000fe20000000f00 */
[----:B------:R-:W3:Y:S01]  /*9520*/  LDS.128 R16, [R0+0xd000] ;  /* 0x00d0000000107984 */ /* 0x000ee20000000c00 */
[----:B------:R-:W-:Y:S01]  /*9530*/  IMAD R25, R26, UR8, RZ ;  /* 0x000000081a197c24 */ /* 0x000fe2000f8e02ff */
[----:B------:R-:W-:Y:S01]  /*9540*/  ISETP.GE.AND P1, PT, R240, UR15, PT ;  /* 0x0000000ff0007c0c */ /* 0x000fe2000bf26270 */
[----:B------:R-:W-:Y:S01]  /*9550*/  ULDC.64 UR16, c[0x0][0x3f0] ;  /* 0x0000fc0000107ab9 */ /* 0x000fe20000000a00 */
[----:B------:R-:W-:Y:S01]  /*9560*/  IMAD.WIDE.U32 R10, R3, UR8, R4 ;  /* 0x00000008030a7c25 */ /* 0x000fe2000f8e0004 */
[----:B------:R-:W-:-:S03]  /*9570*/  ISETP.GE.AND P0, PT, R241, UR15, PT ;  /* 0x0000000ff1007c0c */ /* 0x000fc6000bf06270 */
[----:B------:R-:W-:Y:S02]  /*9580*/  IMAD R4, R3, UR9, R25 ;  /* 0x0000000903047c24 */ /* 0x000fe4000f8e0219 */
[----:B------:R-:W4:Y:S02]  /*9590*/  @!P2 LDS.128 R12, [R0+0x9000] ;  /* 0x00900000000ca984 */ /* 0x000f240000000c00 */
[----:B------:R-:W-:Y:S01]  /*95a0*/  IMAD.IADD R5, R4, 0x1, R11 ;  /* 0x0000000104057824 */ /* 0x000fe200078e020b */
[----:B------:R-:W-:-:S04]  /*95b0*/  LEA R4, P5, R10, UR16, 0x1 ;  /* 0x000000100a047c11 */ /* 0x000fc8000f8a08ff */
[----:B------:R-:W-:-:S05]  /*95c0*/  LEA.HI.X R5, R10, UR17, R5, 0x1, P5 ;  /* 0x000000110a057c11 */ /* 0x000fca000a8f0c05 */
[----:B--2---:R2:W-:Y:S04]  /*95d0*/  @!P1 STG.E.128 desc[UR6][R4.64+0x40], R20 ;  /* 0x0000401404009986 */ /* 0x0045e8000c101d06 */
[----:B---3--:R2:W-:Y:S04]  /*95e0*/  @!P0 STG.E.128 desc[UR6][R4.64+0x80], R16 ;  /* 0x0000801004008986 */ /* 0x0085e8000c101d06 */
[----:B----4-:R2:W-:Y:S02]  /*95f0*/  @!P2 STG.E.128 desc[UR6][R4.64], R12 ;  /* 0x0000000c0400a986 */ /* 0x0105e4000c101d06 */
.L_x_479:
[----:B------:R-:W-:Y:S05]  /*9600*/  BSYNC B0 ;  /* 0x0000000000007941 */ /* 0x000fea0003800000 */
.L_x_478:
[----:B------:R-:W-:Y:S04]  /*9610*/  BSSY B0, `(.L_x_480) ;  /* 0x0000013000007945 */ /* 0x000fe80003800000 */
[----:B------:R-:W-:Y:S05]  /*9620*/  @P3 BRA `(.L_x_481) ;  /* 0x0000000000443947 */ /* 0x000fea0003800000 */
[----:B--2---:R-:W-:Y:S01]  /*9630*/  IADD3 R4, P0, R3, 0x40, RZ ;  /* 0x0000004003047810 */ /* 0x004fe20007f1e0ff */
        /* <DEDUP_REMOVED lines=16> */
.L_x_481:
[----:B------:R-:W-:Y:S05]  /*9740*/  BSYNC B0 ;  /* 0x0000000000007941 */ /* 0x000fea0003800000 */
.L_x_480:
[----:B--2---:R-:W-:Y:S01]  /*9750*/  IMAD.U32 R4, RZ, RZ, UR12 ;  /* 0x0000000cff047e24 */ /* 0x004fe2000f8e00ff */
[----:B------:R-:W-:Y:S01]  /*9760*/  UIMAD UR11, UR11, UR12, URZ ;  /* 0x0000000c0b0b72a4 */ /* 0x000fe2000f8e023f */
[----:B------:R-:W2:Y:S01]  /*9770*/  LDS.128 R20, [R0+0xf000] ;  /* 0x00f0000000147984 */ /* 0x000ea20000000c00 */
        /* <DEDUP_REMOVED lines=8> */
[----:B-1----:R-:W-:Y:S01]  /*9800*/  IMAD.U32 R0, RZ, RZ, UR5 ;  /* 0x00000005ff007e24 */ /* 0x002fe2000f8e00ff */
[----:B------:R-:W-:-:S04]  /*9810*/  UIMAD UR5, UR10, UR8, URZ ;  /* 0x000000080a0572a4 */ /* 0x000fc8000f8e023f */
[----:B------:R-:W-:Y:S01]  /*9820*/  IADD3.X R7, R7, UR18, R0, P0, !PT ;  /* 0x0000001207077c10 */ /* 0x000fe200087fe400 */
[----:B------:R-:W-:Y:S01]  /*9830*/  UIMAD UR9, UR60, UR9, UR5 ;  /* 0x000000093c0972a4 */ /* 0x000fe2000f8e0205 */
[----:B------:R-:W-:-:S05]  /*9840*/  MOV R0, UR8 ;  /* 0x0000000800007c02 */ /* 0x000fca0008000f00 */
[----:B------:R-:W-:-:S05]  /*9850*/  IMAD.WIDE.U32 R6, R0, UR60, R6 ;  /* 0x0000003c00067c25 */ /* 0x000fca000f8e0006 */
[----:B------:R-:W-:Y:S01]  /*9860*/  IADD3 R0, R7, UR9, RZ ;  /* 0x0000000907007c10 */ /* 0x000fe2000fffe0ff */
[----:B--2---:R-:W-:Y:S06]  /*9870*/  @P4 BRA `(.L_x_483) ;  /* 0x0000000000404947 */ /* 0x004fec0003800000 */
        /* <DEDUP_REMOVED lines=16> */
.L_x_483:
[----:B------:R-:W-:Y:S05]  /*9980*/  BSYNC B0 ;  /* 0x0000000000007941 */ /* 0x000fea0003800000 */
.L_x_482:
        /* <DEDUP_REMOVED lines=18> */
.L_x_459:
[----:B------:R-:W-:Y:S05]  /*9ab0*/  BSYNC B1 ;  /* 0x0000000000017941 */ /* 0x000fea0003800000 */
.L_x_445:
[----:B------:R-:W3:Y:S01]  /*9ac0*/  LDL R3, [R1] ;  /* 0x0000000001037983 */ /* 0x000ee20000100800 */
[----:B------:R-:W-:Y:S02]  /*9ad0*/  ULDC UR5, c[0x0][0xc] ;  /* 0x0000030000057ab9 */ /* 0x000fe40000000800 */
[----:B------:R-:W-:Y:S01]  /*9ae0*/  UIADD3 UR39, UR5, UR39, URZ ;  /* 0x0000002705277290 */ /* 0x000fe2000fffe03f */
[----:B---3--:R-:W-:-:S13]  /*9af0*/  R2UR UR8, R3 ;  /* 0x00000000030872ca */ /* 0x008fda00000e0000 */
[----:B------:R-:W-:-:S06]  /*9b00*/  UISETP.GE.AND UP0, UPT, UR39, UR8, UPT ;  /* 0x000000082700728c */ /* 0x000fcc000bf06270 */
[----:B------:R-:W-:-:S13]  /*9b10*/  PLOP3.LUT P0, PT, PT, PT, UP0, 0x80, 0x0 ;  /* 0x000000000000781c */ /* 0x000fda0003f0f008 */
[----:B------:R-:W-:Y:S05]  /*9b20*/  @P0 BRA `(.L_x_484) ;  /* 0x0000000000040947 */ /* 0x000fea0003800000 */
[----:B------:R-:W-:Y:S05]  /*9b30*/  BRA `(.L_x_485) ;  /* 0xffffff7000307947 */ /* 0x000fea000383ffff */
.L_x_484:
[----:B------:R-:W-:Y:S05]  /*9b40*/  EXIT ;  /* 0x000000000000794d */ /* 0x000fea0003800000 */
.L_x_486:
        /* <DEDUP_REMOVED lines=11> */
.L_x_685:


//--------------------- .text._ZN5flash44flash_bwd_dq_dk_dv_loop_seqk_parallel_kernelI23Flash_bwd_kernel_traitsILi96ELi64ELi128ELi8ELi2ELi4ELi4ELb0ELb0EN7cutlass6half_tE19Flash_kernel_traitsILi96ELi64ELi128ELi8ES3_EELb1ELb1ELb0ELb0ELb1ELb1ELb0EEEvNS_16Flash_bwd_paramsE --------------------------
	.section	.text._ZN5flash44flash_bwd_dq_dk_dv_loop_seqk_parallel_kernelI23Flash_bwd_kernel_traitsILi96ELi64ELi128ELi8ELi2ELi4ELi4ELb0ELb0EN7cutlass6half_tE19Flash_kernel_traitsILi96ELi64ELi128ELi8ES3_EELb1ELb1ELb0ELb0ELb1ELb1ELb0EEEvNS_16Flash_bwd_paramsE,"ax",@progbits
	.align	128
        .global         _ZN5flash44flash_bwd_dq_dk_dv_loop_seqk_parallel_kernelI23Flash_bwd_kernel_traitsILi96ELi64ELi128ELi8ELi2ELi4ELi4ELb0ELb0EN7cutlass6half_tE19Flash_kernel_traitsILi96ELi64ELi128ELi8ES3_EELb1ELb1ELb0ELb0ELb1ELb1ELb0EEEvNS_16Flash_bwd_paramsE
        .type           _ZN5flash44flash_bwd_dq_dk_dv_loop_seqk_parallel_kernelI23Flash_bwd_kernel_traitsILi96ELi64ELi128ELi8ELi2ELi4ELi4ELb0ELb0EN7cutlass6half_tE19Flash_kernel_traitsILi96ELi64ELi128ELi8ES3_EELb1ELb1ELb0ELb0ELb1ELb1ELb0EEEvNS_16Flash_bwd_paramsE,@function
        .size           _ZN5flash44flash_bwd_dq_dk_dv_loop_seqk_parallel_kernelI23Flash_bwd_kernel_traitsILi96ELi64ELi128ELi8ELi2ELi4ELi4ELb0ELb0EN7cutlass6half_tE19Flash_kernel_traitsILi96ELi64ELi128ELi8ES3_EELb1ELb1ELb0ELb0ELb1ELb1ELb0EEEvNS_16Flash_bwd_paramsE,(.L_x_686 - _ZN5flash44flash_bwd_dq_dk_dv_loop_seqk_parallel_kernelI23Flash_bwd_kernel_traitsILi96ELi64ELi128ELi8ELi2ELi4ELi4ELb0ELb0EN7cutlass6half_tE19Flash_kernel_traitsILi96ELi64ELi128ELi8ES3_EELb1ELb1ELb0ELb0ELb1ELb1ELb0EEEvNS_16Flash_bwd_paramsE)
        .other          _ZN5flash44flash_bwd_dq_dk_dv_loop_seqk_parallel_kernelI23Flash_bwd_kernel_traitsILi96ELi64ELi128ELi8ELi2ELi4ELi4ELb0ELb0EN7cutlass6half_tE19Flash_kernel_traitsILi96ELi64ELi128ELi8ES3_EELb1ELb1ELb0ELb0ELb1ELb1ELb0EEEvNS_16Flash_bwd_paramsE,@"STO_CUDA_ENTRY STV_DEFAULT"
_ZN5flash44flash_bwd_dq_dk_dv_loop_seqk_parallel_kernelI23Flash_bwd_kernel_traitsILi96ELi64ELi128ELi8ELi2ELi4ELi4ELb0ELb0EN7cutlass6half_tE19Flash_kernel_traitsILi96ELi64ELi128ELi8ES3_EELb1ELb1ELb0ELb0ELb1ELb1ELb0EEEvNS_16Flash_bwd_paramsE:
.text._ZN5flash44flash_bwd_dq_dk_dv_loop_seqk_parallel_kernelI23Flash_bwd_kernel_traitsILi96ELi64ELi128ELi8ELi2ELi4ELi4ELb0ELb0EN7cutlass6half_tE19Flash_kernel_traitsILi96ELi64ELi128ELi8ES3_EELb1ELb1ELb0ELb0ELb1ELb1ELb0EEEvNS_16Flash_bwd_paramsE:
[----:B------:R-:W-:Y:S08]  /*0000*/  LDC R1, c[0x0][0x28] ;  /* 0x00000a00ff017b82 */ /* 0x000ff00000000800 */
[----:B------:R-:W1:Y:S01]  /*0010*/  S2UR UR18, SR_CTAID.X ;  /* 0x00000000001279c3 */ /* 0x000e620000002500 */
[----:B------:R-:W-:Y:S02]  /*0020*/  ULDC UR4, c[0x0][0x2c8] ;  /* 0x0000b20000047ab9 */ /* 0x000fe40000000800 */
[----:B------:R-:W-:-:S04]  /*0030*/  UIADD3 UR5, UR4, 0x7f, URZ ;  /* 0x0000007f04057890 */ /* 0x000fc8000fffe03f */
[----:B------:R-:W-:-:S04]  /*0040*/  USHF.R.S32.HI UR4, URZ, 0x1f, UR5 ;  /* 0x0000001f3f047899 */ /* 0x000fc80008011405 */
[----:B------:R-:W-:-:S04]  /*0050*/  ULEA.HI UR4, UR4, UR5, URZ, 0x7 ;  /* 0x0000000504047291 */ /* 0x000fc8000f8f383f */
[----:B------:R-:W-:-:S04]  /*0060*/  USHF.R.S32.HI UR4, URZ, 0x7, UR4 ;  /* 0x000000073f047899 */ /* 0x000fc80008011404 */
[----:B-1----:R-:W-:-:S06]  /*0070*/  UISETP.GE.AND UP0, UPT, UR18, UR4, UPT ;  /* 0x000000041200728c */ /* 0x002fcc000bf06270 */
[----:B------:R-:W-:-:S13]  /*0080*/  PLOP3.LUT P0, PT, PT, PT, UP0, 0x80, 0x0 ;  /* 0x000000000000781c */ /* 0x000fda0003f0f008 */
[----:B------:R-:W-:Y:S05]  /*0090*/  @P0 EXIT ;  /* 0x000000000000094d */ /* 0x000fea0003800000 */
[----:B------:R-:W1:Y:S01]  /*00a0*/  S2R R11, SR_TID.X ;  /* 0x00000000000b7919 */ /* 0x000e620000002100 */
[----:B------:R-:W2:Y:S01]  /*00b0*/  S2UR UR4, SR_CgaCtaId ;  /* 0x00000000000479c3 */ /* 0x000ea20000008800 */
[----:B------:R-:W-:Y:S01]  /*00c0*/  UMOV UR5, 0x400 ;  /* 0x0000040000057882 */ /* 0x000fe20000000000 */
[----:B------:R-:W-:Y:S01]  /*00d0*/  IMAD.MOV.U32 R184, RZ, RZ, 0x20 ;  /* 0x00000020ffb87424 */ /* 0x000fe200078e00ff */
[----:B------:R-:W-:Y:S01]  /*00e0*/  UMOV UR56, 0xffffd000 ;  /* 0xffffd00000387882 */ /* 0x000fe20000000000 */
[----:B------:R-:W-:Y:S02]  /*00f0*/  IMAD.MOV.U32 R221, RZ, RZ, -0x10 ;  /* 0xfffffff0ffdd7424 */ /* 0x000fe400078e00ff */
[----:B------:R-:W-:Y:S02]  /*0100*/  IMAD.MOV.U32 R182, RZ, RZ, 0x40 ;  /* 0x00000040ffb67424 */ /* 0x000fe400078e00ff */
[----:B------:R-:W3:Y:S08]  /*0110*/  S2UR UR57, SR_CTAID.Z ;  /* 0x00000000003979c3 */ /* 0x000ef00000002700 */
[----:B------:R-:W4:Y:S08]  /*0120*/  S2UR UR55, SR_CTAID.Y ;  /* 0x00000000003779c3 */ /* 0x000f300000002600 */
[----:B------:R-:W-:Y:S01]  /*0130*/  S2UR UR59, SR_CTAID.Z ;  /* 0x00000000003b79c3 */ /* 0x000fe20000002700 */
[----:B--2---:R-:W-:Y:S01]  /*0140*/  ULEA UR4, UR4, UR5, 0x18 ;  /* 0x0000000504047291 */ /* 0x004fe2000f8ec03f */
[----:B-1----:R-:W-:Y:S01]  /*0150*/  SHF.R.S32.HI R2, RZ, 0x1f, R11 ;  /* 0x0000001fff027819 */ /* 0x002fe2000001140b */
[----:B---3--:R-:W-:-:S05]  /*0160*/  USHF.R.S32.HI UR5, URZ, 0x1f, UR57 ;  /* 0x0000001f3f057899 */ /* 0x008fca0008011439 */
[----:B------:R-:W1:Y:S01]  /*0170*/  S2UR UR58, SR_CTAID.Y ;  /* 0x00000000003a79c3 */ /* 0x000e620000002600 */
[CC--:B------:R-:W-:Y:S02]  /*0180*/  LEA.HI R9, R2.reuse, R11.reuse, RZ, 0x5 ;  /* 0x0000000b02097211 */ /* 0x0c0fe400078f28ff */
[CC--:B------:R-:W-:Y:S02]  /*0190*/  LEA.HI R0, R2.reuse, R11.reuse, RZ, 0x4 ;  /* 0x0000000b02007211 */ /* 0x0c0fe400078f20ff */
[CC--:B------:R-:W-:Y:S01]  /*01a0*/  LEA.HI R19, R2.reuse, R11.reuse, RZ, 0x3 ;  /* 0x0000000b02137211 */ /* 0x0c0fe200078f18ff */
[----:B----4-:R-:W-:Y:S01]  /*01b0*/  UIMAD.WIDE UR6, UR55, 0x80, URZ ;  /* 0x00000080370678a5 */ /* 0x010fe2000f8e023f */
[----:B------:R-:W-:Y:S01]  /*01c0*/  SHF.R.S32.HI R3, RZ, 0x4, R0 ;  /* 0x00000004ff037819 */ /* 0x000fe20000011400 */
[----:B------:R-:W-:Y:S01]  /*01d0*/  USHF.R.S32.HI UR60, URZ, 0x1f, UR55 ;  /* 0x0000001f3f3c7899 */ /* 0x000fe20008011437 */
        /* <DEDUP_REMOVED lines=23> */
[----:B------:R-:W-:Y:S02]  /*0350*/  SHF.R.S32.HI R241, RZ, 0x6, R7 ;  /* 0x00000006fff17819 */ /* 0x000fe40000011407 */
[----:B------:R-:W-:Y:S01]  /*0360*/  SHF.R.U32.HI R7, RZ, 0x3, R0 ;  /* 0x00000003ff077819 */ /* 0x000fe20000011600 */
[----:B------:R-:W-:Y:S01]  /*0370*/  IMAD.IADD R3, R10, 0x1, -R2 ;  /* 0x000000010a037824 */ /* 0x000fe200078e0a02 */
[----:B------:R-:W-:Y:S01]  /*0380*/  LOP3.LUT R4, R0, 0x18, R244, 0xf8, !PT ;  /* 0x0000001800047812 */ /* 0x000fe200078ef8f4 */
[----:B------:R-:W-:Y:S01]  /*0390*/  IMAD R0, R241, 0x4, R15 ;  /* 0x00000004f1007824 */ /* 0x000fe200078e020f */
[--C-:B------:R-:W-:Y:S02]  /*03a0*/  SHF.R.S32.HI R243, RZ, 0x2, R5.reuse ;  /* 0x00000002fff37819 */ /* 0x100fe40000011405 */
        /* <DEDUP_REMOVED lines=14> */
[----:B------:R-:W-:Y:S02]  /*0490*/  LOP3.LUT R7, R0, 0x7fffffe, RZ, 0xc0, !PT ;  /* 0x07fffffe00077812 */ /* 0x000fe400078ec0ff */
[----:B------:R-:W-:Y:S02]  /*04a0*/  LEA.HI R2, R3, R8, RZ, 0x2 ;  /* 0x0000000803027211 */ /* 0x000fe400078f10ff */
[----:B------:R-:W-:Y:S01]  /*04b0*/  LOP3.LUT R0, R11, 0xfffffff8, RZ, 0xc0, !PT ;  /* 0xfffffff80b007812 */ /* 0x000fe200078ec0ff */
[----:B------:R-:W-:Y:S01]  /*04c0*/  IMAD.IADD R20, R6, 0x1, -R7 ;  /* 0x0000000106147824 */ /* 0x000fe200078e0a07 */
[----:B------:R-:W-:-:S02]  /*04d0*/  SHF.R.S32.HI R248, RZ, 0x5, R9 ;  /* 0x00000005fff87819 */ /* 0x000fc40000011409 */
[----:B------:R-:W-:Y:S01]  /*04e0*/  LOP3.LUT R2, R2, 0xfffffffc, RZ, 0xc0, !PT ;  /* 0xfffffffc02027812 */ /* 0x000fe200078ec0ff */
[----:B------:R-:W-:Y:S01]  /*04f0*/  IMAD.IADD R18, R6, 0x1, -R0 ;  /* 0x0000000106127824 */ /* 0x000fe200078e0a00 */
[----:B------:R-:W-:Y:S01]  /*0500*/  SHF.R.S32.HI R0, RZ, 0x1f, R9 ;  /* 0x0000001fff007819 */ /* 0x000fe20000011409 */
[----:B------:R-:W-:Y:S01]  /*0510*/  IMAD R3, R248, 0x8, R5 ;  /* 0x00000008f8037824 */ /* 0x000fe200078e0205 */
[----:B------:R-:W-:Y:S01]  /*0520*/  LOP3.LUT R5, R4, 0x1, RZ, 0xc0, !PT ;  /* 0x0000000104057812 */ /* 0x000fe200078ec0ff */
[----:B------:R-:W-:Y:S01]  /*0530*/  IMAD.IADD R16, R8, 0x1, -R2 ;  /* 0x0000000108107824 */ /* 0x000fe200078e0a02 */
[-C--:B------:R-:W-:Y:S01]  /*0540*/  LEA.HI R2, R9, R248.reuse, RZ, 0x1 ;  /* 0x000000f809027211 */ /* 0x080fe200078f08ff */
[----:B------:R-:W-:Y:S01]  /*0550*/  IMAD.U32 R240, R3, 0x20, R240 ;  /* 0x0000002003f07824 */ /* 0x000fe200078e00f0 */
[----:B------:R-:W-:Y:S01]  /*0560*/  LEA.HI R0, R0, R248, RZ, 0x2 ;  /* 0x000000f800007211 */ /* 0x000fe200078f10ff */
[----:B------:R-:W-:Y:S01]  /*0570*/  IMAD.SHL.U32 R8, R14, 0x2, RZ ;  /* 0x000000020e087824 */ /* 0x000fe200078e00ff */
[----:B------:R-:W-:-:S02]  /*0580*/  LOP3.LUT R3, R2, 0xfffffffe, RZ, 0xc0, !PT ;  /* 0xfffffffe02037812 */ /* 0x000fc400078ec0ff */
[----:B------:R-:W-:Y:S02]  /*0590*/  LOP3.LUT R0, R0, 0xfffffffc, RZ, 0xc0, !PT ;  /* 0xfffffffc00007812 */ /* 0x000fe400078ec0ff */
[----:B------:R-:W-:Y:S01]  /*05a0*/  SHF.R.S32.HI R2, RZ, 0x1, R12 ;  /* 0x00000001ff027819 */ /* 0x000fe2000001140c */
[----:B------:R-:W-:Y:S01]  /*05b0*/  IMAD.IADD R242, R248, 0x1, -R3 ;  /* 0x00000001f8f27824 */ /* 0x000fe200078e0a03 */
[----:B------:R-:W-:Y:S01]  /*05c0*/  ISETP.NE.U32.AND P5, PT, R5, 0x1, PT ;  /* 0x000000010500780c */ /* 0x000fe20003fa5070 */
[----:B------:R-:W-:Y:S01]  /*05d0*/  IMAD.SHL.U32 R5, R10, 0x40, RZ ;  /* 0x000000400a057824 */ /* 0x000fe200078e00ff */
[----:B------:R-:W-:Y:S01]  /*05e0*/  LEA.HI R12, R4, R4, RZ, 0x1 ;  /* 0x00000004040c7211 */ /* 0x000fe200078f08ff */
[----:B------:R-:W-:Y:S01]  /*05f0*/  IMAD.IADD R0, R248, 0x1, -R0 ;  /* 0x00000001f8007824 */ /* 0x000fe200078e0a00 */
[----:B------:R-:W-:Y:S02]  /*0600*/  LOP3.LUT P6, RZ, R2, 0x2, RZ, 0xc0, !PT ;  /* 0x0000000202ff7812 */ /* 0x000fe400078cc0ff */
[----:B------:R-:W-:Y:S01]  /*0610*/  LOP3.LUT R3, R12, 0x3fffffe, RZ, 0xc0, !PT ;  /* 0x03fffffe0c037812 */ /* 0x000fe200078ec0ff */
[----:B------:R-:W-:Y:S01]  /*0620*/  IMAD.SHL.U32 R6, R0, 0x10, RZ ;  /* 0x0000001000067824 */ /* 0x000fe200078e00ff */
[----:B------:R-:W-:Y:S01]  /*0630*/  LOP3.LUT R7, R5, 0x1c0, RZ, 0xc0, !PT ;  /* 0x000001c005077812 */ /* 0x000fe200078ec0ff */
[----:B------:R-:W-:Y:S01]  /*0640*/  IMAD.SHL.U32 R5, R2, 0x40, RZ ;  /* 0x0000004002057824 */ /* 0x000fe200078e00ff */
[----:B------:R-:W-:Y:S01]  /*0650*/  SHF.R.S32.HI R2, RZ, 0x3, R11 ;  /* 0x00000003ff027819 */ /* 0x000fe2000001140b */
[C---:B------:R-:W-:Y:S01]  /*0660*/  IMAD.IADD R11, R4.reuse, 0x1, -R3 ;  /* 0x00000001040b7824 */ /* 0x040fe200078e0a03 */
[C---:B------:R-:W-:Y:S01]  /*0670*/  LOP3.LUT P4, RZ, R4.reuse, 0x2, RZ, 0xc0, !PT ;  /* 0x0000000204ff7812 */ /* 0x040fe2000788c0ff */
[----:B------:R-:W-:Y:S01]  /*0680*/  IMAD.SHL.U32 R4, R4, 0x40, RZ ;  /* 0x0000004004047824 */ /* 0x000fe200078e00ff */
[----:B------:R-:W-:Y:S01]  /*0690*/  LOP3.LUT R3, R5, 0xc0, RZ, 0xc0, !PT ;  /* 0x000000c005037812 */ /* 0x000fe200078ec0ff */
[C---:B------:R-:W-:Y:S01]  /*06a0*/  IMAD R14, R0.reuse, 0x2, R2 ;  /* 0x00000002000e7824 */ /* 0x040fe200078e0202 */
[----:B------:R-:W-:Y:S01]  /*06b0*/  SHF.R.S32.HI R13, RZ, 0x7, R17 ;  /* 0x00000007ff0d7819 */ /* 0x000fe20000011411 */
[----:B------:R-:W-:Y:S01]  /*06c0*/  IMAD.SHL.U32 R17, R241, 0x20, RZ ;  /* 0x00000020f1117824 */ /* 0x000fe200078e00ff */
[----:B------:R-:W-:Y:S01]  /*06d0*/  LOP3.LUT R5, R7, 0x30, R6, 0xf8, !PT ;  /* 0x0000003007057812 */ /* 0x000fe200078ef806 */
[----:B------:R-:W-:Y:S01]  /*06e0*/  IMAD R10, R0, 0x200, R8 ;  /* 0x00000200000a7824 */ /* 0x000fe200078e0208 */
[----:B------:R-:W-:Y:S01]  /*06f0*/  LOP3.LUT R0, R4, 0x1c0, RZ, 0xc0, !PT ;  /* 0x000001c004007812 */ /* 0x000fe200078ec0ff */
[----:B------:R-:W-:Y:S01]  /*0700*/  IMAD R20, R2, 0x8, R20 ;  /* 0x0000000802147824 */ /* 0x000fe200078e0214 */
[--C-:B------:R-:W-:Y:S01]  /*0710*/  LOP3.LUT R9, R5, 0x8, R19.reuse, 0xf8, !PT ;  /* 0x0000000805097812 */ /* 0x100fe200078ef813 */
[----:B------:R-:W-:Y:S01]  /*0720*/  IMAD R10, R11, 0x20, R10 ;  /* 0x000000200b0a7824 */ /* 0x000fe200078e020a */
[----:B------:R-:W-:-:S02]  /*0730*/  LOP3.LUT R5, R3, 0x8, R19, 0xf8, !PT ;  /* 0x0000000803057812 */ /* 0x000fc400078ef813 */
[----:B------:R-:W-:Y:S02]  /*0740*/  SHF.R.U32.HI R4, RZ, 0x3, R3 ;  /* 0x00000003ff047819 */ /* 0x000fe40000011603 */
[----:B------:R-:W-:Y:S02]  /*0750*/  LOP3.LUT R3, R0, 0x20, R17, 0xf8, !PT ;  /* 0x0000002000037812 */ /* 0x000fe400078ef811 */
[----:B------:R-:W-:Y:S01]  /*0760*/  SHF.R.U32.HI R2, RZ, 0x3, R0 ;  /* 0x00000003ff027819 */ /* 0x000fe20000011600 */
[----:B------:R-:W-:Y:S01]  /*0770*/  IMAD R0, R13, 0x1000, R8 ;  /* 0x000010000d007824 */ /* 0x000fe200078e0208 */
[----:B------:R-:W-:Y:S02]  /*0780*/  SHF.R.U32.HI R6, RZ, 0x3, R7 ;  /* 0x00000003ff067819 */ /* 0x000fe40000011607 */
[----:B------:R-:W-:Y:S01]  /*0790*/  LOP3.LUT R2, R3, R2, RZ, 0x3c, !PT ;  /* 0x0000000203027212 */ /* 0x000fe200078e3cff */
[----:B------:R-:W-:Y:S01]  /*07a0*/  IMAD R0, R242, 0x400, R0 ;  /* 0x00000400f2007824 */ /* 0x000fe200078e0200 */
[----:B------:R-:W-:Y:S01]  /*07b0*/  LOP3.LUT R4, R5, R4, RZ, 0x3c, !PT ;  /* 0x0000000405047212 */ /* 0x000fe200078e3cff */
[C---:B------:R-:W-:Y:S01]  /*07c0*/  IMAD.SHL.U32 R3, R18.reuse, 0x40, RZ ;  /* 0x0000004012037824 */ /* 0x040fe200078e00ff */
[----:B------:R-:W-:Y:S01]  /*07d0*/  R2P PR, R18, 0x6 ;  /* 0x0000000612007804 */ /* 0x000fe20000000000 */
[----:B------:R-:W-:Y:S01]  /*07e0*/  IMAD.IADD R224, R2, 0x1, R0 ;  /* 0x0000000102e07824 */ /* 0x000fe200078e0200 */
[----:B------:R-:W-:Y:S01]  /*07f0*/  LOP3.LUT R5, R9, R6, RZ, 0x3c, !PT ;  /* 0x0000000609057212 */ /* 0x000fe200078e3cff */
        /* <DEDUP_REMOVED lines=8> */
[C---:B------:R-:W-:Y:S01]  /*0880*/  IMAD.SHL.U32 R9, R15.reuse, 0x10, RZ ;  /* 0x000000100f097824 */ /* 0x040fe200078e00ff */
        /* <DEDUP_REMOVED lines=8> */
[----:B------:R-:W-:-:S02]  /*0910*/  LOP3.LUT R0, R0, 0xc0, RZ, 0xc0, !PT ;  /* 0x000000c000007812 */ /* 0x000fc400078ec0ff */
[----:B------:R-:W-:Y:S02]  /*0920*/  SHF.R.U32.HI R6, RZ, 0x3, R2 ;  /* 0x00000003ff067819 */ /* 0x000fe40000011602 */
[----:B------:R-:W-:Y:S02]  /*0930*/  SHF.R.U32.HI R8, RZ, 0x3, R0 ;  /* 0x00000003ff087819 */ /* 0x000fe40000011600 */
        /* <DEDUP_REMOVED lines=15> */
[----:B------:R-:W-:Y:S01]  /*0a30*/  UIADD3 UR6, UR4, 0x15000, URZ ;  /* 0x0001500004067890 */ /* 0x000fe2000fffe03f */
[----:B------:R-:W-:Y:S01]  /*0a40*/  IMAD.IADD R8, R8, 0x1, R10 ;  /* 0x0000000108087824 */ /* 0x000fe200078e020a */
[----:B------:R-:W-:Y:S01]  /*0a50*/  SHF.R.S32.HI R230, RZ, 0x2, R230 ;  /* 0x00000002ffe67819 */ /* 0x000fe200000114e6 */
[----:B------:R-:W-:Y:S01]  /*0a60*/  IMAD.IADD R186, R4, 0x1, R3 ;  /* 0x0000000104ba7824 */ /* 0x000fe200078e0203 */
[----:B------:R-:W-:Y:S01]  /*0a70*/  SEL R178, R184, 0xffffffe0, !P6 ;  /* 0xffffffe0b8b27807 */ /* 0x000fe20007000000 */
[----:B------:R-:W-:Y:S01]  /*0a80*/  IMAD.U32 R0, RZ, RZ, UR5 ;  /* 0x00000005ff007e24 */ /* 0x000fe2000f8e00ff */
[----:B------:R-:W-:Y:S01]  /*0a90*/  UIADD3 UR5, UR4, 0x9000, URZ ;  /* 0x0000900004057890 */ /* 0x000fe2000fffe03f */
[----:B------:R-:W-:Y:S01]  /*0aa0*/  LEA R180, R180, UR6, 0x1 ;  /* 0x00000006b4b47c11 */ /* 0x000fe2000f8e08ff */
[----:B------:R-:W-:Y:S01]  /*0ab0*/  IMAD.U32 R3, RZ, RZ, UR7 ;  /* 0x00000007ff037e24 */ /* 0x000fe2000f8e00ff */
[----:B------:R-:W-:Y:S01]  /*0ac0*/  LOP3.LUT P0, RZ, R16, 0x2, RZ, 0xc0, !PT ;  /* 0x0000000210ff7812 */ /* 0x000fe2000780c0ff */
[----:B------:R-:W-:Y:S01]  /*0ad0*/  IMAD.IADD R223, R224, 0x1, R221 ;  /* 0x00000001e0df7824 */ /* 0x000fe200078e02dd */
[----:B------:R-:W-:Y:S01]  /*0ae0*/  LEA R3, R5, UR4, 0x1 ;  /* 0x0000000405037c11 */ /* 0x000fe2000f8e08ff */
[----:B------:R-:W-:Y:S01]  /*0af0*/  IMAD.IADD R181, R180, 0x1, R181 ;  /* 0x00000001b4b57824 */ /* 0x000fe200078e02b5 */
[----:B------:R-:W-:Y:S01]  /*0b00*/  LEA R238, R8, UR5, 0x1 ;  /* 0x0000000508ee7c11 */ /* 0x000fe2000f8e08ff */
[----:B------:R-:W-:Y:S01]  /*0b10*/  IMAD.IADD R183, R180, 0x1, R182 ;  /* 0x00000001b4b77824 */ /* 0x000fe200078e02b6 */
[----:B------:R-:W-:Y:S01]  /*0b20*/  LEA R177, R177, UR5, 0x1 ;  /* 0x00000005b1b17c11 */ /* 0x000fe2000f8e08ff */
[----:B------:R-:W-:Y:S01]  /*0b30*/  IMAD R230, R242, 0x10, R230 ;  /* 0x00000010f2e67824 */ /* 0x000fe200078e02e6 */
[----:B------:R-:W-:Y:S01]  /*0b40*/  SEL R184, R184, 0xffffffe0, !P0 ;  /* 0xffffffe0b8b87807 */ /* 0x000fe20004000000 */
[----:B------:R-:W-:Y:S01]  /*0b50*/  VIADD R239, R238, 0x20 ;  /* 0x00000020eeef7836 */ /* 0x000fe20000000000 */
[----:B------:R-:W-:Y:S01]  /*0b60*/  ULDC.64 UR6, c[0x0][0x208] ;  /* 0x0000820000067ab9 */ /* 0x000fe20000000a00 */
[----:B------:R-:W-:-:S02]  /*0b70*/  IMAD.IADD R178, R177, 0x1, R178 ;  /* 0x00000001b1b27824 */ /* 0x000fc400078e02b2 */
[----:B------:R-:W-:Y:S02]  /*0b80*/  IMAD.IADD R221, R221, 0x1, R222 ;  /* 0x00000001dddd7824 */ /* 0x000fe400078e02de */
[----:B------:R-:W-:Y:S02]  /*0b90*/  IMAD.IADD R182, R181, 0x1, R182 ;  /* 0x00000001b5b67824 */ /* 0x000fe400078e02b6 */
[----:B------:R-:W-:-:S07]  /*0ba0*/  @P3 VIADD R239, R238, 0xffffffe0 ;  /* 0xffffffe0eeef3836 */ /* 0x000fce0000000000 */
.L_x_495:
        /* <DEDUP_REMOVED lines=8> */
[----:B------:R-:W1:Y:S02]  /*0c30*/  @P0 S2R R0, SR_CTAID.Y ;  /* 0x0000000000000919 */ /* 0x000e640000002600 */
        /* <DEDUP_REMOVED lines=34> */
[----:B------:R-:W-:Y:S02]  /*0e60*/  USHF.R.S32.HI UR8, URZ, 0x1f, UR13 ;  /* 0x0000001f3f087899 */ /* 0x000fe4000801140d */
[----:B------:R-:W-:Y:S02]  /*0e70*/  UIMAD.WIDE UR22, UR55, 0x80, URZ ;  /* 0x00000080371678a5 */ /* 0x000fe4000f8e023f */
[----:B------:R-:W-:Y:S02]  /*0e80*/  ULEA.HI UR8, UR8, UR13, URZ, 0x6 ;  /* 0x0000000d08087291 */ /* 0x000fe4000f8f303f */
[----:B------:R-:W-:Y:S01]  /*0e90*/  USEL UR19, UR22, URZ, UP1 ;  /* 0x0000003f16137287 */ /* 0x000fe20008800000 */
[----:B------:R-:W-:Y:S02]  /*0ea0*/  ULDC UR26, c[0x0][0x270] ;  /* 0x00009c00001a7ab9 */ /* 0x000fe40000000800 */
[----:B------:R-:W-:Y:S01]  /*0eb0*/  @UP0 UIMAD UR11, UR55, UR27, URZ ;  /* 0x0000001b370b02a4 */ /* 0x000fe2000f8e023f */
[----:B-1----:R-:W-:Y:S01]  /*0ec0*/  IABS R8, R9 ;  /* 0x0000000900087213 */ /* 0x002fe20000000000 */
[----:B------:R-:W-:Y:S01]  /*0ed0*/  @UP0 ULDC UR9, c[0x0][0x2e4] ;  /* 0x0000b90000090ab9 */ /* 0x000fe20000000800 */
[----:B------:R-:W-:Y:S01]  /*0ee0*/  ISETP.NE.AND P1, PT, R9, RZ, PT ;  /* 0x000000ff0900720c */ /* 0x000fe20003f25270 */
[----:B------:R-:W-:Y:S01]  /*0ef0*/  @UP0 UIMAD UR22, UR57, UR9, UR11 ;  /* 0x00000009391602a4 */ /* 0x000fe2000f8e020b */
[----:B------:R-:W1:Y:S01]  /*0f00*/  I2F.RP R4, R8 ;  /* 0x0000000800047306 */ /* 0x000e620000209400 */
[----:B------:R-:W-:Y:S01]  /*0f10*/  ULOP3.LUT UR9, UR8, 0xffffffc0, URZ, 0xc0, !UPT ;  /* 0xffffffc008097892 */ /* 0x000fe2000f8ec03f */
[----:B------:R-:W-:Y:S01]  /*0f20*/  ULDC UR24, c[0x0][0x2dc] ;  /* 0x0000b70000187ab9 */ /* 0x000fe20000000800 */
[----:B------:R-:W-:Y:S01]  /*0f30*/  USEL UR21, UR23, URZ, UP1 ;  /* 0x0000003f17157287 */ /* 0x000fe20008800000 */
[----:B--2---:R-:W-:Y:S01]  /*0f40*/  IABS R2, R2 ;  /* 0x0000000200027213 */ /* 0x004fe20000000000 */
[----:B------:R-:W-:-:S02]  /*0f50*/  USHF.R.S32.HI UR23, URZ, 0x6, UR8 ;  /* 0x000000063f177899 */ /* 0x000fc40008011408 */
[----:B------:R-:W-:Y:S02]  /*0f60*/  UIMAD UR16, UR57, UR24, URZ ;  /* 0x00000018391072a4 */ /* 0x000fe4000f8e023f */
[----:B------:R-:W-:Y:S02]  /*0f70*/  @!UP0 UIMAD UR12, UR55, UR26, UR57 ;  /* 0x0000001a370c82a4 */ /* 0x000fe4000f8e0239 */
[----:B------:R-:W-:Y:S01]  /*0f80*/  UIADD3 UR8, UR9, -0x40, URZ ;  /* 0xffffffc009087890 */ /* 0x000fe2000fffe03f */
[----:B------:R-:W-:Y:S01]  /*0f90*/  ULDC.U8 UR20, c[0x0][0x480] ;  /* 0x0001200000147ab9 */ /* 0x000fe20000000000 */
[----:B-1----:R-:W1:Y:S01]  /*0fa0*/  MUFU.RCP R4, R4 ;  /* 0x0000000400047308 */ /* 0x002e620000001000 */
[----:B------:R-:W-:Y:S01]  /*0fb0*/  ISETP.NE.AND P4, PT, RZ, UR20, PT ;  /* 0x00000014ff007c0c */ /* 0x000fe2000bf85270 */
[----:B------:R-:W-:Y:S02]  /*0fc0*/  USHF.R.S32.HI UR15, URZ, 0x1f, UR5 ;  /* 0x0000001f3f0f7899 */ /* 0x000fe40008011405 */
[----:B------:R-:W-:-:S02]  /*0fd0*/  USHF.R.S32.HI UR14, URZ, 0x1f, UR49 ;  /* 0x0000001f3f0e7899 */ /* 0x000fc40008011431 */
[----:B------:R-:W-:Y:S02]  /*0fe0*/  USHF.R.S32.HI UR25, URZ, 0x1f, UR26 ;  /* 0x0000001f3f197899 */ /* 0x000fe4000801141a */
        /* <DEDUP_REMOVED lines=8> */
[----:B------:R-:W-:Y:S01]  /*1070*/  IMAD.HI.U32 R0, R5, R0, R4 ;  /* 0x0000000005007227 */ /* 0x000fe200078e0004 */
[----:B------:R-:W-:-:S05]  /*1080*/  MOV R4, R2 ;  /* 0x0000000200047202 */ /* 0x000fca0000000f00 */
[----:B------:R-:W-:-:S04]  /*1090*/  IMAD.HI.U32 R0, R0, R4, RZ ;  /* 0x0000000400007227 */ /* 0x000fc800078e00ff */
[----:B------:R-:W-:-:S04]  /*10a0*/  IMAD.MOV R2, RZ, RZ, -R0 ;  /* 0x000000ffff027224 */ /* 0x000fc800078e0a00 */
[----:B------:R-:W-:Y:S02]  /*10b0*/  IMAD R2, R8, R2, R4 ;  /* 0x0000000208027224 */ /* 0x000fe400078e0204 */
[----:B---3--:R-:W-:-:S03]  /*10c0*/  IMAD.WIDE.U32 R4, R10, R6, RZ ;  /* 0x000000060a047225 */ /* 0x008fc600078e00ff */
[----:B------:R-:W-:Y:S01]  /*10d0*/  ISETP.GT.U32.AND P2, PT, R8, R2, PT ;  /* 0x000000020800720c */ /* 0x000fe20003f44070 */
[----:B------:R-:W-:Y:S01]  /*10e0*/  IMAD R7, R10, R7, R5 ;  /* 0x000000070a077224 */ /* 0x000fe200078e0205 */
[----:B------:R-:W-:-:S04]  /*10f0*/  SEL R11, R4, RZ, P4 ;  /* 0x000000ff040b7207 */ /* 0x000fc80002000000 */
[----:B------:R-:W-:-:S07]  /*1100*/  SEL R16, R7, RZ, P4 ;  /* 0x000000ff07107207 */ /* 0x000fce0002000000 */
[----:B------:R-:W-:Y:S01]  /*1110*/  @!P2 IMAD.IADD R2, R2, 0x1, -R8 ;  /* 0x000000010202a824 */ /* 0x000fe200078e0a08 */
[----:B------:R-:W-:-:S04]  /*1120*/  @!P2 IADD3 R0, R0, 0x1, RZ ;  /* 0x000000010000a810 */ /* 0x000fc80007ffe0ff */
[----:B------:R-:W-:Y:S02]  /*1130*/  ISETP.GE.U32.AND P3, PT, R2, R8, PT ;  /* 0x000000080200720c */ /* 0x000fe40003f66070 */
[----:B------:R-:W-:-:S04]  /*1140*/  LOP3.LUT R2, R9, UR57, RZ, 0x3c, !PT ;  /* 0x0000003909027c12 */ /* 0x000fc8000f8e3cff */
[----:B------:R-:W-:-:S07]  /*1150*/  ISETP.GE.AND P0, PT, R2, RZ, PT ;  /* 0x000000ff0200720c */ /* 0x000fce0003f06270 */
[----:B------:R-:W-:-:S04]  /*1160*/  @P3 VIADD R0, R0, 0x1 ;  /* 0x0000000100003836 */ /* 0x000fc80000000000 */
[----:B------:R-:W-:-:S05]  /*1170*/  IMAD.MOV.U32 R2, RZ, RZ, R0 ;  /* 0x000000ffff027224 */ /* 0x000fca00078e0000 */
[----:B------:R-:W-:Y:S02]  /*1180*/  @!P0 IADD3 R2, -R2, RZ, RZ ;  /* 0x000000ff02028210 */ /* 0x000fe40007ffe1ff */
        /* <DEDUP_REMOVED lines=12> */
.L_x_488:
[----:B------:R-:W-:Y:S01]  /*1250*/  UIMAD UR12, UR55, UR26, UR57 ;  /* 0x0000001a370c72a4 */ /* 0x000fe2000f8e0239 */
[----:B------:R-:W-:-:S03]  /*1260*/  ULDC UR11, c[0x0][0x2d4] ;  /* 0x0000b500000b7ab9 */ /* 0x000fc60000000800 */
[----:B------:R-:W-:-:S12]  /*1270*/  UIMAD UR20, UR12, UR11, URZ ;  /* 0x0000000b0c1472a4 */ /* 0x000fd8000f8e023f */
.L_x_489:
[----:B------:R-:W1:Y:S01]  /*1280*/  LDC.64 R14, c[0x0][0x248] ;  /* 0x00009200ff0e7b82 */ /* 0x000e620000000a00 */
[----:B------:R-:W2:Y:S01]  /*1290*/  S2R R28, SR_TID.X ;  /* 0x00000000001c7919 */ /* 0x000ea20000002100 */
[----:B------:R-:W-:Y:S01]  /*12a0*/  UIADD3 UR52, UP0, UR49, UR5, URZ ;  /* 0x0000000531347290 */ /* 0x000fe2000ff1e03f */
[----:B------:R-:W-:Y:S01]  /*12b0*/  SHF.R.S32.HI R245, RZ, 0x1f, R244 ;  /* 0x0000001ffff57819 */ /* 0x000fe200000114f4 */
[----:B------:R-:W-:Y:S01]  /*12c0*/  UIMAD UR33, UR26, UR24, URZ ;  /* 0x000000181a2172a4 */ /* 0x000fe2000f8e023f */
[----:B------:R-:W-:Y:S01]  /*12d0*/  SHF.R.S32.HI R29, RZ, 0x1f, R243 ;  /* 0x0000001fff1d7819 */ /* 0x000fe200000114f3 */
[----:B------:R-:W-:Y:S01]  /*12e0*/  UIADD3.X UR53, UR15, UR14, URZ, UP0, !UPT ;  /* 0x0000000e0f357290 */ /* 0x000fe200087fe43f */
[----:B------:R-:W-:Y:S01]  /*12f0*/  IADD3 R18, P0, R243, UR8, RZ ;  /* 0x00000008f3127c10 */ /* 0x000fe2000ff1e0ff */
[----:B------:R-:W3:Y:S01]  /*1300*/  LDC.64 R6, c[0x0][0x230] ;  /* 0x00008c00ff067b82 */ /* 0x000ee20000000a00 */
[----:B------:R-:W-:Y:S01]  /*1310*/  USHF.L.U32 UR5, UR33, 0x6, URZ ;  /* 0x0000000621057899 */ /* 0x000fe2000800063f */
[----:B------:R-:W-:Y:S01]  /*1320*/  IMAD.U32 R10, RZ, RZ, UR16 ;  /* 0x00000010ff0a7e24 */ /* 0x000fe2000f8e00ff */
[----:B------:R-:W-:Y:S01]  /*1330*/  IADD3.X R24, R29, UR9, RZ, P0, !PT ;  /* 0x000000091d187c10 */ /* 0x000fe200087fe4ff */
[----:B------:R-:W-:Y:S01]  /*1340*/  ULDC.64 UR12, c[0x0][0x240] ;  /* 0x00009000000c7ab9 */ /* 0x000fe20000000a00 */
[----:B------:R-:W-:Y:S01]  /*1350*/  IMAD.U32 R17, RZ, RZ, UR17 ;  /* 0x00000011ff117e24 */ /* 0x000fe2000f8e00ff */
[----:B------:R-:W-:Y:S01]  /*1360*/  ULDC.64 UR14, c[0x0][0x260] ;  /* 0x00009800000e7ab9 */ /* 0x000fe20000000a00 */
[----:B------:R-:W-:Y:S01]  /*1370*/  ULDC.64 UR16, c[0x0][0x218] ;  /* 0x0000860000107ab9 */ /* 0x000fe20000000a00 */
[----:B------:R-:W4:Y:S01]  /*1380*/  LDC.64 R20, c[0x0][0x418] ;  /* 0x00010600ff147b82 */ /* 0x000f220000000a00 */
[----:B------:R-:W-:Y:S01]  /*1390*/  USHF.R.S32.HI UR28, URZ, 0x1f, UR57 ;  /* 0x0000001f3f1c7899 */ /* 0x000fe20008011439 */
[----:B------:R-:W-:-:S02]  /*13a0*/  CS2R R126, SRZ ;  /* 0x00000000007e7805 */ /* 0x000fc4000001ff00 */
[----:B------:R-:W-:Y:S02]  /*13b0*/  CS2R R124, SRZ ;  /* 0x00000000007c7805 */ /* 0x000fe4000001ff00 */
[----:B------:R-:W-:Y:S02]  /*13c0*/  CS2R R130, SRZ ;  /* 0x0000000000827805 */ /* 0x000fe4000001ff00 */
[----:B------:R-:W-:Y:S02]  /*13d0*/  CS2R R128, SRZ ;  /* 0x0000000000807805 */ /* 0x000fe4000001ff00 */
[----:B------:R-:W-:Y:S02]  /*13e0*/  CS2R R122, SRZ ;  /* 0x00000000007a7805 */ /* 0x000fe4000001ff00 */
[----:B------:R-:W-:Y:S01]  /*13f0*/  CS2R R120, SRZ ;  /* 0x0000000000787805 */ /* 0x000fe2000001ff00 */
[C---:B-1----:R-:W-:Y:S01]  /*1400*/  IMAD R0, R14.reuse, UR53, RZ ;  /* 0x000000350e007c24 */ /* 0x042fe2000f8e02ff */
[----:B------:R-:W1:Y:S01]  /*1410*/  LDC.64 R12, c[0x0][0x228] ;  /* 0x00008a00ff0c7b82 */ /* 0x000e620000000a00 */
[----:B------:R-:W-:Y:S01]  /*1420*/  IMAD.WIDE.U32 R4, R14, UR52, R244 ;  /* 0x000000340e047c25 */ /* 0x000fe2000f8e00f4 */
[----:B------:R-:W-:-:S02]  /*1430*/  CS2R R118, SRZ ;  /* 0x0000000000767805 */ /* 0x000fc4000001ff00 */
[----:B------:R-:W-:Y:S02]  /*1440*/  CS2R R116, SRZ ;  /* 0x0000000000747805 */ /* 0x000fe4000001ff00 */
[----:B------:R-:W-:Y:S01]  /*1450*/  CS2R R110, SRZ ;  /* 0x00000000006e7805 */ /* 0x000fe2000001ff00 */
[----:B------:R-:W-:Y:S01]  /*1460*/  IMAD R0, R15, UR52, R0 ;  /* 0x000000340f007c24 */ /* 0x000fe2000f8e0200 */
[----:B------:R-:W-:Y:S01]  /*1470*/  CS2R R108, SRZ ;  /* 0x00000000006c7805 */ /* 0x000fe2000001ff00 */
[C---:B---3--:R-:W-:Y:S01]  /*1480*/  IMAD R8, R6.reuse, UR60, RZ ;  /* 0x0000003c06087c24 */ /* 0x048fe2000f8e02ff */
[----:B------:R-:W3:Y:S01]  /*1490*/  LDC.64 R22, c[0x0][0x238] ;  /* 0x00008e00ff167b82 */ /* 0x000ee20000000a00 */
[----:B------:R-:W-:Y:S01]  /*14a0*/  IMAD.IADD R5, R5, 0x1, R0 ;  /* 0x0000000105057824 */ /* 0x000fe200078e0200 */
[----:B--2---:R-:W-:Y:S01]  /*14b0*/  SHF.R.S32.HI R0, RZ, 0x1f, R28 ;  /* 0x0000001fff007819 */ /* 0x004fe2000001141c */
[----:B------:R-:W-:Y:S01]  /*14c0*/  IMAD R7, R7, UR55, R8 ;  /* 0x0000003707077c24 */ /* 0x000fe2000f8e0208 */
[----:B------:R-:W-:Y:S01]  /*14d0*/  CS2R R114, SRZ ;  /* 0x0000000000727805 */ /* 0x000fe2000001ff00 */
[----:B------:R-:W-:Y:S01]  /*14e0*/  IMAD.WIDE.U32 R4, R6, UR55, R4 ;  /* 0x0000003706047c25 */ /* 0x000fe2000f8e0004 */
[----:B------:R-:W-:-:S02]  /*14f0*/  LEA.HI R0, R0, R28, RZ, 0x5 ;  /* 0x0000001c00007211 */ /* 0x000fc400078f28ff */
[----:B------:R-:W-:Y:S02]  /*1500*/  CS2R R112, SRZ ;  /* 0x0000000000707805 */ /* 0x000fe4000001ff00 */
[----:B------:R-:W-:Y:S01]  /*1510*/  CS2R R106, SRZ ;  /* 0x00000000006a7805 */ /* 0x000fe2000001ff00 */
[----:B------:R-:W-:Y:S01]  /*1520*/  IMAD R6, R24, UR12, RZ ;  /* 0x0000000c18067c24 */ /* 0x000fe2000f8e02ff */
[----:B------:R-:W-:Y:S01]  /*1530*/  LOP3.LUT R0, R0, 0xffffffe0, RZ, 0xc0, !PT ;  /* 0xffffffe000007812 */ /* 0x000fe200078ec0ff */
[----:B------:R-:W-:Y:S01]  /*1540*/  IMAD.WIDE.U32 R8, R18, UR12, R244 ;  /* 0x0000000c12087c25 */ /* 0x000fe2000f8e00f4 */
[----:B------:R-:W-:Y:S01]  /*1550*/  USHF.R.S32.HI UR12, URZ, 0x1f, UR5 ;  /* 0x0000001f3f0c7899 */ /* 0x000fe20008011405 */
[----:B------:R-:W-:Y:S02]  /*1560*/  CS2R R104, SRZ ;  /* 0x0000000000687805 */ /* 0x000fe4000001ff00 */
[----:B------:R-:W-:Y:S01]  /*1570*/  CS2R R102, SRZ ;  /* 0x0000000000667805 */ /* 0x000fe2000001ff00 */
[----:B------:R-:W-:Y:S01]  /*1580*/  IMAD.IADD R28, R28, 0x1, -R0 ;  /* 0x000000011c1c7824 */ /* 0x000fe200078e0a00 */
[----:B------:R-:W-:Y:S01]  /*1590*/  CS2R R100, SRZ ;  /* 0x0000000000647805 */ /* 0x000fe2000001ff00 */
[----:B------:R-:W-:Y:S01]  /*15a0*/  IMAD.IADD R5, R5, 0x1, R7 ;  /* 0x0000000105057824 */ /* 0x000fe200078e0207 */
[----:B------:R-:W-:Y:S01]  /*15b0*/  CS2R R94, SRZ ;  /* 0x00000000005e7805 */ /* 0x000fe2000001ff00 */
[----:B------:R-:W-:Y:S01]  /*15c0*/  IMAD R0, R248, UR33, R28 ;  /* 0x00000021f8007c24 */ /* 0x000fe2000f8e021c */
[----:B------:R-:W-:Y:S01]  /*15d0*/  CS2R R92, SRZ ;  /* 0x00000000005c7805 */ /* 0x000fe2000001ff00 */
[----:B------:R-:W-:Y:S01]  /*15e0*/  IMAD R7, R18, UR13, R6 ;  /* 0x0000000d12077c24 */ /* 0x000fe2000f8e0206 */
[----:B------:R-:W-:Y:S01]  /*15f0*/  CS2R R98, SRZ ;  /* 0x0000000000627805 */ /* 0x000fe2000001ff00 */
[----:B------:R-:W-:Y:S01]  /*1600*/  IMAD R6, R25, UR14, RZ ;  /* 0x0000000e19067c24 */ /* 0x000fe2000f8e02ff */
[----:B------:R-:W-:Y:S01]  /*1610*/  IADD3 R10, P1, P0, R0, UR5, R10 ;  /* 0x00000005000a7c10 */ /* 0x000fe2000f83e00a */
[----:B------:R-:W-:Y:S01]  /*1620*/  USHF.R.S32.HI UR5, URZ, 0x1f, UR24 ;  /* 0x0000001f3f057899 */ /* 0x000fe20008011418 */
[----:B------:R-:W-:Y:S01]  /*1630*/  SHF.R.S32.HI R0, RZ, 0x1f, R0 ;  /* 0x0000001fff007819 */ /* 0x000fe20000011400 */
[C---:B------:R-:W-:Y:S01]  /*1640*/  IMAD R6, R2.reuse, UR15, R6 ;  /* 0x0000000f02067c24 */ /* 0x040fe2000f8e0206 */
[----:B------:R-:W-:Y:S01]  /*1650*/  CS2R R96, SRZ ;  /* 0x0000000000607805 */ /* 0x000fe2000001ff00 */
[----:B------:R-:W-:Y:S01]  /*1660*/  IMAD.WIDE.U32 R4, R2, UR14, R4 ;  /* 0x0000000e02047c25 */ /* 0x000fe2000f8e0004 */
[----:B------:R-:W-:Y:S01]  /*1670*/  IADD3.X R0, R0, UR12, R17, P1, P0 ;  /* 0x0000000c00007c10 */ /* 0x000fe20008fe0411 */
[----:B------:R-:W-:Y:S01]  /*1680*/  UIMAD.WIDE UR14, UR55, UR11, UR8 ;  /* 0x0000000b370e72a5 */ /* 0x000fe2000f8e0208 */
[----:B------:R-:W-:Y:S01]  /*1690*/  IADD3 R10, P0, R10, R11, RZ ;  /* 0x0000000b0a0a7210 */ /* 0x000fe20007f1e0ff */
[----:B------:R-:W-:Y:S01]  /*16a0*/  UIMAD UR9, UR5, UR26, URZ ;  /* 0x0000001a050972a4 */ /* 0x000fe2000f8e023f */
[----:B------:R-:W-:Y:S01]  /*16b0*/  IMAD.IADD R5, R5, 0x1, R6 ;  /* 0x0000000105057824 */ /* 0x000fe200078e0206 */
[----:B------:R-:W-:Y:S01]  /*16c0*/  UIMAD.WIDE.U32 UR12, UR24, UR26, URZ ;  /* 0x0000001a180c72a5 */ /* 0x000fe2000f8e003f */
[----:B------:R-:W-:Y:S01]  /*16d0*/  IMAD.IADD R9, R9, 0x1, R7 ;  /* 0x0000000109097824 */ /* 0x000fe200078e0207 */
[----:B------:R-:W-:Y:S01]  /*16e0*/  UIMAD UR9, UR25, UR24, UR9 ;  /* 0x00000018190972a4 */ /* 0x000fe2000f8e0209 */
[----:B------:R-:W-:Y:S01]  /*16f0*/  IMAD.X R11, R0, 0x1, R16, P0 ;  /* 0x00000001000b7824 */ /* 0x000fe200000e0610 */
[----:B------:R-:W-:Y:S01]  /*1700*/  UIADD3 UR5, UP0, UR14, UR19, URZ ;  /* 0x000000130e057290 */ /* 0x000fe2000ff1e03f */
[----:B------:R-:W2:Y:S01]  /*1710*/  LDC.64 R16, c[0x0][0x250] ;  /* 0x00009400ff107b82 */ /* 0x000ea20000000a00 */
[----:B------:R-:W-:Y:S01]  /*1720*/  UIADD3 UR9, UR13, UR9, URZ ;  /* 0x000000090d097290 */ /* 0x000fe2000fffe03f */
[-C--:B------:R-:W-:Y:S01]  /*1730*/  IMAD R0, R29, R14.reuse, RZ ;  /* 0x0000000e1d007224 */ /* 0x080fe200078e02ff */
[----:B------:R-:W-:Y:S01]  /*1740*/  UIADD3.X UR14, UR15, UR21, URZ, UP0, !UPT ;  /* 0x000000150f0e7290 */ /* 0x000fe200087fe43f */
[----:B------:R-:W-:Y:S01]  /*1750*/  IMAD.U32 R26, RZ, RZ, UR12 ;  /* 0x0000000cff1a7e24 */ /* 0x000fe2000f8e00ff */
[----:B------:R-:W-:Y:S01]  /*1760*/  UIMAD UR9, UR9, UR5, URZ ;  /* 0x00000005090972a4 */ /* 0x000fe2000f8e023f */
[C---:B------:R-:W-:Y:S01]  /*1770*/  IMAD R0, R243.reuse, R15, R0 ;  /* 0x0000000ff3007224 */ /* 0x040fe200078e0200 */
[----:B------:R-:W-:Y:S01]  /*1780*/  CS2R R90, SRZ ;  /* 0x00000000005a7805 */ /* 0x000fe2000001ff00 */
[----:B------:R-:W-:Y:S01]  /*1790*/  IMAD.WIDE.U32 R4, R243, R14, R4 ;  /* 0x0000000ef3047225 */ /* 0x000fe200078e0004 */
[----:B------:R-:W-:-:S02]  /*17a0*/  CS2R R88, SRZ ;  /* 0x0000000000587805 */ /* 0x000fc4000001ff00 */
[----:B------:R-:W-:Y:S02]  /*17b0*/  CS2R R86, SRZ ;  /* 0x0000000000567805 */ /* 0x000fe4000001ff00 */
[----:B------:R-:W-:Y:S01]  /*17c0*/  CS2R R84, SRZ ;  /* 0x0000000000547805 */ /* 0x000fe2000001ff00 */
[----:B------:R-:W-:Y:S01]  /*17d0*/  IMAD.WIDE.U32 R10, R26, UR5, R10 ;  /* 0x000000051a0a7c25 */ /* 0x000fe2000f8e000a */
[----:B------:R-:W-:Y:S01]  /*17e0*/  UIMAD UR5, UR14, UR12, UR9 ;  /* 0x0000000c0e0572a4 */ /* 0x000fe2000f8e0209 */
[C---:B------:R-:W-:Y:S02]  /*17f0*/  LEA R6, P0, R4.reuse, UR16, 0x1 ;  /* 0x0000001004067c11 */ /* 0x040fe4000f8008ff */
[----:B------:R-:W-:Y:S01]  /*1800*/  CS2R R78, SRZ ;  /* 0x00000000004e7805 */ /* 0x000fe2000001ff00 */
[----:B------:R-:W-:Y:S01]  /*1810*/  IMAD.IADD R0, R5, 0x1, R0 ;  /* 0x0000000105007824 */ /* 0x000fe200078e0200 */
[----:B------:R-:W-:Y:S01]  /*1820*/  ULDC.64 UR14, c[0x0][0x258] ;  /* 0x00009600000e7ab9 */ /* 0x000fe20000000a00 */
[----:B------:R-:W-:Y:S01]  /*1830*/  IMAD.U32 R27, RZ, RZ, UR13 ;  /* 0x0000000dff1b7e24 */ /* 0x000fe2000f8e00ff */
[----:B------:R-:W-:Y:S01]  /*1840*/  ULDC.64 UR12, c[0x0][0x400] ;  /* 0x00010000000c7ab9 */ /* 0x000fe20000000a00 */
[----:B------:R-:W-:Y:S01]  /*1850*/  VIADD R11, R11, UR5 ;  /* 0x000000050b0b7c36 */ /* 0x000fe20008000000 */
[----:B------:R-:W-:Y:S01]  /*1860*/  LEA.HI.X R7, R4, UR17, R0, 0x1, P0 ;  /* 0x0000001104077c11 */ /* 0x000fe200080f0c00 */
[----:B-1----:R-:W-:Y:S01]  /*1870*/  IMAD R19, R12, UR60, RZ ;  /* 0x0000003c0c137c24 */ /* 0x002fe2000f8e02ff */
[----:B------:R-:W-:Y:S01]  /*1880*/  LEA R188, P1, R10, UR12, 0x2 ;  /* 0x0000000c0abc7c11 */ /* 0x000fe2000f8210ff */
[C---:B--2---:R-:W-:Y:S01]  /*1890*/  IMAD R0, R16.reuse, UR53, RZ ;  /* 0x0000003510007c24 */ /* 0x044fe2000f8e02ff */
[----:B------:R-:W-:Y:S01]  /*18a0*/  ULDC.64 UR16, c[0x0][0x268] ;  /* 0x00009a0000107ab9 */ /* 0x000fe20000000a00 */
[----:B------:R-:W-:Y:S01]  /*18b0*/  IMAD.WIDE.U32 R4, R16, UR52, R244 ;  /* 0x0000003410047c25 */ /* 0x000fe2000f8e00f4 */
[----:B------:R-:W-:Y:S01]  /*18c0*/  LEA.HI.X R189, R10, UR13, R11, 0x2, P1 ;  /* 0x0000000d0abd7c11 */ /* 0x000fe200088f140b */
[----:B------:R-:W-:Y:S01]  /*18d0*/  ULDC.64 UR12, c[0x0][0x420] ;  /* 0x00010800000c7ab9 */ /* 0x000fe20000000a00 */
[----:B------:R-:W-:Y:S01]  /*18e0*/  UIADD3 UR5, UR23, -0x1, URZ ;  /* 0xffffffff17057890 */ /* 0x000fe2000fffe03f */
[----:B------:R-:W-:Y:S01]  /*18f0*/  IMAD R0, R17, UR52, R0 ;  /* 0x0000003411007c24 */ /* 0x000fe2000f8e0200 */
[----:B------:R-:W-:Y:S01]  /*1900*/  CS2R R76, SRZ ;  /* 0x00000000004c7805 */ /* 0x000fe2000001ff00 */
[C---:B----4-:R-:W-:Y:S01]  /*1910*/  IMAD R10, R20.reuse, UR60, RZ ;  /* 0x0000003c140a7c24 */ /* 0x050fe2000f8e02ff */
[----:B------:R-:W-:Y:S01]  /*1920*/  ULEA.HI UR9, UR5, UR5, URZ, 0x1 ;  /* 0x0000000505097291 */ /* 0x000fe2000f8f083f */
[----:B------:R-:W-:Y:S01]  /*1930*/  IMAD.IADD R5, R5, 0x1, R0 ;  /* 0x0000000105057824 */ /* 0x000fe200078e0200 */
[----:B------:R-:W-:Y:S01]  /*1940*/  CS2R R82, SRZ ;  /* 0x0000000000527805 */ /* 0x000fe2000001ff00 */
[----:B------:R-:W-:Y:S01]  /*1950*/  IMAD R0, R21, UR55, R10 ;  /* 0x0000003715007c24 */ /* 0x000fe2000f8e020a */
[----:B------:R-:W-:Y:S01]  /*1960*/  ULOP3.LUT UR9, UR9, 0xfffffffe, URZ, 0xc0, !UPT ;  /* 0xfffffffe09097892 */ /* 0x000fe2000f8ec03f */
[----:B------:R-:W-:Y:S01]  /*1970*/  IMAD.WIDE.U32 R10, R20, UR55, R244 ;  /* 0x00000037140a7c25 */ /* 0x000fe2000f8e00f4 */
[----:B------:R-:W-:-:S02]  /*1980*/  CS2R R80, SRZ ;  /* 0x0000000000507805 */ /* 0x000fc4000001ff00 */
[----:B------:R-:W-:Y:S01]  /*1990*/  CS2R R74, SRZ ;  /* 0x00000000004a7805 */ /* 0x000fe2000001ff00 */
[----:B------:R-:W-:Y:S01]  /*19a0*/  UIADD3 UR9, UR5, -UR9, URZ ;  /* 0x8000000905097290 */ /* 0x000fe2000fffe03f */
[----:B------:R-:W-:Y:S01]  /*19b0*/  IMAD R13, R13, UR55, R19 ;  /* 0x000000370d0d7c24 */ /* 0x000fe2000f8e0213 */
[----:B------:R-:W-:Y:S01]  /*19c0*/  CS2R R72, SRZ ;  /* 0x0000000000487805 */ /* 0x000fe2000001ff00 */
[----:B------:R-:W-:Y:S01]  /*19d0*/  IMAD.WIDE.U32 R8, R12, UR55, R8 ;  /* 0x000000370c087c25 */ /* 0x000fe2000f8e0008 */
[----:B------:R-:W-:Y:S01]  /*19e0*/  LEA R12, P0, R14, R6, 0x7 ;  /* 0x000000060e0c7211 */ /* 0x000fe200078038ff */
[----:B------:R-:W-:Y:S01]  /*19f0*/  UISETP.NE.AND UP0, UPT, UR9, 0x1, UPT ;  /* 0x000000010900788c */ /* 0x000fe2000bf05270 */
[----:B------:R-:W-:Y:S01]  /*1a00*/  CS2R R70, SRZ ;  /* 0x0000000000467805 */ /* 0x000fe2000001ff00 */
[----:B---3--:R-:W-:Y:S01]  /*1a10*/  IMAD R19, R22, UR60, RZ ;  /* 0x0000003c16137c24 */ /* 0x008fe2000f8e02ff */
[----:B------:R-:W-:Y:S01]  /*1a20*/  UIADD3 UR9, UR8, UR22, URZ ;  /* 0x0000001608097290 */ /* 0x000fe2000fffe03f */
[----:B------:R-:W-:Y:S01]  /*1a30*/  IMAD.IADD R11, R11, 0x1, R0 ;  /* 0x000000010b0b7824 */ /* 0x000fe200078e0200 */
[----:B------:R-:W-:Y:S01]  /*1a40*/  CS2R R68, SRZ ;  /* 0x0000000000447805 */ /* 0x000fe2000001ff00 */
[----:B------:R-:W-:Y:S01]  /*1a50*/  IMAD R0, R24, UR12, RZ ;  /* 0x0000000c18007c24 */ /* 0x000fe2000f8e02ff */
[----:B------:R-:W-:Y:S01]  /*1a60*/  CS2R R62, SRZ ;  /* 0x00000000003e7805 */ /* 0x000fe2000001ff00 */
[----:B------:R-:W-:Y:S01]  /*1a70*/  IMAD.IADD R9, R9, 0x1, R13 ;  /* 0x0000000109097824 */ /* 0x000fe200078e020d */
[----:B------:R-:W-:Y:S01]  /*1a80*/  LEA.HI.X R13, R14, R7, R15, 0x7, P0 ;  /* 0x000000070e0d7211 */ /* 0x000fe200000f3c0f */
[----:B------:R-:W-:Y:S01]  /*1a90*/  IMAD R19, R23, UR55, R19 ;  /* 0x0000003717137c24 */ /* 0x000fe2000f8e0213 */
[----:B------:R-:W-:Y:S01]  /*1aa0*/  PLOP3.LUT P0, PT, PT, PT, UP0, 0x80, 0x0 ;  /* 0x000000000000781c */ /* 0x000fe20003f0f008 */
[----:B------:R-:W-:Y:S01]  /*1ab0*/  IMAD.WIDE.U32 R4, R22, UR55, R4 ;  /* 0x0000003716047c25 */ /* 0x000fe2000f8e0004 */
[----:B------:R-:W-:-:S02]  /*1ac0*/  CS2R R60, SRZ ;  /* 0x00000000003c7805 */ /* 0x000fc4000001ff00 */
[----:B------:R-:W-:Y:S02]  /*1ad0*/  CS2R R66, SRZ ;  /* 0x0000000000427805 */ /* 0x000fe4000001ff00 */
[----:B------:R-:W-:Y:S01]  /*1ae0*/  CS2R R64, SRZ ;  /* 0x0000000000407805 */ /* 0x000fe2000001ff00 */
[----:B------:R-:W-:Y:S01]  /*1af0*/  IMAD.U32 R14, RZ, RZ, UR14 ;  /* 0x0000000eff0e7e24 */ /* 0x000fe2000f8e00ff */
[----:B------:R-:W-:Y:S01]  /*1b00*/  UIMAD UR14, UR28, UR14, URZ ;  /* 0x0000000e1c0e72a4 */ /* 0x000fe2000f8e023f */
[----:B------:R-:W-:Y:S01]  /*1b10*/  IMAD R20, R18, UR13, R0 ;  /* 0x0000000d12147c24 */ /* 0x000fe2000f8e0200 */
[----:B------:R-:W-:Y:S01]  /*1b20*/  CS2R R58, SRZ ;  /* 0x00000000003a7805 */ /* 0x000fe2000001ff00 */
[----:B------:R-:W-:Y:S01]  /*1b30*/  IMAD.IADD R5, R5, 0x1, R19 ;  /* 0x0000000105057824 */ /* 0x000fe200078e0213 */
[----:B------:R-:W-:Y:S01]  /*1b40*/  UIMAD UR19, UR57, UR15, UR14 ;  /* 0x0000000f391372a4 */ /* 0x000fe2000f8e020e */
[----:B------:R-:W-:Y:S01]  /*1b50*/  IMAD R0, R25, UR16, RZ ;  /* 0x0000001019007c24 */ /* 0x000fe2000f8e02ff */
[----:B------:R-:W-:Y:S01]  /*1b60*/  CS2R R56, SRZ ;  /* 0x0000000000387805 */ /* 0x000fe2000001ff00 */
[----:B------:R-:W-:Y:S01]  /*1b70*/  IMAD.WIDE.U32 R14, R14, UR57, R8 ;  /* 0x000000390e0e7c25 */ /* 0x000fe2000f8e0008 */
[----:B------:R-:W-:Y:S01]  /*1b80*/  ULDC.64 UR14, c[0x0][0x3e0] ;  /* 0x0000f800000e7ab9 */ /* 0x000fe20000000a00 */
[----:B------:R-:W-:-:S02]  /*1b90*/  CS2R R54, SRZ ;  /* 0x0000000000367805 */ /* 0x000fc4000001ff00 */
[----:B------:R-:W-:Y:S01]  /*1ba0*/  CS2R R52, SRZ ;  /* 0x0000000000347805 */ /* 0x000fe2000001ff00 */
[----:B------:R-:W-:Y:S01]  /*1bb0*/  IMAD.WIDE.U32 R8, R18, UR12, R10 ;  /* 0x0000000c12087c25 */ /* 0x000fe2000f8e000a */
[----:B------:R-:W-:Y:S01]  /*1bc0*/  ULDC.64 UR12, c[0x0][0x428] ;  /* 0x00010a00000c7ab9 */ /* 0x000fe20000000a00 */
[----:B------:R-:W-:Y:S01]  /*1bd0*/  CS2R R46, SRZ ;  /* 0x00000000002e7805 */ /* 0x000fe2000001ff00 */
[----:B------:R-:W-:Y:S01]  /*1be0*/  UIMAD UR11, UR28, UR12, URZ ;  /* 0x0000000c1c0b72a4 */ /* 0x000fe2000f8e023f */
[C---:B------:R-:W-:Y:S01]  /*1bf0*/  IMAD R0, R2.reuse, UR17, R0 ;  /* 0x0000001102007c24 */ /* 0x040fe2000f8e0200 */
[----:B------:R-:W-:Y:S01]  /*1c00*/  CS2R R44, SRZ ;  /* 0x00000000002c7805 */ /* 0x000fe2000001ff00 */
[----:B------:R-:W-:Y:S01]  /*1c10*/  IMAD.WIDE.U32 R4, R2, UR16, R4 ;  /* 0x0000001002047c25 */ /* 0x000fe2000f8e0004 */
[----:B------:R-:W-:Y:S01]  /*1c20*/  UIMAD UR11, UR57, UR13, UR11 ;  /* 0x0000000d390b72a4 */ /* 0x000fe2000f8e020b */
[----:B------:R-:W-:Y:S01]  /*1c30*/  CS2R R50, SRZ ;  /* 0x0000000000327805 */ /* 0x000fe2000001ff00 */
[----:B------:R-:W-:Y:S01]  /*1c40*/  ULDC.64 UR16, c[0x0][0x210] ;  /* 0x0000840000107ab9 */ /* 0x000fe20000000a00 */
[----:B------:R-:W-:Y:S01]  /*1c50*/  IMAD.IADD R9, R9, 0x1, R20 ;  /* 0x0000000109097824 */ /* 0x000fe200078e0214 */
[----:B------:R-:W-:Y:S01]  /*1c60*/  LEA R228, P3, R14, UR16, 0x1 ;  /* 0x000000100ee47c11 */ /* 0x000fe2000f8608ff */
[----:B------:R-:W-:Y:S01]  /*1c70*/  IMAD.U32 R10, RZ, RZ, UR12 ;  /* 0x0000000cff0a7e24 */ /* 0x000fe2000f8e00ff */
[----:B------:R-:W-:Y:S01]  /*1c80*/  ULDC.64 UR12, c[0x0][0x220] ;  /* 0x00008800000c7ab9 */ /* 0x000fe20000000a00 */
[----:B------:R-:W-:Y:S01]  /*1c90*/  IMAD.IADD R5, R5, 0x1, R0 ;  /* 0x0000000105057824 */ /* 0x000fe200078e0200 */
[----:B------:R-:W-:Y:S01]  /*1ca0*/  CS2R R48, SRZ ;  /* 0x0000000000307805 */ /* 0x000fe2000001ff00 */
[----:B------:R-:W-:Y:S01]  /*1cb0*/  IMAD.WIDE.U32 R10, R10, UR57, R8 ;  /* 0x000000390a0a7c25 */ /* 0x000fe2000f8e0008 */
[----:B------:R-:W-:-:S02]  /*1cc0*/  CS2R R42, SRZ ;  /* 0x00000000002a7805 */ /* 0x000fc4000001ff00 */
[----:B------:R-:W-:Y:S02]  /*1cd0*/  CS2R R40, SRZ ;  /* 0x0000000000287805 */ /* 0x000fe4000001ff00 */
[----:B------:R-:W-:Y:S01]  /*1ce0*/  CS2R R38, SRZ ;  /* 0x0000000000267805 */ /* 0x000fe2000001ff00 */
[-C--:B------:R-:W-:Y:S01]  /*1cf0*/  IMAD.WIDE.U32 R8, R243, R16.reuse, R4 ;  /* 0x00000010f3087225 */ /* 0x080fe200078e0004 */
[----:B------:R-:W-:Y:S01]  /*1d00*/  @P4 BAR.SYNC.DEFER_BLOCKING 0x0 ;  /* 0x0000000000004b1d */ /* 0x000fe20000010000 */
[----:B------:R-:W-:Y:S02]  /*1d10*/  LEA R226, P2, R10, UR14, 0x1 ;  /* 0x0000000e0ae27c11 */ /* 0x000fe4000f8408ff */
[----:B------:R-:W-:Y:S01]  /*1d20*/  CS2R R36, SRZ ;  /* 0x0000000000247805 */ /* 0x000fe2000001ff00 */
[----:B------:R-:W-:Y:S01]  /*1d30*/  VIADD R5, R11, UR11 ;  /* 0x0000000b0b057c36 */ /* 0x000fe20008000000 */
[----:B------:R-:W-:Y:S01]  /*1d40*/  LEA R4, P1, R8, UR12, 0x1 ;  /* 0x0000000c08047c11 */ /* 0x000fe2000f8208ff */
[----:B------:R-:W-:Y:S01]  /*1d50*/  UIADD3 UR12, UR8, UR20, URZ ;  /* 0x00000014080c7290 */ /* 0x000fe2000fffe03f */
[----:B------:R-:W-:Y:S01]  /*1d60*/  IMAD R0, R29, R16, RZ ;  /* 0x000000101d007224 */ /* 0x000fe200078e02ff */
[----:B------:R-:W-:Y:S01]  /*1d70*/  UIADD3 UR8, -UR10, UR27, UR49 ;  /* 0x0000001b0a087290 */ /* 0x000fe2000fffe131 */
[----:B------:R-:W-:Y:S01]  /*1d80*/  VIADD R2, R15, UR19 ;  /* 0x000000130f027c36 */ /* 0x000fe20008000000 */
[----:B------:R-:W-:Y:S01]  /*1d90*/  ULDC UR11, c[0x0][0x398] ;  /* 0x0000e600000b7ab9 */ /* 0x000fe20000000800 */
[----:B------:R-:W-:Y:S01]  /*1da0*/  IMAD R0, R243, R17, R0 ;  /* 0x00000011f3007224 */ /* 0x000fe200078e0200 */
[----:B------:R-:W-:Y:S01]  /*1db0*/  UIADD3 UR8, UR8, -UR11, URZ ;  /* 0x8000000b08087290 */ /* 0x000fe2000fffe03f */
[----:B------:R-:W-:Y:S01]  /*1dc0*/  VIADD R18, R240, 0x1800 ;  /* 0x00001800f0127836 */ /* 0x000fe20000000000 */
[----:B------:R-:W-:Y:S01]  /*1dd0*/  LEA.HI.X R229, R14, UR17, R2, 0x1, P3 ;  /* 0x000000110ee57c11 */ /* 0x000fe200098f0c02 */
[----:B------:R-:W-:Y:S01]  /*1de0*/  IMAD.IADD R0, R9, 0x1, R0 ;  /* 0x0000000109007824 */ /* 0x000fe200078e0200 */
[----:B------:R-:W-:Y:S01]  /*1df0*/  USHF.R.S32.HI UR30, URZ, 0x1f, UR8 ;  /* 0x0000001f3f1e7899 */ /* 0x000fe20008011408 */
[----:B------:R-:W-:Y:S01]  /*1e00*/  LEA.HI.X R227, R10, UR15, R5, 0x1, P2 ;  /* 0x0000000f0ae37c11 */ /* 0x000fe200090f0c05 */
[----:B------:R-:W-:Y:S01]  /*1e10*/  ULDC.64 UR14, c[0x0][0x2b0] ;  /* 0x0000ac00000e7ab9 */ /* 0x000fe20000000a00 */
[----:B------:R-:W-:Y:S01]  /*1e20*/  SEL R2, R18, R240, !P0 ;  /* 0x000000f012027207 */ /* 0x000fe20004000000 */
[----:B------:R-:W-:Y:S01]  /*1e30*/  ULEA.HI UR30, UR30, UR8, URZ, 0x6 ;  /* 0x000000081e1e7291 */ /* 0x000fe2000f8f303f */
[----:B------:R-:W-:Y:S01]  /*1e40*/  LEA.HI.X R5, R8, UR13, R0, 0x1, P1 ;  /* 0x0000000d08057c11 */ /* 0x000fe200088f0c00 */
[----:B------:R-:W-:Y:S01]  /*1e50*/  ULDC.64 UR16, c[0x0][0x478] ;  /* 0x00011e0000107ab9 */ /* 0x000fe20000000a00 */
[----:B------:R-:W-:Y:S01]  /*1e60*/  LEA R0, R240, UR4, 0x1 ;  /* 0x00000004f0007c11 */ /* 0x000fe2000f8e08ff */
[----:B------:R-:W-:Y:S01]  /*1e70*/  USHF.R.S32.HI UR30, URZ, 0x6, UR30 ;  /* 0x000000063f1e7899 */ /* 0x000fe2000801141e */
[----:B------:R-:W-:Y:S01]  /*1e80*/  LEA R2, R2, UR4, 0x1 ;  /* 0x0000000402027c11 */ /* 0x000fe2000f8e08ff */
[----:B------:R-:W-:Y:S01]  /*1e90*/  UIMAD.WIDE UR8, UR9, 0x4, UR14 ;  /* 0x00000004090878a5 */ /* 0x000fe2000f8e020e */
[C---:B------:R-:W-:Y:S01]  /*1ea0*/  LEA R8, P1, R16.reuse, R4, 0x7 ;  /* 0x0000000410087211 */ /* 0x040fe200078238ff */
[----:B------:R-:W-:Y:S01]  /*1eb0*/  UISETP.LT.AND UP0, UPT, URZ, UR30, UPT ;  /* 0x0000001e3f00728c */ /* 0x000fe2000bf01270 */
[----:B------:R-:W-:Y:S01]  /*1ec0*/  @!PT LDS RZ, [RZ] ;  /* 0x00000000fffff984 */ /* 0x000fe20000000800 */
[----:B------:R-:W-:Y:S01]  /*1ed0*/  @!PT LDS RZ, [RZ] ;  /* 0x00000000fffff984 */ /* 0x000fe20000000800 */
[----:B------:R-:W-:Y:S01]  /*1ee0*/  @!PT LDS RZ, [RZ] ;  /* 0x00000000fffff984 */ /* 0x000fe20000000800 */
[----:B------:R1:W-:Y:S01]  /*1ef0*/  LDGSTS.E.BYPASS.LTC128B.128 [R0+0x6000], desc[UR6][R226.64] ;  /* 0x06000000e2007fae */ /* 0x0003e2000b901d46 */
[----:B------:R-:W-:Y:S01]  /*1f00*/  UIMAD.WIDE UR12, UR12, 0x4, UR16 ;  /* 0x000000040c0c78a5 */ /* 0x000fe2000f8e0210 */
[----:B------:R-:W-:Y:S01]  /*1f10*/  LEA.HI.X R9, R16, R5, R17, 0x7, P1 ;  /* 0x0000000510097211 */ /* 0x000fe200008f3c11 */
[----:B------:R-:W-:Y:S01]  /*1f20*/  USEL UR30, URZ, UR30, !UP0 ;  /* 0x0000001e3f1e7287 */ /* 0x000fe2000c000000 */
[----:B------:R1:W-:Y:S03]  /*1f30*/  LDGSTS.E.BYPASS.LTC128B.128 [R0+0x7000], desc[UR6][R226.64+0x40] ;  /* 0x07000040e2007fae */ /* 0x0003e6000b901d46 */
[----:B------:R-:W-:Y:S01]  /*1f40*/  UISETP.GT.AND UP0, UPT, UR23, UR30, UPT ;  /* 0x0000001e1700728c */ /* 0x000fe2000bf04270 */
[----:B------:R1:W-:Y:S04]  /*1f50*/  LDGSTS.E.BYPASS.LTC128B.128 [R0+0x8000], desc[UR6][R226.64+0x80] ;  /* 0x08000080e2007fae */ /* 0x0003e8000b901d46 */
[----:B------:R1:W-:Y:S01]  /*1f60*/  LDGSTS.E.BYPASS.LTC128B.128 [R2], desc[UR6][R228.64] ;  /* 0x00000000e4027fae */ /* 0x0003e2000b901d46 */
[----:B------:R-:W-:-:S03]  /*1f70*/  PLOP3.LUT P1, PT, PT, PT, UP0, 0x80, 0x0 ;  /* 0x000000000000781c */ /* 0x000fc60003f2f008 */
[----:B------:R1:W-:Y:S04]  /*1f80*/  LDGSTS.E.BYPASS.LTC128B.128 [R2+0x1000], desc[UR6][R228.64+0x40] ;  /* 0x01000040e4027fae */ /* 0x0003e8000b901d46 */
        /* <DEDUP_REMOVED lines=13> */
[----:B------:R-:W0:Y:S01]  /*2060*/  LDGDEPBAR ;  /* 0x00000000000079af */ /* 0x000e220000000000 */
[----:B------:R-:W-:Y:S05]  /*2070*/  @!P1 BRA `(.L_x_490) ;  /* 0x0000004400e49947 */ /* 0x000fea0003800000 */
[----:B-1----:R-:W1:Y:S01]  /*2080*/  LDC.64 R6, c[0x0][0x3b8] ;  /* 0x0000ee00ff067b82 */ /* 0x002e620000000a00 */
[----:B------:R-:W-:Y:S01]  /*2090*/  IMAD.MOV.U32 R4, RZ, RZ, 0x4 ;  /* 0x00000004ff047424 */ /* 0x000fe200078e00ff */
[----:B------:R-:W-:Y:S01]  /*20a0*/  USHF.L.U32 UR19, UR33, 0x4, URZ ;  /* 0x0000000421137899 */ /* 0x000fe2000800063f */
[----:B------:R-:W-:Y:S02]  /*20b0*/  UMOV UR15, UR12 ;  /* 0x0000000c000f7c82 */ /* 0x000fe40008000000 */
[----:B------:R-:W-:Y:S01]  /*20c0*/  IMAD.WIDE R4, R230, R4, UR8 ;  /* 0x00000008e6047e25 */ /* 0x000fe2000f8e0204 */
[----:B------:R-:W-:Y:S02]  /*20d0*/  USHF.L.U32 UR17, UR33, 0x3, URZ ;  /* 0x0000000321117899 */ /* 0x000fe4000800063f */
[----:B------:R-:W2:Y:S01]  /*20e0*/  LDC R246, c[0x0][0x2dc] ;  /* 0x0000b700fff67b82 */ /* 0x000ea20000000800 */
[----:B------:R-:W-:Y:S01]  /*20f0*/  UMOV UR14, UR13 ;  /* 0x0000000d000e7c82 */ /* 0x000fe20008000000 */
[----:B------:R3:W5:Y:S01]  /*2100*/  LDG.E R234, desc[UR6][R4.64] ;  /* 0x0000000604ea7981 */ /* 0x000762000c1e1900 */
[----:B------:R-:W-:-:S02]  /*2110*/  UIADD3 UR49, UR49, UR27, URZ ;  /* 0x0000001b31317290 */ /* 0x000fc4000fffe03f */
[----:B------:R-:W-:Y:S01]  /*2120*/  UIMAD UR37, UR33, 0x18, URZ ;  /* 0x00000018212578a4 */ /* 0x000fe2000f8e023f */
[----:B------:R3:W5:Y:S01]  /*2130*/  LDG.E R233, desc[UR6][R4.64+0x20] ;  /* 0x0000200604e97981 */ /* 0x000762000c1e1900 */
[----:B------:R-:W-:Y:S02]  /*2140*/  USHF.L.U32 UR36, UR33, 0x5, URZ ;  /* 0x0000000521247899 */ /* 0x000fe4000800063f */
[----:B------:R-:W-:Y:S01]  /*2150*/  UIMAD UR35, UR33, 0x28, URZ ;  /* 0x00000028212378a4 */ /* 0x000fe2000f8e023f */
[----:B------:R3:W5:Y:S01]  /*2160*/  LDG.E R232, desc[UR6][R4.64+0x80] ;  /* 0x0000800604e87981 */ /* 0x000762000c1e1900 */
[----:B------:R-:W-:Y:S01]  /*2170*/  UIMAD UR34, UR33, 0x30, URZ ;  /* 0x00000030212278a4 */ /* 0x000fe2000f8e023f */
[----:B------:R-:W-:Y:S02]  /*2180*/  ULDC UR54, c[0x0][0x270] ;  /* 0x00009c0000367ab9 */ /* 0x000fe40000000800 */
[----:B------:R3:W5:Y:S04]  /*2190*/  LDG.E R231, desc[UR6][R4.64+0xa0] ;  /* 0x0000a00604e77981 */ /* 0x000768000c1e1900 */
[----:B-1----:R-:W4:Y:S04]  /*21a0*/  LDG.E.64 R8, desc[UR6][R6.64] ;  /* 0x0000000606087981 */ /* 0x002f28000c1e1b00 */
[----:B------:R-:W3:Y:S01]  /*21b0*/  LDG.E.64 R6, desc[UR6][R6.64+0x8] ;  /* 0x0000080606067981 */ /* 0x000ee2000c1e1b00 */
[----:B------:R-:W-:-:S02]  /*21c0*/  UIMAD UR12, UR55, UR26, UR57 ;  /* 0x0000001a370c72a4 */ /* 0x000fc4000f8e0239 */
[----:B------:R-:W-:Y:S02]  /*21d0*/  UIADD3 UR29, UR19, 0x20, URZ ;  /* 0x00000020131d7890 */ /* 0x000fe4000fffe03f */
[----:B------:R-:W-:Y:S02]  /*21e0*/  UIADD3 UR24, UR19, 0x40, URZ ;  /* 0x0000004013187890 */ /* 0x000fe4000fffe03f */
[----:B------:R-:W-:Y:S02]  /*21f0*/  USHF.L.U32 UR12, UR12, 0x5, URZ ;  /* 0x000000050c0c7899 */ /* 0x000fe4000800063f */
[----:B------:R-:W-:Y:S02]  /*2200*/  UIADD3 UR28, UR17, UR29, URZ ;  /* 0x0000001d111c7290 */ /* 0x000fe4000fffe03f */
[----:B------:R-:W-:Y:S02]  /*2210*/  UIADD3 UR23, UR17, UR24, URZ ;  /* 0x0000001811177290 */ /* 0x000fe4000fffe03f */
[----:B------:R-:W-:Y:S01]  /*2220*/  USHF.R.S32.HI UR13, URZ, 0x1f, UR12 ;  /* 0x0000001f3f0d7899 */ /* 0x000fe2000801140c */
[----:B------:R-:W-:Y:S01]  /*2230*/  SHF.R.S32.HI R235, RZ, 0x1f, R28 ;  /* 0x0000001fffeb7819 */ /* 0x000fe2000001141c */
[----:B------:R-:W-:-:S02]  /*2240*/  UIADD3 UR27, UR17, UR28, URZ ;  /* 0x0000001c111b7290 */ /* 0x000fc4000fffe03f */
[----:B------:R-:W-:Y:S01]  /*2250*/  UIADD3 UR22, UR17, UR23, URZ ;  /* 0x0000001711167290 */ /* 0x000fe2000fffe03f */
[----:B------:R-:W-:Y:S01]  /*2260*/  IMAD.MOV.U32 R225, RZ, RZ, R2 ;  /* 0x000000ffffe17224 */ /* 0x000fe200078e0002 */
[----:B------:R-:W-:Y:S01]  /*2270*/  UIADD3 UR26, UR17, UR27, URZ ;  /* 0x0000001b111a7290 */ /* 0x000fe2000fffe03f */
[----:B------:R-:W-:Y:S01]  /*2280*/  VIADD R0, R185, 0x1800 ;  /* 0x00001800b9007836 */ /* 0x000fe20000000000 */
[----:B------:R-:W-:Y:S01]  /*2290*/  UIADD3 UR21, UR17, UR22, URZ ;  /* 0x0000001611157290 */ /* 0x000fe2000fffe03f */
[----:B------:R-:W-:Y:S01]  /*22a0*/  IADD3 R2, R186, 0x1800, RZ ;  /* 0x00001800ba027810 */ /* 0x000fe20007ffe0ff */
[----:B------:R-:W-:Y:S01]  /*22b0*/  UIADD3 UR25, UR17, UR26, URZ ;  /* 0x0000001a11197290 */ /* 0x000fe2000fffe03f */
[----:B------:R-:W-:Y:S01]  /*22c0*/  IMAD.SHL.U32 R247, R241, 0x20, RZ ;  /* 0x00000020f1f77824 */ /* 0x000fe200078e00ff */
[----:B------:R-:W-:Y:S01]  /*22d0*/  UIADD3 UR20, UR17, UR21, URZ ;  /* 0x0000001511147290 */ /* 0x000fe2000fffe03f */
[----:B------:R-:W-:Y:S01]  /*22e0*/  IMAD.MOV.U32 R252, RZ, RZ, 0x8 ;  /* 0x00000008fffc7424 */ /* 0x000fe200078e00ff */
[----:B------:R-:W-:Y:S01]  /*22f0*/  MOV R251, 0x20 ;  /* 0x0000002000fb7802 */ /* 0x000fe20000000f00 */
[----:B------:R-:W-:Y:S01]  /*2300*/  IMAD.MOV.U32 R250, RZ, RZ, 0x28 ;  /* 0x00000028fffa7424 */ /* 0x000fe200078e00ff */
[----:B------:R-:W-:Y:S01]  /*2310*/  SEL R0, R0, R185, !P0 ;  /* 0x000000b900007207 */ /* 0x000fe20004000000 */
[----:B------:R-:W-:Y:S01]  /*2320*/  IMAD.MOV.U32 R249, RZ, RZ, 0x4 ;  /* 0x00000004fff97424 */ /* 0x000fe200078e00ff */
[----:B------:R-:W-:-:S02]  /*2330*/  SEL R2, R2, R186, !P0 ;  /* 0x000000ba02027207 */ /* 0x000fc40004000000 */
[----:B------:R-:W-:Y:S01]  /*2340*/  MOV R127, RZ ;  /* 0x000000ff007f7202 */ /* 0x000fe20000000f00 */
[----:B------:R-:W-:Y:S02]  /*2350*/  UIMAD UR33, UR33, 0x38, URZ ;  /* 0x00000038212178a4 */ /* 0x000fe4000f8e023f */
[----:B------:R-:W-:Y:S02]  /*2360*/  UIADD3 UR49, -UR10, 0x80, UR49 ;  /* 0x000000800a317890 */ /* 0x000fe4000fffe131 */
[----:B------:R-:W-:Y:S02]  /*2370*/  UIADD3 UR32, UR17, UR25, URZ ;  /* 0x0000001911207290 */ /* 0x000fe4000fffe03f */
[----:B------:R-:W-:Y:S01]  /*2380*/  UIADD3 UR31, UR17, UR20, URZ ;  /* 0x00000014111f7290 */ /* 0x000fe2000fffe03f */
[----:B----4-:R-:W-:Y:S02]  /*2390*/  R2UR UR11, R8 ;  /* 0x00000000080b72ca */ /* 0x010fe400000e0000 */
[----:B------:R-:W-:-:S11]  /*23a0*/  R2UR UR48, R9 ;  /* 0x00000000093072ca */ /* 0x000fd600000e0000 */
[----:B------:R-:W-:Y:S01]  /*23b0*/  UIADD3 UR46, UR11, -0x4ab325aa, URZ ;  /* 0xb54cda560b2e7890 */ /* 0x000fe2000fffe03f */
[----:B---3--:R-:W-:-:S04]  /*23c0*/  IADD3 R236, P2, P1, R6, UR12, R28 ;  /* 0x0000000c06ec7c10 */ /* 0x008fc8000f95e01c */
[----:B------:R-:W-:Y:S01]  /*23d0*/  IADD3.X R235, R7, UR13, R235, P2, P1 ;  /* 0x0000000d07eb7c10 */ /* 0x000fe200097e24eb */
[----:B------:R-:W-:-:S03]  /*23e0*/  UIADD3 UR47, UR48, 0x646e171e, URZ ;  /* 0x646e171e302f7890 */ /* 0x000fc6000fffe03f */
[----:B------:R-:W-:Y:S01]  /*23f0*/  LOP3.LUT R235, R235, UR11, RZ, 0x3c, !PT ;  /* 0x0000000bebeb7c12 */ /* 0x000fe2000f8e3cff */
[----:B------:R-:W-:Y:S02]  /*2400*/  UIADD3 UR45, UR48, -0x56f99767, URZ ;  /* 0xa9066899302d7890 */ /* 0x000fe4000fffe03f */
[----:B------:R-:W-:Y:S02]  /*2410*/  UIADD3 UR44, UR11, 0x1715609d, URZ ;  /* 0x1715609d0b2c7890 */ /* 0x000fe4000fffe03f */
[----:B------:R-:W-:Y:S02]  /*2420*/  UIADD3 UR43, UR48, -0x126145ec, URZ ;  /* 0xed9eba14302b7890 */ /* 0x000fe4000fffe03f */
[----:B------:R-:W-:Y:S02]  /*2430*/  UIADD3 UR42, UR11, 0x78dde6e4, URZ ;  /* 0x78dde6e40b2a7890 */ /* 0x000fe4000fffe03f */
[----:B------:R-:W-:Y:S02]  /*2440*/  UIADD3 UR41, UR48, 0x32370b8f, URZ ;  /* 0x32370b8f30297890 */ /* 0x000fe4000fffe03f */
[----:B------:R-:W-:-:S02]  /*2450*/  UIADD3 UR40, UR11, -0x255992d5, URZ ;  /* 0xdaa66d2b0b287890 */ /* 0x000fc4000fffe03f */
[----:B------:R-:W-:Y:S02]  /*2460*/  UIADD3 UR39, UR48, 0x76cf5d0a, URZ ;  /* 0x76cf5d0a30277890 */ /* 0x000fe4000fffe03f */
[----:B------:R-:W-:Y:S02]  /*2470*/  UIADD3 UR51, UR11, 0x3c6ef372, URZ ;  /* 0x3c6ef3720b337890 */ /* 0x000fe4000fffe03f */
[----:B------:R-:W-:Y:S02]  /*2480*/  UIADD3 UR50, UR48, -0x4498517b, URZ ;  /* 0xbb67ae8530327890 */ /* 0x000fe4000fffe03f */
[----:B------:R-:W-:Y:S01]  /*2490*/  UIADD3 UR38, UR11, -0x61c88647, URZ ;  /* 0x9e3779b90b267890 */ /* 0x000fe2000fffe03f */
[----:B------:R-:W-:Y:S01]  /*24a0*/  LEA R176, R0, UR4, 0x1 ;  /* 0x0000000400b07c11 */ /* 0x000fe2000f8e08ff */
[----:B------:R-:W-:Y:S01]  /*24b0*/  IMAD.WIDE.U32 R236, R236, -0x2daee0ad, RZ ;  /* 0xd2511f53ecec7825 */ /* 0x000fe200078e00ff */
[----:B------:R-:W-:Y:S01]  /*24c0*/  LEA R179, R2, UR4, 0x1 ;  /* 0x0000000402b37c11 */ /* 0x000fe2000f8e08ff */
[----:B------:R-:W-:Y:S01]  /*24d0*/  ULDC.U8 UR12, c[0x0][0x388] ;  /* 0x0000e200000c7ab9 */ /* 0x000fe20000000000 */
[----:B--2---:R-:W-:-:S07]  /*24e0*/  ULDC UR11, c[0x0][0x2ec] ;  /* 0x0000bb00000b7ab9 */ /* 0x004fce0000000800 */
.L_x_493:
[----:B------:R-:W0:Y:S01]  /*24f0*/  LDGDEPBAR ;  /* 0x00000000000079af */ /* 0x000e220000000000 */
[----:B------:R-:W-:Y:S01]  /*2500*/  IMAD.IADD R0, R184, 0x1, R179 ;  /* 0x00000001b8007824 */ /* 0x000fe200078e02b3 */
[----:B------:R-:W-:Y:S01]  /*2510*/  USHF.L.U32 UR13, UR5, 0x6, URZ ;  /* 0x00000006050d7899 */ /* 0x000fe2000800063f */
[----:B------:R-:W-:Y:S01]  /*2520*/  IMAD.U32 R2, RZ, RZ, UR5 ;  /* 0x00000005ff027e24 */ /* 0x000fe2000f8e00ff */
[----:B------:R-:W-:Y:S03]  /*2530*/  UISETP.GT.AND UP2, UPT, UR5, UR30, UPT ;  /* 0x0000001e0500728c */ /* 0x000fe6000bf44270 */
[----:B------:R-:W-:Y:S02]  /*2540*/  IMAD R2, R2, 0x4, R242 ;  /* 0x0000000402027824 */ /* 0x000fe400078e02f2 */
[----:B------:R-:W-:Y:S02]  /*2550*/  IMAD.U32 R187, RZ, RZ, UR13 ;  /* 0x0000000dffbb7e24 */ /* 0x000fe4000f8e00ff */
[----:B------:R-:W-:Y:S03]  /*2560*/  IMAD.U32 R190, RZ, RZ, UR13 ;  /* 0x0000000dffbe7e24 */ /* 0x000fe6000f8e00ff */
[----:B------:R-:W-:Y:S01]  /*2570*/  ISETP.GE.AND P3, PT, R187, UR49, PT ;  /* 0x00000031bb007c0c */ /* 0x000fe2000bf66270 */
[----:B------:R-:W-:Y:S04]  /*2580*/  DEPBAR.LE SB0, 0x0 ;  /* 0x000080000000791a */ /* 0x000fe80000000000 */
[----:B------:R-:W-:Y:S06]  /*2590*/  BAR.SYNC.DEFER_BLOCKING 0x0 ;  /* 0x0000000000007b1d */ /* 0x000fec0000010000 */
[----:B------:R-:W-:Y:S08]  /*25a0*/  LDSM.16.M88.4 R32, [R179] ;  /* 0x00000000b320783b */ /* 0x000ff00000000200 */
[----:B------:R-:W1:Y:S08]  /*25b0*/  LDSM.16.M88.4 R16, [R177] ;  /* 0x00000000b110783b */ /* 0x000e700000000200 */
[----:B------:R-:W2:Y:S08]  /*25c0*/  LDSM.16.M88.4 R28, [R179+0x800] ;  /* 0x00080000b31c783b */ /* 0x000eb00000000200 */
[----:B------:R-:W3:Y:S08]  /*25d0*/  LDSM.16.M88.4 R132, [R177+0x400] ;  /* 0x00040000b184783b */ /* 0x000ef00000000200 */
        /* <DEDUP_REMOVED lines=12> */
[----:B------:R-:W3:Y:S05]  /*26a0*/  LDSM.16.M88.4 R160, [R179+0x1800] ;  /* 0x00180000b3a0783b */ /* 0x000eea0000000200 */
[-C--:B------:R-:W-:Y:S03]  /*26b0*/  HMMA.16816.F32 R28, R28, R134.reuse, RZ ;  /* 0x000000861c1c723c */ /* 0x080fe600000018ff */
[----:B------:R-:W-:Y:S03]  /*26c0*/  LDSM.16.M88.4 R164, [R0+0x1000] ;  /* 0x0010000000a4783b */ /* 0x000fe60000000200 */
[----:B------:R-:W-:Y:S05]  /*26d0*/  HMMA.16816.F32 R32, R32, R134, RZ ;  /* 0x000000862020723c */ /* 0x000fea00000018ff */
[----:B------:R-:W3:Y:S01]  /*26e0*/  LDSM.16.M88.4 R132, [R177+0x2400] ;  /* 0x00240000b184783b */ /* 0x000ee20000000200 */
[-C--:B----4-:R-:W-:Y:S06]  /*26f0*/  HMMA.16816.F32 R4, R136, R140.reuse, R4 ;  /* 0x0000008c8804723c */ /* 0x090fec0000001804 */
[C---:B-1----:R-:W-:Y:S01]  /*2700*/  HMMA.16816.F32 R8, R144.reuse, R140, R8 ;  /* 0x0000008c9008723c */ /* 0x042fe20000001808 */
[----:B------:R-:W1:Y:S05]  /*2710*/  LDSM.16.M88.4 R168, [R178+0x2000] ;  /* 0x00200000b2a8783b */ /* 0x000e6a0000000200 */
[-C--:B------:R-:W-:Y:S03]  /*2720*/  HMMA.16816.F32 R12, R144, R142.reuse, R12 ;  /* 0x0000008e900c723c */ /* 0x080fe6000000180c */
[----:B------:R-:W4:Y:S03]  /*2730*/  LDSM.16.M88.4 R172, [R0+0x1800] ;  /* 0x0018000000ac783b */ /* 0x000f260000000200 */
[C---:B------:R-:W-:Y:S05]  /*2740*/  HMMA.16816.F32 R16, R136.reuse, R142, R16 ;  /* 0x0000008e8810723c */ /* 0x040fea0000001810 */
[----:B------:R-:W-:Y:S01]  /*2750*/  LDSM.16.M88.4 R140, [R177+0x4000] ;  /* 0x00400000b18c783b */ /* 0x000fe20000000200 */
[-C--:B--2---:R-:W-:Y:S06]  /*2760*/  HMMA.16816.F32 R20, R136, R148.reuse, R20 ;  /* 0x000000948814723c */ /* 0x084fec0000001814 */
[C---:B------:R-:W-:Y:S06]  /*2770*/  HMMA.16816.F32 R24, R144.reuse, R148, R24 ;  /* 0x000000949018723c */ /* 0x040fec0000001818 */
[-C--:B------:R-:W-:Y:S05]  /*2780*/  HMMA.16816.F32 R28, R144, R150.reuse, R28 ;  /* 0x00000096901c723c */ /* 0x080fea000000181c */
[----:B------:R-:W-:Y:S01]  /*2790*/  VIADD R149, R2, 0x2 ;  /* 0x0000000202957836 */ /* 0x000fe20000000000 */
[----:B------:R-:W-:Y:S01]  /*27a0*/  HMMA.16816.F32 R32, R136, R150, R32 ;  /* 0x000000968820723c */ /* 0x000fe20000001820 */
[----:B------:R-:W2:Y:S01]  /*27b0*/  LDSM.16.M88.4 R136, [R178+0x2400] ;  /* 0x00240000b288783b */ /* 0x000ea20000000200 */
[----:B------:R-:W-:Y:S04]  /*27c0*/  IMAD.U32 R144, RZ, RZ, UR18 ;  /* 0x00000012ff907e24 */ /* 0x000fe8000f8e00ff */
[-C--:B------:R-:W-:Y:S05]  /*27d0*/  HMMA.16816.F32 R4, R152, R156.reuse, R4 ;  /* 0x0000009c9804723c */ /* 0x080fea0000001804 */
[----:B------:R-:W-:Y:S01]  /*27e0*/  IMAD R148, R144, 0x4, R241 ;  /* 0x0000000490947824 */ /* 0x000fe200078e02f1 */
[C---:B---3--:R-:W-:Y:S01]  /*27f0*/  HMMA.16816.F32 R8, R160.reuse, R156, R8 ;  /* 0x0000009ca008723c */ /* 0x048fe20000001808 */
[----:B------:R-:W-:Y:S04]  /*2800*/  LDSM.16.M88.4 R144, [R179+0x2800] ;  /* 0x00280000b390783b */ /* 0x000fe80000000200 */
[----:B------:R-:W-:Y:S01]  /*2810*/  LOP3.LUT R148, R148, UR48, RZ, 0x3c, !PT ;  /* 0x0000003094947c12 */ /* 0x000fe2000f8e3cff */
[-C--:B------:R-:W-:Y:S05]  /*2820*/  HMMA.16816.F32 R12, R160, R158.reuse, R12 ;  /* 0x0000009ea00c723c */ /* 0x080fea000000180c */
[----:B------:R-:W-:Y:S01]  /*2830*/  LOP3.LUT R148, R237, R148, RZ, 0x3c, !PT ;  /* 0x00000094ed947212 */ /* 0x000fe200078e3cff */
[C---:B------:R-:W-:Y:S05]  /*2840*/  HMMA.16816.F32 R16, R152.reuse, R158, R16 ;  /* 0x0000009e9810723c */ /* 0x040fea0000001810 */
[----:B------:R-:W-:Y:S01]  /*2850*/  IMAD.WIDE.U32 R150, R2, -0x326172a9, RZ ;  /* 0xcd9e8d5702967825 */ /* 0x000fe200078e00ff */
[-C--:B------:R-:W-:Y:S06]  /*2860*/  HMMA.16816.F32 R20, R152, R132.reuse, R20 ;  /* 0x000000849814723c */ /* 0x080fec0000001814 */
[C---:B------:R-:W-:Y:S06]  /*2870*/  HMMA.16816.F32 R24, R160.reuse, R132, R24 ;  /* 0x00000084a018723c */ /* 0x040fec0000001818 */
[-C--:B------:R-:W-:Y:S06]  /*2880*/  HMMA.16816.F32 R28, R160, R134.reuse, R28 ;  /* 0x00000086a01c723c */ /* 0x080fec000000181c */
[----:B------:R-:W-:Y:S01]  /*2890*/  HMMA.16816.F32 R32, R152, R134, R32 ;  /* 0x000000869820723c */ /* 0x000fe20000001820 */
[----:B------:R-:W3:Y:S05]  /*28a0*/  LDSM.16.M88.4 R132, [R179+0x2000] ;  /* 0x00200000b384783b */ /* 0x000eea0000000200 */
[-C--:B-1----:R-:W-:Y:S05]  /*28b0*/  HMMA.16816.F32 R4, R164, R168.reuse, R4 ;  /* 0x000000a8a404723c */ /* 0x082fea0000001804 */
[----:B------:R-:W-:Y:S01]  /*28c0*/  LOP3.LUT R152, R151, R235, RZ, 0x3c, !PT ;  /* 0x000000eb97987212 */ /* 0x000fe200078e3cff */
[C---:B----4-:R-:W-:Y:S05]  /*28d0*/  HMMA.16816.F32 R8, R172.reuse, R168, R8 ;  /* 0x000000a8ac08723c */ /* 0x050fea0000001808 */
[----:B------:R-:W-:Y:S01]  /*28e0*/  LOP3.LUT R155, R236, UR50, RZ, 0x3c, !PT ;  /* 0x00000032ec9b7c12 */ /* 0x000fe2000f8e3cff */
[-C--:B------:R-:W-:Y:S05]  /*28f0*/  HMMA.16816.F32 R12, R172, R170.reuse, R12 ;  /* 0x000000aaac0c723c */ /* 0x080fea000000180c */
[----:B------:R-:W-:Y:S01]  /*2900*/  IMAD.WIDE.U32 R152, R152, -0x2daee0ad, RZ ;  /* 0xd2511f5398987825 */ /* 0x000fe200078e00ff */
[C---:B------:R-:W-:Y:S05]  /*2910*/  HMMA.16816.F32 R16, R164.reuse, R170, R16 ;  /* 0x000000aaa410723c */ /* 0x040fea0000001810 */
[----:B------:R-:W-:Y:S01]  /*2920*/  LOP3.LUT R158, R155, R153, RZ, 0x3c, !PT ;  /* 0x000000999b9e7212 */ /* 0x000fe200078e3cff */
[-C--:B--2---:R-:W-:Y:S05]  /*2930*/  HMMA.16816.F32 R20, R164, R136.reuse, R20 ;  /* 0x00000088a414723c */ /* 0x084fea0000001814 */
[----:B------:R-:W-:Y:S01]  /*2940*/  IMAD.WIDE.U32 R158, R158, -0x326172a9, RZ ;  /* 0xcd9e8d579e9e7825 */ /* 0x000fe200078e00ff */
[C---:B------:R-:W-:Y:S06]  /*2950*/  HMMA.16816.F32 R24, R172.reuse, R136, R24 ;  /* 0x00000088ac18723c */ /* 0x040fec0000001818 */
[-C--:B------:R-:W-:Y:S05]  /*2960*/  HMMA.16816.F32 R28, R172, R138.reuse, R28 ;  /* 0x0000008aac1c723c */ /* 0x080fea000000181c */
[----:B------:R-:W-:Y:S01]  /*2970*/  IMAD.WIDE.U32 R136, R148, -0x326172a9, RZ ;  /* 0xcd9e8d5794887825 */ /* 0x000fe200078e00ff */
[----:B------:R-:W-:Y:S05]  /*2980*/  HMMA.16816.F32 R32, R164, R138, R32 ;  /* 0x0000008aa420723c */ /* 0x000fea0000001820 */
[----:B------:R-:W-:Y:S01]  /*2990*/  LOP3.LUT R154, R137, UR38, R150, 0x96, !PT ;  /* 0x00000026899a7c12 */ /* 0x000fe2000f8e9696 */
[----:B------:R-:W-:Y:S01]  /*29a0*/  IMAD.WIDE.U32 R148, R149, -0x326172a9, RZ ;  /* 0xcd9e8d5795947825 */ /* 0x000fe200078e00ff */
[----:B------:R-:W-:Y:S01]  /*29b0*/  LOP3.LUT R2, R136, UR51, RZ, 0x3c, !PT ;  /* 0x0000003388027c12 */ /* 0x000fe2000f8e3cff */
[-C--:B---3--:R-:W-:Y:S05]  /*29c0*/  HMMA.16816.F32 R4, R132, R140.reuse, R4 ;  /* 0x0000008c8404723c */ /* 0x088fea0000001804 */
[----:B------:R-:W-:Y:S01]  /*29d0*/  LOP3.LUT R153, R149, R235, RZ, 0x3c, !PT ;  /* 0x000000eb95997212 */ /* 0x000fe200078e3cff */
[C---:B------:R-:W-:Y:S05]  /*29e0*/  HMMA.16816.F32 R8, R144.reuse, R140, R8 ;  /* 0x0000008c9008723c */ /* 0x040fea0000001808 */
[----:B------:R-:W-:Y:S01]  /*29f0*/  LOP3.LUT R156, R137, UR38, R148, 0x96, !PT ;  /* 0x00000026899c7c12 */ /* 0x000fe2000f8e9694 */
[----:B------:R-:W-:Y:S01]  /*2a00*/  IMAD.WIDE.U32 R136, R153, -0x2daee0ad, RZ ;  /* 0xd2511f5399887825 */ /* 0x000fe200078e00ff */
[----:B------:R-:W-:Y:S01]  /*2a10*/  LOP3.LUT R160, R2, R159, RZ, 0x3c, !PT ;  /* 0x0000009f02a07212 */ /* 0x000fe200078e3cff */
[----:B------:R-:W1:Y:S01]  /*2a20*/  LDSM.16.M88.4 R148, [R177+0x4400] ;  /* 0x00440000b194783b */ /* 0x000e620000000200 */
[-C--:B------:R-:W-:Y:S03]  /*2a30*/  HMMA.16816.F32 R12, R144, R142.reuse, R12 ;  /* 0x0000008e900c723c */ /* 0x080fe6000000180c */
[----:B------:R-:W-:Y:S03]  /*2a40*/  IMAD.WIDE.U32 R156, R156, -0x2daee0ad, RZ ;  /* 0xd2511f539c9c7825 */ /* 0x000fe600078e00ff */
[C---:B------:R-:W-:Y:S01]  /*2a50*/  HMMA.16816.F32 R16, R132.reuse, R142, R16 ;  /* 0x0000008e8410723c */ /* 0x040fe20000001810 */
[----:B------:R-:W-:Y:S04]  /*2a60*/  LDSM.16.M88.4 R140, [R178+0x4000] ;  /* 0x00400000b28c783b */ /* 0x000fe80000000200 */
[----:B------:R-:W-:Y:S01]  /*2a70*/  LOP3.LUT R168, R157, UR39, R136, 0x96, !PT ;  /* 0x000000279da87c12 */ /* 0x000fe2000f8e9688 */
[----:B------:R-:W-:Y:S01]  /*2a80*/  IMAD.WIDE.U32 R138, R154, -0x2daee0ad, RZ ;  /* 0xd2511f539a8a7825 */ /* 0x000fe200078e00ff */
[----:B------:R-:W-:Y:S01]  /*2a90*/  LOP3.LUT R154, R155, R137, RZ, 0x3c, !PT ;  /* 0x000000899b9a7212 */ /* 0x000fe200078e3cff */
[----:B------:R-:W2:Y:S03]  /*2aa0*/  @!P3 S2R R159, SR_TID.X ;  /* 0x00000000009fb919 */ /* 0x000ea60000002100 */
[----:B------:R-:W-:Y:S01]  /*2ab0*/  LOP3.LUT R139, R139, UR39, R152, 0x96, !PT ;  /* 0x000000278b8b7c12 */ /* 0x000fe2000f8e9698 */
[----:B------:R-:W-:Y:S02]  /*2ac0*/  IMAD.U32 R136, RZ, RZ, UR15 ;  /* 0x0000000fff887e24 */ /* 0x000fe4000f8e00ff */
[----:B------:R-:W-:Y:S02]  /*2ad0*/  IMAD.U32 R137, RZ, RZ, UR14 ;  /* 0x0000000eff897e24 */ /* 0x000fe4000f8e00ff */
[----:B------:R-:W-:Y:S01]  /*2ae0*/  IMAD.WIDE.U32 R154, R154, -0x326172a9, RZ ;  /* 0xcd9e8d579a9a7825 */ /* 0x000fe200078e00ff */
[----:B------:R-:W-:Y:S03]  /*2af0*/  LEA R152, P0, R230, R136, 0x2 ;  /* 0x00000088e6987211 */ /* 0x000fe600078010ff */
[----:B------:R-:W-:Y:S01]  /*2b00*/  IMAD.WIDE.U32 R160, R160, -0x2daee0ad, RZ ;  /* 0xd2511f53a0a07825 */ /* 0x000fe200078e00ff */
[----:B------:R-:W-:Y:S02]  /*2b10*/  LOP3.LUT R164, R2, R155, RZ, 0x3c, !PT ;  /* 0x0000009b02a47212 */ /* 0x000fe400078e3cff */
[----:B------:R-:W-:Y:S01]  /*2b20*/  LEA.HI.X.SX32 R153, R230, R137, 0x2, P0 ;  /* 0x00000089e6997211 */ /* 0x000fe200000f16ff */
[----:B------:R-:W-:Y:S01]  /*2b30*/  IMAD.WIDE.U32 R168, R168, -0x326172a9, RZ ;  /* 0xcd9e8d57a8a87825 */ /* 0x000fe200078e00ff */
[----:B------:R-:W-:Y:S02]  /*2b40*/  LOP3.LUT R170, R161, UR41, R138, 0x96, !PT ;  /* 0x00000029a1aa7c12 */ /* 0x000fe4000f8e968a */
[----:B-----5:R-:W-:Y:S01]  /*2b50*/  FSETP.NEU.FTZ.AND P0, PT, R234, -INF , PT ;  /* 0xff800000ea00780b */ /* 0x020fe20003f1d000 */
[----:B------:R-:W3:Y:S01]  /*2b60*/  LDG.E R175, desc[UR6][R152.64] ;  /* 0x0000000698af7981 */ /* 0x000ee2000c1e1900 */
[----:B------:R-:W-:Y:S01]  /*2b70*/  LOP3.LUT R162, R169, UR40, R154, 0x96, !PT ;  /* 0x00000028a9a27c12 */ /* 0x000fe2000f8e969a */
[----:B------:R-:W-:Y:S02]  /*2b80*/  IMAD.WIDE.U32 R138, R139, -0x326172a9, RZ ;  /* 0xcd9e8d578b8a7825 */ /* 0x000fe400078e00ff */
[----:B------:R-:W4:Y:S01]  /*2b90*/  LDG.E R174, desc[UR6][R152.64+0x20] ;  /* 0x0000200698ae7981 */ /* 0x000f22000c1e1900 */
[-C--:B-1----:R-:W-:Y:S01]  /*2ba0*/  HMMA.16816.F32 R20, R132, R148.reuse, R20 ;  /* 0x000000948414723c */ /* 0x082fe20000001814 */
[----:B------:R-:W-:Y:S02]  /*2bb0*/  IMAD.U32 R2, RZ, RZ, UR18 ;  /* 0x00000012ff027e24 */ /* 0x000fe4000f8e00ff */
[----:B------:R-:W-:Y:S01]  /*2bc0*/  LOP3.LUT R157, R139, UR40, R158, 0x96, !PT ;  /* 0x000000288b9d7c12 */ /* 0x000fe2000f8e969e */
[----:B------:R-:W5:Y:S01]  /*2bd0*/  LDG.E R173, desc[UR6][R152.64+0x80] ;  /* 0x0000800698ad7981 */ /* 0x000f62000c1e1900 */
[----:B------:R-:W-:Y:S01]  /*2be0*/  IMAD.WIDE.U32 R170, R170, -0x326172a9, RZ ;  /* 0xcd9e8d57aaaa7825 */ /* 0x000fe200078e00ff */
[C---:B------:R-:W-:Y:S02]  /*2bf0*/  HMMA.16816.F32 R24, R144.reuse, R148, R24 ;  /* 0x000000949018723c */ /* 0x040fe40000001818 */
[----:B------:R1:W5:Y:S03]  /*2c00*/  LDG.E R172, desc[UR6][R152.64+0xa0] ;  /* 0x0000a00698ac7981 */ /* 0x000366000c1e1900 */
[----:B------:R-:W-:Y:S01]  /*2c10*/  LOP3.LUT R166, R171, UR42, R138, 0x96, !PT ;  /* 0x0000002aaba67c12 */ /* 0x000fe2000f8e968a */
[----:B------:R-:W-:Y:S01]  /*2c20*/  IMAD.WIDE.U32 R164, R164, -0x2daee0ad, RZ ;  /* 0xd2511f53a4a47825 */ /* 0x000fe200078e00ff */
[----:B------:R-:W2:Y:S01]  /*2c30*/  LDSM.16.M88.4 R136, [R0+0x2000] ;  /* 0x002000000088783b */ /* 0x000ea20000000200 */
[-C--:B------:R-:W-:Y:S01]  /*2c40*/  HMMA.16816.F32 R28, R144, R150.reuse, R28 ;  /* 0x00000096901c723c */ /* 0x080fe2000000181c */
[----:B------:R-:W2:Y:S02]  /*2c50*/  @!P3 LDC R145, c[0x0][0x2c4] ;  /* 0x0000b100ff91bb82 */ /* 0x000ea40000000800 */
[----:B------:R-:W-:Y:S01]  /*2c60*/  LOP3.LUT R161, R165, UR41, R156, 0x96, !PT ;  /* 0x00000029a5a17c12 */ /* 0x000fe2000f8e969c */
[----:B------:R-:W-:Y:S02]  /*2c70*/  IMAD.WIDE.U32 R156, R157, -0x2daee0ad, RZ ;  /* 0xd2511f539d9c7825 */ /* 0x000fe400078e00ff */
[----:B------:R-:W-:Y:S01]  /*2c80*/  HMMA.16816.F32 R32, R132, R150, R32 ;  /* 0x000000968420723c */ /* 0x000fe20000001820 */
[----:B------:R-:W-:Y:S04]  /*2c90*/  LDSM.16.M88.4 R132, [R178+0x4400] ;  /* 0x00440000b284783b */ /* 0x000fe80000000200 */
[----:B------:R-:W-:Y:S01]  /*2ca0*/  LOP3.LUT R158, R157, UR43, R160, 0x96, !PT ;  /* 0x0000002b9d9e7c12 */ /* 0x000fe2000f8e96a0 */
[----:B------:R-:W-:Y:S05]  /*2cb0*/  IMAD.WIDE.U32 R160, R161, -0x326172a9, RZ ;  /* 0xcd9e8d57a1a07825 */ /* 0x000fea00078e00ff */
[----:B------:R-:W-:Y:S01]  /*2cc0*/  LOP3.LUT R157, R161, UR42, R168, 0x96, !PT ;  /* 0x0000002aa19d7c12 */ /* 0x000fe2000f8e96a8 */
[----:B------:R-:W-:Y:S01]  /*2cd0*/  IMAD.WIDE.U32 R162, R162, -0x2daee0ad, RZ ;  /* 0xd2511f53a2a27825 */ /* 0x000fe200078e00ff */
[----:B-1----:R1:W1:Y:S03]  /*2ce0*/  LDSM.16.M88.4 R152, [R0+0x2800] ;  /* 0x002800000098783b */ /* 0x0022660000000200 */
[----:B------:R-:W-:Y:S01]  /*2cf0*/  IMAD.WIDE.U32 R166, R166, -0x2daee0ad, RZ ;  /* 0xd2511f53a6a67825 */ /* 0x000fe200078e00ff */
[----:B------:R-:W-:Y:S04]  /*2d00*/  LOP3.LUT R164, R163, UR43, R164, 0x96, !PT ;  /* 0x0000002ba3a47c12 */ /* 0x000fe8000f8e96a4 */
[----:B------:R-:W-:Y:S01]  /*2d10*/  LOP3.LUT R148, R167, UR45, R156, 0x96, !PT ;  /* 0x0000002da7947c12 */ /* 0x000fe2000f8e969c */
[----:B------:R-:W-:Y:S04]  /*2d20*/  IMAD.WIDE.U32 R156, R157, -0x2daee0ad, RZ ;  /* 0xd2511f539d9c7825 */ /* 0x000fe800078e00ff */
[----:B------:R-:W-:Y:S01]  /*2d30*/  IMAD.WIDE.U32 R164, R164, -0x326172a9, RZ ;  /* 0xcd9e8d57a4a47825 */ /* 0x000fe200078e00ff */
[----:B------:R-:W-:Y:S03]  /*2d40*/  LOP3.LUT R162, R157, UR45, R162, 0x96, !PT ;  /* 0x0000002d9da27c12 */ /* 0x000fe6000f8e96a2 */
[----:B------:R-:W-:Y:S01]  /*2d50*/  IMAD.WIDE.U32 R148, R148, -0x326172a9, RZ ;  /* 0xcd9e8d5794947825 */ /* 0x000fe200078e00ff */
[----:B------:R-:W-:Y:S01]  /*2d60*/  LOP3.LUT R160, R165, UR44, R160, 0x96, !PT ;  /* 0x0000002ca5a07c12 */ /* 0x000fe2000f8e96a0 */
[-C--:B--2---:R-:W-:Y:S05]  /*2d70*/  HMMA.16816.F32 R4, R136, R140.reuse, R4 ;  /* 0x0000008c8804723c */ /* 0x084fea0000001804 */
[----:B------:R-:W-:Y:S01]  /*2d80*/  LOP3.LUT R167, R148, 0xffff, RZ, 0xc0, !PT ;  /* 0x0000ffff94a77812 */ /* 0x000fe200078ec0ff */
[----:B-1----:R-:W-:Y:S01]  /*2d90*/  @!P3 IMAD.SHL.U32 R0, R159, 0x2, RZ ;  /* 0x000000029f00b824 */ /* 0x002fe200078e00ff */
[----:B------:R-:W-:Y:S04]  /*2da0*/  SHF.R.U32.HI R168, RZ, 0x10, R148 ;  /* 0x00000010ffa87819 */ /* 0x000fe80000011694 */
[----:B------:R-:W-:Y:S01]  /*2db0*/  @!P3 LOP3.LUT R144, R247, 0x6, R0, 0xf8, !PT ;  /* 0x00000006f790b812 */ /* 0x000fe200078ef800 */
[----:B------:R-:W-:Y:S01]  /*2dc0*/  IMAD.WIDE.U32 R158, R158, -0x326172a9, RZ ;  /* 0xcd9e8d579e9e7825 */ /* 0x000fe200078e00ff */
[----:B------:R-:W-:Y:S03]  /*2dd0*/  SHF.R.U32.HI R0, RZ, 0x18, R148 ;  /* 0x00000018ff007819 */ /* 0x000fe60000011694 */
[----:B------:R-:W-:Y:S01]  /*2de0*/  @!P3 IMAD R144, R2, 0x80, R144 ;  /* 0x000000800290b824 */ /* 0x000fe200078e0290 */
[----:B------:R-:W-:Y:S01]  /*2df0*/  LOP3.LUT R146, R159, UR44, R170, 0x96, !PT ;  /* 0x0000002c9f927c12 */ /* 0x000fe2000f8e96aa */
[----:B------:R-:W-:Y:S01]  /*2e00*/  IMAD.WIDE.U32 R150, R160, -0x2daee0ad, RZ ;  /* 0xd2511f53a0967825 */ /* 0x000fe200078e00ff */
[----:B------:R-:W-:Y:S01]  /*2e10*/  @!P3 IADD3 R2, R230, 0x1, -R145 ;  /* 0x00000001e602b810 */ /* 0x000fe20007ffe891 */
[C---:B------:R-:W-:Y:S04]  /*2e20*/  HMMA.16816.F32 R8, R152.reuse, R140, R8 ;  /* 0x0000008c9808723c */ /* 0x040fe80000001808 */
[----:B------:R-:W-:Y:S01]  /*2e30*/  @!P3 IADD3 R2, R190, UR10, R2 ;  /* 0x0000000abe02bc10 */ /* 0x000fe2000fffe002 */
[----:B------:R-:W-:Y:S01]  /*2e40*/  IMAD.WIDE.U32 R146, R146, -0x2daee0ad, RZ ;  /* 0xd2511f5392927825 */ /* 0x000fe200078e00ff */
[----:B------:R-:W-:Y:S01]  /*2e50*/  LOP3.LUT R158, R149, UR46, R158, 0x96, !PT ;  /* 0x0000002e959e7c12 */ /* 0x000fe2000f8e969e */
[-C--:B------:R-:W-:Y:S03]  /*2e60*/  HMMA.16816.F32 R12, R152, R142.reuse, R12 ;  /* 0x0000008e980c723c */ /* 0x080fe6000000180c */
[----:B------:R-:W-:Y:S01]  /*2e70*/  ISETP.LE.U32.AND P5, PT, R0, UR12, PT ;  /* 0x0000000c00007c0c */ /* 0x000fe2000bfa3070 */
[----:B------:R-:W-:Y:S01]  /*2e80*/  FMUL.FTZ R145, R234, 1.4426950216293334961 ;  /* 0x3fb8aa3bea917820 */ /* 0x000fe20000410000 */
[----:B------:R-:W-:Y:S01]  /*2e90*/  LOP3.LUT R157, R147, UR47, R166, 0x96, !PT ;  /* 0x0000002f939d7c12 */ /* 0x000fe2000f8e96a6 */
[C---:B------:R-:W-:Y:S05]  /*2ea0*/  HMMA.16816.F32 R16, R136.reuse, R142, R16 ;  /* 0x0000008e8810723c */ /* 0x040fea0000001810 */
[----:B------:R-:W-:Y:S01]  /*2eb0*/  LOP3.LUT R166, R146, 0xffff, RZ, 0xc0, !PT ;  /* 0x0000ffff92a67812 */ /* 0x000fe200078ec0ff */
[----:B------:R-:W-:Y:S01]  /*2ec0*/  @!P3 VIADD R147, R144, 0x1 ;  /* 0x000000019093b836 */ /* 0x000fe20000000000 */
[----:B------:R-:W-:Y:S01]  /*2ed0*/  LOP3.LUT R165, R146, 0xff, RZ, 0xc0, !PT ;  /* 0x000000ff92a57812 */ /* 0x000fe200078ec0ff */
[-C--:B------:R-:W-:Y:S03]  /*2ee0*/  HMMA.16816.F32 R20, R136, R132.reuse, R20 ;  /* 0x000000848814723c */ /* 0x080fe60000001814 */
[--C-:B------:R-:W-:Y:S01]  /*2ef0*/  SHF.R.U32.HI R163, RZ, 0x18, R146.reuse ;  /* 0x00000018ffa37819 */ /* 0x100fe20000011692 */
[----:B------:R-:W-:Y:S01]  /*2f00*/  FMUL.FTZ R140, R233, 1.4426950216293334961 ;  /* 0x3fb8aa3be98c7820 */ /* 0x000fe20000410000 */
[----:B------:R-:W-:Y:S01]  /*2f10*/  SHF.R.U32.HI R169, RZ, 0x10, R146 ;  /* 0x00000010ffa97819 */ /* 0x000fe20000011692 */
[C---:B------:R-:W-:Y:S05]  /*2f20*/  HMMA.16816.F32 R24, R152.reuse, R132, R24 ;  /* 0x000000849818723c */ /* 0x040fea0000001818 */
[----:B------:R-:W-:Y:S01]  /*2f30*/  @!P3 VIMNMX R146, R2, UR10, PT ;  /* 0x0000000a0292bc48 */ /* 0x000fe2000bfe0100 */
[-C--:B------:R-:W-:Y:S03]  /*2f40*/  HMMA.16816.F32 R28, R152, R134.reuse, R28 ;  /* 0x00000086981c723c */ /* 0x080fe6000000181c */
[-C--:B------:R-:W-:Y:S02]  /*2f50*/  @!P3 ISETP.GE.AND P1, PT, R144, R146.reuse, PT ;  /* 0x000000929000b20c */ /* 0x080fe40003f26270 */
[----:B------:R-:W-:Y:S01]  /*2f60*/  FSEL R145, R145, RZ, P0 ;  /* 0x000000ff91917208 */ /* 0x000fe20000000000 */
[----:B------:R-:W-:Y:S04]  /*2f70*/  HMMA.16816.F32 R32, R136, R134, R32 ;  /* 0x000000868820723c */ /* 0x000fe80000001820 */
[----:B------:R-:W-:Y:S02]  /*2f80*/  @!P3 ISETP.GE.AND P0, PT, R147, R146, PT ;  /* 0x000000929300b20c */ /* 0x000fe40003f06270 */
[----:B------:R-:W-:Y:S02]  /*2f90*/  @!P3 FSEL R4, R4, -INF , !P1 ;  /* 0xff8000000404b808 */ /* 0x000fe40004800000 */
[----:B------:R-:W-:Y:S02]  /*2fa0*/  @!P3 FSEL R5, R5, -INF , !P0 ;  /* 0xff8000000505b808 */ /* 0x000fe40004000000 */
[----:B------:R-:W-:Y:S01]  /*2fb0*/  FSETP.NEU.FTZ.AND P0, PT, R233, -INF , PT ;  /* 0xff800000e900780b */ /* 0x000fe20003f1d000 */
[--C-:B------:R-:W-:Y:S01]  /*2fc0*/  FFMA.FTZ R4, R4, UR11, -R145.reuse ;  /* 0x0000000b04047c23 */ /* 0x100fe20008010891 */
[----:B------:R-:W-:Y:S01]  /*2fd0*/  @!P3 VIADDMNMX R141, R2, R252, UR10, PT ;  /* 0x0000000a028dbe46 */ /* 0x000fe2000b8001fc */
[--C-:B------:R-:W-:Y:S01]  /*2fe0*/  FFMA.FTZ R5, R5, UR11, -R145.reuse ;  /* 0x0000000b05057c23 */ /* 0x100fe20008010891 */
[----:B------:R-:W-:Y:S01]  /*2ff0*/  FSEL R140, R140, RZ, P0 ;  /* 0x000000ff8c8c7208 */ /* 0x000fe20000000000 */
[----:B------:R-:W1:Y:S01]  /*3000*/  MUFU.EX2 R209, R4 ;  /* 0x0000000400d17308 */ /* 0x000e620000000800 */
[-C--:B------:R-:W-:Y:S02]  /*3010*/  @!P3 ISETP.GE.AND P1, PT, R144, R141.reuse, PT ;  /* 0x0000008d9000b20c */ /* 0x080fe40003f26270 */
[----:B------:R-:W-:Y:S02]  /*3020*/  LOP3.LUT R0, R158, 0xff, RZ, 0xc0, !PT ;  /* 0x000000ff9e007812 */ /* 0x000fe400078ec0ff */
[----:B------:R-:W-:Y:S02]  /*3030*/  @!P3 FSEL R6, R6, -INF , !P1 ;  /* 0xff8000000606b808 */ /* 0x000fe40004800000 */
[----:B------:R-:W-:Y:S03]  /*3040*/  @!P3 ISETP.GE.AND P1, PT, R147, R141, PT ;  /* 0x0000008d9300b20c */ /* 0x000fe60003f26270 */
[----:B------:R2:W-:Y:S01]  /*3050*/  MUFU.EX2 R210, R5 ;  /* 0x0000000500d27308 */ /* 0x0005e20000000800 */
[----:B------:R-:W-:Y:S01]  /*3060*/  ISETP.LE.U32.AND P0, PT, R0, UR12, PT ;  /* 0x0000000c00007c0c */ /* 0x000fe2000bf03070 */
[----:B------:R-:W-:Y:S01]  /*3070*/  FFMA.FTZ R6, R6, UR11, -R140 ;  /* 0x0000000b06067c23 */ /* 0x000fe2000801088c */
[----:B------:R-:W-:Y:S02]  /*3080*/  @!P3 FSEL R7, R7, -INF , !P1 ;  /* 0xff8000000707b808 */ /* 0x000fe40004800000 */
[----:B------:R-:W-:Y:S02]  /*3090*/  SHF.R.U32.HI R0, RZ, 0x18, R158 ;  /* 0x00000018ff007819 */ /* 0x000fe4000001169e */
[----:B------:R-:W-:Y:S01]  /*30a0*/  FSETP.NEU.FTZ.AND P1, PT, R232, -INF , PT ;  /* 0xff800000e800780b */ /* 0x000fe20003f3d000 */
[----:B------:R-:W-:Y:S01]  /*30b0*/  FFMA.FTZ R7, R7, UR11, -R140 ;  /* 0x0000000b07077c23 */ /* 0x000fe2000801088c */
[----:B------:R-:W-:Y:S01]  /*30c0*/  ISETP.LE.U32.AND P6, PT, R0, UR12, PT ;  /* 0x0000000c00007c0c */ /* 0x000fe2000bfc3070 */
[----:B------:R2:W-:Y:S01]  /*30d0*/  MUFU.EX2 R215, R6 ;  /* 0x0000000600d77308 */ /* 0x0005e20000000800 */
[----:B------:R-:W-:Y:S01]  /*30e0*/  LOP3.LUT R159, R148, 0xff, RZ, 0xc0, !PT ;  /* 0x000000ff949f7812 */ /* 0x000fe200078ec0ff */
[----:B------:R-:W-:Y:S01]  /*30f0*/  IMAD.WIDE.U32 R148, R162, -0x326172a9, RZ ;  /* 0xcd9e8d57a2947825 */ /* 0x000fe200078e00ff */
[----:B------:R-:W-:Y:S02]  /*3100*/  LOP3.LUT R161, R150, 0xff, RZ, 0xc0, !PT ;  /* 0x000000ff96a17812 */ /* 0x000fe400078ec0ff */
[--C-:B------:R-:W-:Y:S01]  /*3110*/  SHF.R.U32.HI R162, RZ, 0x18, R150.reuse ;  /* 0x00000018ffa27819 */ /* 0x100fe20000011696 */
[----:B-1----:R-:W-:Y:S01]  /*3120*/  @!P0 FADD.FTZ R209, -R209, -RZ ;  /* 0x800000ffd1d18221 */ /* 0x002fe20000010100 */
[C---:B--2---:R-:W-:Y:S03]  /*3130*/  @!P3 VIADDMNMX R5, R2.reuse, R251, UR10, PT ;  /* 0x0000000a0205be46 */ /* 0x044fe6000b8001fb */
[----:B------:R1:W2:Y:S01]  /*3140*/  MUFU.EX2 R213, R7 ;  /* 0x0000000700d57308 */ /* 0x0002a20000000800 */
[----:B------:R-:W-:Y:S01]  /*3150*/  @!P3 VIADDMNMX R2, R2, R250, UR10, PT ;  /* 0x0000000a0202be46 */ /* 0x000fe2000b8001fa */
[----:B------:R-:W-:Y:S01]  /*3160*/  FMUL.FTZ R4, R232, 1.4426950216293334961 ;  /* 0x3fb8aa3be8047820 */ /* 0x000fe20000410000 */
[-C--:B------:R-:W-:Y:S01]  /*3170*/  @!P3 ISETP.GE.AND P2, PT, R144, R5.reuse, PT ;  /* 0x000000059000b20c */ /* 0x080fe20003f46270 */
[C---:B------:R-:W-:Y:S01]  /*3180*/  FMUL.FTZ R0, R231.reuse, 1.4426950216293334961 ;  /* 0x3fb8aa3be7007820 */ /* 0x040fe20000410000 */
[----:B------:R-:W-:Y:S02]  /*3190*/  SHF.R.U32.HI R170, RZ, 0x10, R150 ;  /* 0x00000010ffaa7819 */ /* 0x000fe40000011696 */
[----:B------:R-:W-:Y:S02]  /*31a0*/  FSEL R4, R4, RZ, P1 ;  /* 0x000000ff04047208 */ /* 0x000fe40000800000 */
[----:B------:R-:W-:Y:S01]  /*31b0*/  FSETP.NEU.FTZ.AND P1, PT, R231, -INF , PT ;  /* 0xff800000e700780b */ /* 0x000fe20003f3d000 */
[----:B------:R-:W-:Y:S01]  /*31c0*/  @!P3 VIADD R6, R144, 0x9 ;  /* 0x000000099006b836 */ /* 0x000fe20000000000 */
[----:B------:R-:W-:Y:S02]  /*31d0*/  @!P3 FSEL R8, R8, -INF , !P2 ;  /* 0xff8000000808b808 */ /* 0x000fe40005000000 */
[CC--:B------:R-:W-:Y:S02]  /*31e0*/  @!P3 ISETP.GE.AND P2, PT, R147.reuse, R5.reuse, PT ;  /* 0x000000059300b20c */ /* 0x0c0fe40003f46270 */
[----:B------:R-:W-:Y:S01]  /*31f0*/  FSEL R0, R0, RZ, P1 ;  /* 0x000000ff00007208 */ /* 0x000fe20000800000 */
[--C-:B------:R-:W-:Y:S01]  /*3200*/  FFMA.FTZ R8, R8, UR11, -R4.reuse ;  /* 0x0000000b08087c23 */ /* 0x100fe20008010804 */
[-C--:B------:R-:W-:Y:S01]  /*3210*/  @!P3 ISETP.GE.AND P1, PT, R147, R2.reuse, PT ;  /* 0x000000029300b20c */ /* 0x080fe20003f26270 */
[C---:B-1----:R-:W-:Y:S01]  /*3220*/  @!P3 VIADD R7, R144.reuse, 0x8 ;  /* 0x000000089007b836 */ /* 0x042fe20000000000 */
[----:B------:R-:W-:Y:S01]  /*3230*/  @!P3 FSEL R9, R9, -INF , !P2 ;  /* 0xff8000000909b808 */ /* 0x000fe20005000000 */
[----:B--2---:R-:W-:Y:S01]  /*3240*/  @!P6 FADD.FTZ R213, -R213, -RZ ;  /* 0x800000ffd5d5e221 */ /* 0x004fe20000010100 */
[-C--:B------:R-:W-:Y:S01]  /*3250*/  @!P3 ISETP.GE.AND P2, PT, R144, R2.reuse, PT ;  /* 0x000000029000b20c */ /* 0x080fe20003f46270 */
[----:B------:R-:W-:Y:S01]  /*3260*/  MUFU.EX2 R216, R8 ;  /* 0x0000000800d87308 */ /* 0x000fe20000000800 */
[----:B------:R-:W-:Y:S01]  /*3270*/  @!P3 FSEL R11, R11, -INF , !P1 ;  /* 0xff8000000b0bb808 */ /* 0x000fe20004800000 */
[----:B------:R-:W-:Y:S01]  /*3280*/  FFMA.FTZ R9, R9, UR11, -R4 ;  /* 0x0000000b09097c23 */ /* 0x000fe20008010804 */
[-C--:B------:R-:W-:Y:S02]  /*3290*/  @!P3 ISETP.GE.AND P1, PT, R6, R5.reuse, PT ;  /* 0x000000050600b20c */ /* 0x080fe40003f26270 */
[----:B------:R-:W-:Y:S01]  /*32a0*/  @!P3 FSEL R10, R10, -INF , !P2 ;  /* 0xff8000000a0ab808 */ /* 0x000fe20005000000 */
[--C-:B------:R-:W-:Y:S01]  /*32b0*/  FFMA.FTZ R11, R11, UR11, -R0.reuse ;  /* 0x0000000b0b0b7c23 */ /* 0x100fe20008010800 */
[----:B------:R-:W-:Y:S03]  /*32c0*/  @!P3 ISETP.GE.AND P2, PT, R7, R5, PT ;  /* 0x000000050700b20c */ /* 0x000fe60003f46270 */
        /* <DEDUP_REMOVED lines=13> */
[-C--:B------:R-:W-:Y:S03]  /*33a0*/  @!P3 ISETP.GE.AND P2, PT, R7, R146.reuse, PT ;  /* 0x000000920700b20c */ /* 0x080fe60003f46270 */
[----:B------:R-:W-:Y:S01]  /*33b0*/  MUFU.EX2 R219, R11 ;  /* 0x0000000b00db7308 */ /* 0x000fe20000000800 */
[----:B------:R-:W-:Y:S01]  /*33c0*/  @!P3 FSEL R17, R17, -INF , !P1 ;  /* 0xff8000001111b808 */ /* 0x000fe20004800000 */
[----:B------:R-:W-:Y:S01]  /*33d0*/  FFMA.FTZ R14, R14, UR11, -R0 ;  /* 0x0000000b0e0e7c23 */ /* 0x000fe20008010800 */
[-C--:B------:R-:W-:Y:S01]  /*33e0*/  @!P3 ISETP.GE.AND P1, PT, R6, R141.reuse, PT ;  /* 0x0000008d0600b20c */ /* 0x080fe20003f26270 */
[----:B------:R-:W-:Y:S01]  /*33f0*/  @!P3 VIADD R6, R144, 0x11 ;  /* 0x000000119006b836 */ /* 0x000fe20000000000 */
[----:B------:R-:W-:Y:S01]  /*3400*/  @!P3 FSEL R16, R16, -INF , !P2 ;  /* 0xff8000001010b808 */ /* 0x000fe20005000000 */
[--C-:B------:R-:W-:Y:S01]  /*3410*/  FFMA.FTZ R17, R17, UR11, -R145.reuse ;  /* 0x0000000b11117c23 */ /* 0x100fe20008010891 */
[-C--:B------:R-:W-:Y:S01]  /*3420*/  @!P3 ISETP.GE.AND P2, PT, R7, R141.reuse, PT ;  /* 0x0000008d0700b20c */ /* 0x080fe20003f46270 */
[----:B------:R-:W-:Y:S01]  /*3430*/  @!P3 VIADD R7, R144, 0x10 ;  /* 0x000000109007b836 */ /* 0x000fe20000000000 */
[----:B------:R-:W-:Y:S01]  /*3440*/  @!P3 FSEL R19, R19, -INF , !P1 ;  /* 0xff8000001313b808 */ /* 0x000fe20004800000 */
[--C-:B------:R-:W-:Y:S01]  /*3450*/  FFMA.FTZ R16, R16, UR11, -R145.reuse ;  /* 0x0000000b10107c23 */ /* 0x100fe20008010891 */
[-C--:B------:R-:W-:Y:S01]  /*3460*/  @!P3 ISETP.GE.AND P1, PT, R6, R146.reuse, PT ;  /* 0x000000920600b20c */ /* 0x080fe20003f26270 */
[----:B------:R-:W-:Y:S01]  /*3470*/  MUFU.EX2 R199, R17 ;  /* 0x0000001100c77308 */ /* 0x000fe20000000800 */
[----:B------:R-:W-:Y:S01]  /*3480*/  @!P3 FSEL R18, R18, -INF , !P2 ;  /* 0xff8000001212b808 */ /* 0x000fe20005000000 */
[--C-:B------:R-:W-:Y:S01]  /*3490*/  FFMA.FTZ R19, R19, UR11, -R140.reuse ;  /* 0x0000000b13137c23 */ /* 0x100fe2000801088c */
[----:B------:R-:W-:Y:S02]  /*34a0*/  @!P3 ISETP.GE.AND P2, PT, R7, R146, PT ;  /* 0x000000920700b20c */ /* 0x000fe40003f46270 */
[----:B------:R-:W-:Y:S01]  /*34b0*/  @!P3 FSEL R21, R21, -INF , !P1 ;  /* 0xff8000001515b808 */ /* 0x000fe20004800000 */
[--C-:B------:R-:W-:Y:S01]  /*34c0*/  FFMA.FTZ R18, R18, UR11, -R140.reuse ;  /* 0x0000000b12127c23 */ /* 0x100fe2000801088c */
[-C--:B------:R-:W-:Y:S03]  /*34d0*/  @!P3 ISETP.GE.AND P1, PT, R6, R141.reuse, PT ;  /* 0x0000008d0600b20c */ /* 0x080fe60003f26270 */
        /* <DEDUP_REMOVED lines=10> */
[-C--:B------:R-:W-:Y:S02]  /*3580*/  @!P3 ISETP.GE.AND P2, PT, R7, R5.reuse, PT ;  /* 0x000000050700b20c */ /* 0x080fe40003f46270 */
[----:B------:R-:W-:Y:S01]  /*3590*/  @!P3 FSEL R25, R25, -INF , !P1 ;  /* 0xff8000001919b808 */ /* 0x000fe20004800000 */
[----:B------:R-:W-:Y:S01]  /*35a0*/  FFMA.FTZ R22, R22, UR11, -R140 ;  /* 0x0000000b16167c23 */ /* 0x000fe2000801088c */
[-C--:B------:R-:W-:Y:S01]  /*35b0*/  @!P3 ISETP.GE.AND P1, PT, R6, R2.reuse, PT ;  /* 0x000000020600b20c */ /* 0x080fe20003f26270 */
[----:B------:R-:W-:Y:S01]  /*35c0*/  @!P3 VIADD R6, R144, 0x18 ;  /* 0x000000189006b836 */ /* 0x000fe20000000000 */
[----:B------:R-:W-:Y:S01]  /*35d0*/  @!P3 FSEL R24, R24, -INF , !P2 ;  /* 0xff8000001818b808 */ /* 0x000fe20005000000 */
[----:B------:R-:W-:Y:S01]  /*35e0*/  @!P3 VIADD R144, R144, 0x19 ;  /* 0x000000199090b836 */ /* 0x000fe20000000000 */
[-C--:B------:R-:W-:Y:S01]  /*35f0*/  @!P3 ISETP.GE.AND P2, PT, R7, R2.reuse, PT ;  /* 0x000000020700b20c */ /* 0x080fe20003f46270 */
[----:B------:R-:W-:Y:S01]  /*3600*/  MUFU.EX2 R202, R16 ;  /* 0x0000001000ca7308 */ /* 0x000fe20000000800 */
[----:B------:R-:W-:Y:S01]  /*3610*/  @!P3 FSEL R27, R27, -INF , !P1 ;  /* 0xff8000001b1bb808 */ /* 0x000fe20004800000 */
[--C-:B------:R-:W-:Y:S01]  /*3620*/  FFMA.FTZ R24, R24, UR11, -R4.reuse ;  /* 0x0000000b18187c23 */ /* 0x100fe20008010804 */
[----:B------:R-:W-:Y:S01]  /*3630*/  @!P3 FSEL R26, R26, -INF , !P2 ;  /* 0xff8000001a1ab808 */ /* 0x000fe20005000000 */
[----:B------:R-:W-:Y:S01]  /*3640*/  FFMA.FTZ R25, R25, UR11, -R4 ;  /* 0x0000000b19197c23 */ /* 0x000fe20008010804 */
[-C--:B------:R-:W-:Y:S01]  /*3650*/  @!P3 ISETP.GE.AND P1, PT, R144, R5.reuse, PT ;  /* 0x000000059000b20c */ /* 0x080fe20003f26270 */
[--C-:B------:R-:W-:Y:S01]  /*3660*/  FFMA.FTZ R27, R27, UR11, -R0.reuse ;  /* 0x0000000b1b1b7c23 */ /* 0x100fe20008010800 */
[----:B------:R-:W-:Y:S03]  /*3670*/  @!P3 ISETP.GE.AND P2, PT, R6, R5, PT ;  /* 0x000000050600b20c */ /* 0x000fe60003f46270 */
[----:B------:R-:W-:Y:S01]  /*3680*/  MUFU.EX2 R204, R18 ;  /* 0x0000001200cc7308 */ /* 0x000fe20000000800 */
[----:B------:R-:W-:Y:S01]  /*3690*/  @!P3 FSEL R29, R29, -INF , !P1 ;  /* 0xff8000001d1db808 */ /* 0x000fe20004800000 */
[----:B------:R-:W-:Y:S01]  /*36a0*/  FFMA.FTZ R26, R26, UR11, -R0 ;  /* 0x0000000b1a1a7c23 */ /* 0x000fe20008010800 */
[----:B------:R-:W-:Y:S02]  /*36b0*/  @!P3 FSEL R28, R28, -INF , !P2 ;  /* 0xff8000001c1cb808 */ /* 0x000fe40005000000 */
[-C--:B------:R-:W-:Y:S02]  /*36c0*/  @!P3 ISETP.GE.AND P1, PT, R144, R2.reuse, PT ;  /* 0x000000029000b20c */ /* 0x080fe40003f26270 */
[----:B------:R-:W-:Y:S03]  /*36d0*/  @!P3 ISETP.GE.AND P2, PT, R6, R2, PT ;  /* 0x000000020600b20c */ /* 0x000fe60003f46270 */
[----:B------:R-:W1:Y:S01]  /*36e0*/  MUFU.EX2 R203, R19 ;  /* 0x0000001300cb7308 */ /* 0x000e620000000800 */
[----:B------:R-:W-:Y:S01]  /*36f0*/  LOP3.LUT R2, R158, 0xffff, RZ, 0xc0, !PT ;  /* 0x0000ffff9e027812 */ /* 0x000fe200078ec0ff */
[--C-:B------:R-:W-:Y:S01]  /*3700*/  FFMA.FTZ R28, R28, UR11, -R4.reuse ;  /* 0x0000000b1c1c7c23 */ /* 0x100fe20008010804 */
[----:B------:R-:W-:Y:S01]  /*3710*/  @!P3 FSEL R31, R31, -INF , !P1 ;  /* 0xff8000001f1fb808 */ /* 0x000fe20004800000 */
[----:B------:R-:W-:Y:S01]  /*3720*/  FFMA.FTZ R4, R29, UR11, -R4 ;  /* 0x0000000b1d047c23 */ /* 0x000fe20008010804 */
[----:B------:R-:W-:Y:S02]  /*3730*/  @!P3 FSEL R30, R30, -INF , !P2 ;  /* 0xff8000001e1eb808 */ /* 0x000fe40005000000 */
[-C--:B------:R-:W-:Y:S03]  /*3740*/  @!P3 ISETP.GE.AND P2, PT, R6, R146.reuse, PT ;  /* 0x000000920600b20c */ /* 0x080fe60003f46270 */
[----:B------:R-:W-:Y:S01]  /*3750*/  MUFU.EX2 R195, R20 ;  /* 0x0000001400c37308 */ /* 0x000fe20000000800 */
[----:B------:R-:W-:Y:S01]  /*3760*/  @!P3 ISETP.GE.AND P1, PT, R144, R146, PT ;  /* 0x000000929000b20c */ /* 0x000fe20003f26270 */
[----:B------:R-:W-:Y:S01]  /*3770*/  FFMA.FTZ R30, R30, UR11, -R0 ;  /* 0x0000000b1e1e7c23 */ /* 0x000fe20008010800 */
[----:B------:R-:W-:Y:S01]  /*3780*/  SHF.R.U32.HI R5, RZ, 0x10, R158 ;  /* 0x00000010ff057819 */ /* 0x000fe2000001169e */
[----:B------:R-:W-:Y:S01]  /*3790*/  FFMA.FTZ R0, R31, UR11, -R0 ;  /* 0x0000000b1f007c23 */ /* 0x000fe20008010800 */
[----:B------:R-:W-:Y:S02]  /*37a0*/  SHF.R.U32.HI R2, RZ, 0x8, R2 ;  /* 0x00000008ff027819 */ /* 0x000fe40000011602 */
[----:B------:R-:W-:Y:S03]  /*37b0*/  @!P3 FSEL R33, R33, -INF , !P1 ;  /* 0xff8000002121b808 */ /* 0x000fe60004800000 */
[----:B------:R-:W-:Y:S01]  /*37c0*/  MUFU.EX2 R201, R22 ;  /* 0x0000001600c97308 */ /* 0x000fe20000000800 */
[----:B------:R-:W-:Y:S01]  /*37d0*/  @!P3 FSEL R32, R32, -INF , !P2 ;  /* 0xff8000002020b808 */ /* 0x000fe20005000000 */
[----:B-1----:R-:W-:Y:S01]  /*37e0*/  @!P5 FADD.FTZ R203, -R203, -RZ ;  /* 0x800000ffcbcbd221 */ /* 0x002fe20000010100 */
[-C--:B------:R-:W-:Y:S02]  /*37f0*/  @!P3 ISETP.GE.AND P2, PT, R6, R141.reuse, PT ;  /* 0x0000008d0600b20c */ /* 0x080fe40003f46270 */
[----:B------:R-:W-:Y:S01]  /*3800*/  @!P3 ISETP.GE.AND P1, PT, R144, R141, PT ;  /* 0x0000008d9000b20c */ /* 0x000fe20003f26270 */
[--C-:B------:R-:W-:Y:S01]  /*3810*/  FFMA.FTZ R32, R32, UR11, -R145.reuse ;  /* 0x0000000b20207c23 */ /* 0x100fe20008010891 */
[----:B------:R-:W-:Y:S03]  /*3820*/  LOP3.LUT R5, R5, 0xff, RZ, 0xc0, !PT ;  /* 0x000000ff05057812 */ /* 0x000fe600078ec0ff */
[----:B------:R-:W-:Y:S01]  /*3830*/  MUFU.EX2 R198, R23 ;  /* 0x0000001700c67308 */ /* 0x000fe20000000800 */
[----:B------:R-:W-:Y:S01]  /*3840*/  LOP3.LUT R2, R2, 0xffff, RZ, 0xc0, !PT ;  /* 0x0000ffff02027812 */ /* 0x000fe200078ec0ff */
[----:B------:R-:W-:Y:S01]  /*3850*/  FFMA.FTZ R145, R33, UR11, -R145 ;  /* 0x0000000b21917c23 */ /* 0x000fe20008010891 */
[----:B------:R-:W-:Y:S02]  /*3860*/  LOP3.LUT R171, R150, 0xffff, RZ, 0xc0, !PT ;  /* 0x0000ffff96ab7812 */ /* 0x000fe400078ec0ff */
[----:B------:R-:W-:Y:S02]  /*3870*/  LOP3.LUT R150, R149, UR46, R164, 0x96, !PT ;  /* 0x0000002e95967c12 */ /* 0x000fe4000f8e96a4 */
[----:B------:R-:W-:Y:S03]  /*3880*/  @!P3 FSEL R35, R35, -INF , !P1 ;  /* 0xff8000002323b808 */ /* 0x000fe60004800000 */
[----:B------:R-:W-:Y:S01]  /*3890*/  MUFU.EX2 R206, R24 ;  /* 0x0000001800ce7308 */ /* 0x000fe20000000800 */
[----:B------:R-:W-:Y:S02]  /*38a0*/  @!P3 FSEL R34, R34, -INF , !P2 ;  /* 0xff8000002222b808 */ /* 0x000fe40005000000 */
[----:B------:R-:W-:Y:S02]  /*38b0*/  ISETP.LE.U32.AND P2, PT, R5, UR12, PT ;  /* 0x0000000c05007c0c */ /* 0x000fe4000bf43070 */
[----:B------:R-:W-:Y:S01]  /*38c0*/  ISETP.LE.U32.AND P1, PT, R2, UR12, PT ;  /* 0x0000000c02007c0c */ /* 0x000fe2000bf23070 */
[--C-:B------:R-:W-:Y:S01]  /*38d0*/  FFMA.FTZ R34, R34, UR11, -R140.reuse ;  /* 0x0000000b22227c23 */ /* 0x100fe2000801088c */
[C---:B------:R-:W-:Y:S03]  /*38e0*/  LOP3.LUT R2, R150.reuse, 0xffff, RZ, 0xc0, !PT ;  /* 0x0000ffff96027812 */ /* 0x040fe600078ec0ff */
[----:B------:R-:W1:Y:S01]  /*38f0*/  MUFU.EX2 R190, R32 ;  /* 0x0000002000be7308 */ /* 0x000e620000000800 */
[----:B------:R-:W-:Y:S01]  /*3900*/  LOP3.LUT R6, R150, 0xff, RZ, 0xc0, !PT ;  /* 0x000000ff96067812 */ /* 0x000fe200078ec0ff */
[----:B------:R-:W-:Y:S01]  /*3910*/  FFMA.FTZ R140, R35, UR11, -R140 ;  /* 0x0000000b238c7c23 */ /* 0x000fe2000801088c */
[----:B------:R-:W-:Y:S02]  /*3920*/  SHF.R.U32.HI R5, RZ, 0x10, R150 ;  /* 0x00000010ff057819 */ /* 0x000fe40000011696 */
[----:B------:R-:W-:Y:S02]  /*3930*/  SHF.R.U32.HI R2, RZ, 0x8, R2 ;  /* 0x00000008ff027819 */ /* 0x000fe40000011602 */
[----:B------:R-:W-:Y:S01]  /*3940*/  ISETP.LE.U32.AND P3, PT, R6, UR12, PT ;  /* 0x0000000c06007c0c */ /* 0x000fe2000bf63070 */
[----:B------:R-:W-:Y:S01]  /*3950*/  @!P2 FADD.FTZ R215, -R215, -RZ ;  /* 0x800000ffd7d7a221 */ /* 0x000fe20000010100 */
[----:B------:R-:W-:Y:S01]  /*3960*/  SHF.R.U32.HI R150, RZ, 0x18, R150 ;  /* 0x00000018ff967819 */ /* 0x000fe20000011696 */
[----:B------:R-:W-:Y:S01]  /*3970*/  @!P1 FADD.FTZ R210, -R210, -RZ ;  /* 0x800000ffd2d29221 */ /* 0x000fe20000010100 */
[----:B------:R-:W-:Y:S01]  /*3980*/  LOP3.LUT R2, R2, 0xffff, RZ, 0xc0, !PT ;  /* 0x0000ffff02027812 */ /* 0x000fe200078ec0ff */
[----:B------:R-:W-:Y:S01]  /*3990*/  MUFU.EX2 R187, R145 ;  /* 0x0000009100bb7308 */ /* 0x000fe20000000800 */
[----:B------:R-:W-:Y:S02]  /*39a0*/  LOP3.LUT R5, R5, 0xff, RZ, 0xc0, !PT ;  /* 0x000000ff05057812 */ /* 0x000fe400078ec0ff */
[----:B------:R-:W-:Y:S02]  /*39b0*/  LOP3.LUT R149, R148, 0xffff, RZ, 0xc0, !PT ;  /* 0x0000ffff94957812 */ /* 0x000fe400078ec0ff */
[----:B------:R-:W-:Y:S02]  /*39c0*/  ISETP.LE.U32.AND P2, PT, R150, UR12, PT ;  /* 0x0000000c96007c0c */ /* 0x000fe4000bf43070 */
[----:B------:R-:W-:Y:S01]  /*39d0*/  ISETP.LE.U32.AND P1, PT, R2, UR12, PT ;  /* 0x0000000c02007c0c */ /* 0x000fe2000bf23070 */
[----:B------:R-:W-:Y:S01]  /*39e0*/  @!P3 FADD.FTZ R216, -R216, -RZ ;  /* 0x800000ffd8d8b221 */ /* 0x000fe20000010100 */
[----:B------:R-:W-:Y:S01]  /*39f0*/  ISETP.LE.U32.AND P0, PT, R5, UR12, PT ;  /* 0x0000000c05007c0c */ /* 0x000fe2000bf03070 */
[----:B------:R-:W-:Y:S01]  /*3a00*/  MUFU.EX2 R192, R34 ;  /* 0x0000002200c07308 */ /* 0x000fe20000000800 */
[----:B------:R-:W-:Y:S02]  /*3a10*/  SHF.R.U32.HI R2, RZ, 0x8, R149 ;  /* 0x00000008ff027819 */ /* 0x000fe40000011695 */
[----:B------:R-:W-:Y:S02]  /*3a20*/  SHF.R.U32.HI R160, RZ, 0x10, R148 ;  /* 0x00000010ffa07819 */ /* 0x000fe40000011694 */
[----:B------:R-:W-:Y:S02]  /*3a30*/  LOP3.LUT R2, R2, 0xffff, RZ, 0xc0, !PT ;  /* 0x0000ffff02027812 */ /* 0x000fe400078ec0ff */
[----:B------:R-:W-:Y:S01]  /*3a40*/  LOP3.LUT R156, R151, UR47, R156, 0x96, !PT ;  /* 0x0000002f979c7c12 */ /* 0x000fe2000f8e969c */
[----:B------:R-:W-:Y:S01]  /*3a50*/  @!P2 FADD.FTZ R219, -R219, -RZ ;  /* 0x800000ffdbdba221 */ /* 0x000fe20000010100 */
[----:B------:R-:W-:Y:S01]  /*3a60*/  LOP3.LUT R151, R148, 0xff, RZ, 0xc0, !PT ;  /* 0x000000ff94977812 */ /* 0x000fe200078ec0ff */
[----:B------:R-:W-:Y:S01]  /*3a70*/  @!P1 FADD.FTZ R214, -R214, -RZ ;  /* 0x800000ffd6d69221 */ /* 0x000fe20000010100 */
[----:B------:R-:W-:Y:S01]  /*3a80*/  ISETP.LE.U32.AND P3, PT, R2, UR12, PT ;  /* 0x0000000c02007c0c */ /* 0x000fe2000bf63070 */
[----:B------:R-:W-:Y:S01]  /*3a90*/  @!P0 FADD.FTZ R220, -R220, -RZ ;  /* 0x800000ffdcdc8221 */ /* 0x000fe20000010100 */
[----:B------:R-:W-:Y:S01]  /*3aa0*/  SHF.R.U32.HI R148, RZ, 0x18, R148 ;  /* 0x00000018ff947819 */ /* 0x000fe20000011694 */
[----:B------:R-:W-:Y:S01]  /*3ab0*/  MUFU.EX2 R211, R12 ;  /* 0x0000000c00d37308 */ /* 0x000fe20000000800 */
[----:B------:R-:W-:Y:S02]  /*3ac0*/  LOP3.LUT R2, R160, 0xff, RZ, 0xc0, !PT ;  /* 0x000000ffa0027812 */ /* 0x000fe400078ec0ff */
[----:B------:R-:W-:Y:S02]  /*3ad0*/  ISETP.LE.U32.AND P2, PT, R148, UR12, PT ;  /* 0x0000000c94007c0c */ /* 0x000fe4000bf43070 */
[----:B------:R-:W-:Y:S02]  /*3ae0*/  ISETP.LE.U32.AND P0, PT, R2, UR12, PT ;  /* 0x0000000c02007c0c */ /* 0x000fe4000bf03070 */
[----:B------:R-:W-:Y:S03]  /*3af0*/  ISETP.LE.U32.AND P4, PT, R159, UR12, PT ;  /* 0x0000000c9f007c0c */ /* 0x000fe6000bf83070 */
[----:B------:R-:W-:Y:S01]  /*3b00*/  MUFU.EX2 R194, R4 ;  /* 0x0000000400c27308 */ /* 0x000fe20000000800 */
[----:B------:R-:W-:Y:S02]  /*3b10*/  SHF.R.U32.HI R2, RZ, 0x8, R167 ;  /* 0x00000008ff027819 */ /* 0x000fe400000116a7 */
[--C-:B------:R-:W-:Y:S02]  /*3b20*/  SHF.R.U32.HI R6, RZ, 0x10, R157.reuse ;  /* 0x00000010ff067819 */ /* 0x100fe4000001169d */
[----:B------:R-:W-:Y:S02]  /*3b30*/  LOP3.LUT R5, R2, 0xffff, RZ, 0xc0, !PT ;  /* 0x0000ffff02057812 */ /* 0x000fe400078ec0ff */
[----:B------:R-:W-:Y:S01]  /*3b40*/  LOP3.LUT R2, R168, 0xff, RZ, 0xc0, !PT ;  /* 0x000000ffa8027812 */ /* 0x000fe200078ec0ff */
[----:B------:R-:W-:Y:S01]  /*3b50*/  @!P2 FADD.FTZ R217, -R217, -RZ ;  /* 0x800000ffd9d9a221 */ /* 0x000fe20000010100 */
[----:B------:R-:W-:Y:S01]  /*3b60*/  ISETP.LE.U32.AND P1, PT, R165, UR12, PT ;  /* 0x0000000ca5007c0c */ /* 0x000fe2000bf23070 */
[----:B------:R-:W-:Y:S01]  /*3b70*/  @!P0 FADD.FTZ R218, -R218, -RZ ;  /* 0x800000ffdada8221 */ /* 0x000fe20000010100 */
[----:B------:R-:W-:Y:S01]  /*3b80*/  ISETP.LE.U32.AND P0, PT, R5, UR12, PT ;  /* 0x0000000c05007c0c */ /* 0x000fe2000bf03070 */
[----:B------:R-:W-:Y:S01]  /*3b90*/  @!P4 FADD.FTZ R202, -R202, -RZ ;  /* 0x800000ffcacac221 */ /* 0x000fe20000010100 */
[----:B------:R-:W-:Y:S01]  /*3ba0*/  ISETP.LE.U32.AND P2, PT, R2, UR12, PT ;  /* 0x0000000c02007c0c */ /* 0x000fe2000bf43070 */
[----:B------:R-:W-:Y:S01]  /*3bb0*/  MUFU.EX2 R191, R140 ;  /* 0x0000008c00bf7308 */ /* 0x000fe20000000800 */
[C---:B------:R-:W-:Y:S02]  /*3bc0*/  LOP3.LUT R2, R157.reuse, 0xffff, RZ, 0xc0, !PT ;  /* 0x0000ffff9d027812 */ /* 0x040fe400078ec0ff */
[----:B------:R-:W-:Y:S02]  /*3bd0*/  LOP3.LUT R5, R157, 0xff, RZ, 0xc0, !PT ;  /* 0x000000ff9d057812 */ /* 0x000fe400078ec0ff */
[----:B------:R-:W-:Y:S02]  /*3be0*/  SHF.R.U32.HI R2, RZ, 0x8, R2 ;  /* 0x00000008ff027819 */ /* 0x000fe40000011602 */
[----:B------:R-:W-:Y:S01]  /*3bf0*/  ISETP.LE.U32.AND P4, PT, R5, UR12, PT ;  /* 0x0000000c05007c0c */ /* 0x000fe2000bf83070 */
[----:B-1----:R-:W-:Y:S01]  /*3c00*/  @!P1 FADD.FTZ R190, -R190, -RZ ;  /* 0x800000ffbebe9221 */ /* 0x002fe20000010100 */
[----:B------:R-:W-:Y:S01]  /*3c10*/  LOP3.LUT R5, R2, 0xffff, RZ, 0xc0, !PT ;  /* 0x0000ffff02057812 */ /* 0x000fe200078ec0ff */
[----:B------:R-:W-:Y:S01]  /*3c20*/  @!P0 FADD.FTZ R199, -R199, -RZ ;  /* 0x800000ffc7c78221 */ /* 0x000fe20000010100 */
[----:B------:R-:W-:Y:S01]  /*3c30*/  SHF.R.U32.HI R157, RZ, 0x18, R157 ;  /* 0x00000018ff9d7819 */ /* 0x000fe2000001169d */
[----:B------:R-:W-:Y:S01]  /*3c40*/  @!P2 FADD.FTZ R204, -R204, -RZ ;  /* 0x800000ffcccca221 */ /* 0x000fe20000010100 */
[----:B------:R-:W-:Y:S01]  /*3c50*/  LOP3.LUT R2, R6, 0xff, RZ, 0xc0, !PT ;  /* 0x000000ff06027812 */ /* 0x000fe200078ec0ff */
[----:B------:R-:W1:Y:S01]  /*3c60*/  MUFU.EX2 R212, R13 ;  /* 0x0000000d00d47308 */ /* 0x000e620000000800 */
[----:B------:R-:W-:Y:S02]  /*3c70*/  ISETP.LE.U32.AND P5, PT, R157, UR12, PT ;  /* 0x0000000c9d007c0c */ /* 0x000fe4000bfa3070 */
[----:B------:R-:W-:Y:S02]  /*3c80*/  ISETP.LE.U32.AND P2, PT, R2, UR12, PT ;  /* 0x0000000c02007c0c */ /* 0x000fe4000bf43070 */
[----:B------:R-:W-:Y:S01]  /*3c90*/  LOP3.LUT R2, R156, 0xff, RZ, 0xc0, !PT ;  /* 0x000000ff9c027812 */ /* 0x000fe200078ec0ff */
[----:B------:R-:W-:Y:S01]  /*3ca0*/  @!P4 FADD.FTZ R195, -R195, -RZ ;  /* 0x800000ffc3c3c221 */ /* 0x000fe20000010100 */
[----:B------:R-:W-:Y:S03]  /*3cb0*/  ISETP.LE.U32.AND P0, PT, R5, UR12, PT ;  /* 0x0000000c05007c0c */ /* 0x000fe6000bf03070 */
[----:B------:R-:W2:Y:S01]  /*3cc0*/  MUFU.EX2 R193, R21 ;  /* 0x0000001500c17308 */ /* 0x000ea20000000800 */
[----:B------:R-:W-:Y:S02]  /*3cd0*/  ISETP.LE.U32.AND P4, PT, R2, UR12, PT ;  /* 0x0000000c02007c0c */ /* 0x000fe4000bf83070 */
[----:B------:R-:W-:Y:S02]  /*3ce0*/  SHF.R.U32.HI R5, RZ, 0x8, R166 ;  /* 0x00000008ff057819 */ /* 0x000fe400000116a6 */
[----:B------:R-:W-:Y:S01]  /*3cf0*/  LOP3.LUT R2, R169, 0xff, RZ, 0xc0, !PT ;  /* 0x000000ffa9027812 */ /* 0x000fe200078ec0ff */
[----:B------:R-:W-:Y:S01]  /*3d00*/  @!P5 FADD.FTZ R198, -R198, -RZ ;  /* 0x800000ffc6c6d221 */ /* 0x000fe20000010100 */
[----:B------:R-:W-:Y:S01]  /*3d10*/  LOP3.LUT R5, R5, 0xffff, RZ, 0xc0, !PT ;  /* 0x0000ffff05057812 */ /* 0x000fe200078ec0ff */
[----:B------:R-:W-:Y:S01]  /*3d20*/  @!P2 FADD.FTZ R201, -R201, -RZ ;  /* 0x800000ffc9c9a221 */ /* 0x000fe20000010100 */
[----:B------:R-:W-:Y:S01]  /*3d30*/  ISETP.LE.U32.AND P2, PT, R2, UR12, PT ;  /* 0x0000000c02007c0c */ /* 0x000fe2000bf43070 */
[----:B------:R3:W-:Y:S01]  /*3d40*/  MUFU.EX2 R197, R0 ;  /* 0x0000000000c57308 */ /* 0x0007e20000000800 */
[----:B------:R-:W-:Y:S01]  /*3d50*/  ISETP.LE.U32.AND P5, PT, R5, UR12, PT ;  /* 0x0000000c05007c0c */ /* 0x000fe2000bfa3070 */
[----:B-1----:R-:W-:Y:S01]  /*3d60*/  @!P3 FADD.FTZ R212, -R212, -RZ ;  /* 0x800000ffd4d4b221 */ /* 0x002fe20000010100 */
[--C-:B------:R-:W-:Y:S01]  /*3d70*/  SHF.R.U32.HI R2, RZ, 0x18, R156.reuse ;  /* 0x00000018ff027819 */ /* 0x100fe2000001169c */
[----:B------:R-:W-:Y:S01]  /*3d80*/  @!P4 FADD.FTZ R206, -R206, -RZ ;  /* 0x800000ffcecec221 */ /* 0x000fe20000010100 */
[----:B------:R-:W-:Y:S02]  /*3d90*/  LOP3.LUT R5, R170, 0xff, RZ, 0xc0, !PT ;  /* 0x000000ffaa057812 */ /* 0x000fe400078ec0ff */
[----:B------:R-:W-:Y:S01]  /*3da0*/  ISETP.LE.U32.AND P4, PT, R2, UR12, PT ;  /* 0x0000000c02007c0c */ /* 0x000fe2000bf83070 */
[----:B--2---:R-:W-:Y:S01]  /*3db0*/  @!P0 FADD.FTZ R193, -R193, -RZ ;  /* 0x800000ffc1c18221 */ /* 0x004fe20000010100 */
[----:B------:R-:W-:Y:S01]  /*3dc0*/  SHF.R.U32.HI R2, RZ, 0x10, R156 ;  /* 0x00000010ff027819 */ /* 0x000fe2000001169c */
[----:B------:R-:W-:Y:S01]  /*3dd0*/  MUFU.EX2 R205, R25 ;  /* 0x0000001900cd7308 */ /* 0x000fe20000000800 */
[----:B------:R-:W-:Y:S01]  /*3de0*/  ISETP.LE.U32.AND P1, PT, R5, UR12, PT ;  /* 0x0000000c05007c0c */ /* 0x000fe2000bf23070 */
[----:B------:R-:W-:Y:S01]  /*3df0*/  @!P2 FADD.FTZ R192, -R192, -RZ ;  /* 0x800000ffc0c0a221 */ /* 0x000fe20000010100 */
[----:B------:R-:W-:Y:S01]  /*3e00*/  LOP3.LUT R2, R2, 0xff, RZ, 0xc0, !PT ;  /* 0x000000ff02027812 */ /* 0x000fe200078ec0ff */
[----:B------:R-:W-:Y:S01]  /*3e10*/  @!P5 FADD.FTZ R187, -R187, -RZ ;  /* 0x800000ffbbbbd221 */ /* 0x000fe20000010100 */
[----:B------:R-:W-:Y:S02]  /*3e20*/  SHF.R.U32.HI R5, RZ, 0x8, R171 ;  /* 0x00000008ff057819 */ /* 0x000fe400000116ab */
[----:B------:R-:W-:Y:S03]  /*3e30*/  ISETP.LE.U32.AND P5, PT, R2, UR12, PT ;  /* 0x0000000c02007c0c */ /* 0x000fe6000bfa3070 */
[----:B------:R-:W1:Y:S01]  /*3e40*/  MUFU.EX2 R208, R26 ;  /* 0x0000001a00d07308 */ /* 0x000e620000000800 */
[----:B------:R-:W-:Y:S02]  /*3e50*/  LOP3.LUT R2, R5, 0xffff, RZ, 0xc0, !PT ;  /* 0x0000ffff05027812 */ /* 0x000fe400078ec0ff */
[----:B------:R-:W-:Y:S02]  /*3e60*/  F2FP.RELU.F16.F32.PACK_AB R5, R210, R209 ;  /* 0x000000d1d205723e */ /* 0x000fe400000008ff */
[----:B------:R-:W-:Y:S02]  /*3e70*/  ISETP.LE.U32.AND P2, PT, R2, UR12, PT ;  /* 0x0000000c02007c0c */ /* 0x000fe4000bf43070 */
[----:B------:R-:W-:Y:S01]  /*3e80*/  F2FP.RELU.F16.F32.PACK_AB R2, R213, R215 ;  /* 0x000000d7d502723e */ /* 0x000fe200000008ff */
[----:B------:R2:W-:Y:S01]  /*3e90*/  STS [R224+0x19000], R5 ;  /* 0x01900005e0007388 */ /* 0x0005e20000000800 */
[----:B------:R-:W-:Y:S01]  /*3ea0*/  ISETP.LE.U32.AND P6, PT, R151, UR12, PT ;  /* 0x0000000c97007c0c */ /* 0x000fe2000bfc3070 */
[----:B------:R-:W4:Y:S01]  /*3eb0*/  MUFU.EX2 R207, R27 ;  /* 0x0000001b00cf7308 */ /* 0x000f220000000800 */
[----:B------:R-:W-:Y:S01]  /*3ec0*/  LOP3.LUT R6, R156, 0xffff, RZ, 0xc0, !PT ;  /* 0x0000ffff9c067812 */ /* 0x000fe200078ec0ff */
[----:B------:R2:W-:Y:S01]  /*3ed0*/  STS [R224+0x19400], R2 ;  /* 0x01940002e0007388 */ /* 0x0005e20000000800 */
[----:B------:R-:W-:Y:S02]  /*3ee0*/  F2FP.RELU.F16.F32.PACK_AB R4, R199, R202 ;  /* 0x000000cac704723e */ /* 0x000fe400000008ff */
[----:B------:R-:W-:Y:S02]  /*3ef0*/  SHF.R.U32.HI R6, RZ, 0x8, R6 ;  /* 0x00000008ff067819 */ /* 0x000fe40000011606 */
[----:B---3--:R-:W-:Y:S01]  /*3f00*/  F2FP.RELU.F16.F32.PACK_AB R0, R187, R190 ;  /* 0x000000bebb00723e */ /* 0x008fe200000008ff */
[----:B------:R3:W-:Y:S01]  /*3f10*/  STS [R223+0x19000], R4 ;  /* 0x01900004df007388 */ /* 0x0007e20000000800 */
[----:B------:R-:W-:Y:S01]  /*3f20*/  LOP3.LUT R6, R6, 0xffff, RZ, 0xc0, !PT ;  /* 0x0000ffff06067812 */ /* 0x000fe200078ec0ff */
[----:B------:R-:W2:Y:S01]  /*3f30*/  MUFU.EX2 R196, R28 ;  /* 0x0000001c00c47308 */ /* 0x000ea20000000800 */
[----:B------:R-:W-:Y:S01]  /*3f40*/  ISETP.LE.U32.AND P3, PT, R161, UR12, PT ;  /* 0x0000000ca1007c0c */ /* 0x000fe2000bf63070 */
[----:B------:R-:W-:Y:S01]  /*3f50*/  @!P6 FADD.FTZ R211, -R211, -RZ ;  /* 0x800000ffd3d3e221 */ /* 0x000fe20000010100 */
[----:B------:R-:W-:Y:S01]  /*3f60*/  ISETP.LE.U32.AND P6, PT, R163, UR12, PT ;  /* 0x0000000ca3007c0c */ /* 0x000fe2000bfc3070 */
[----:B-1----:R-:W-:Y:S01]  /*3f70*/  @!P5 FADD.FTZ R208, -R208, -RZ ;  /* 0x800000ffd0d0d221 */ /* 0x002fe20000010100 */
[----:B------:R-:W-:Y:S01]  /*3f80*/  ISETP.LE.U32.AND P0, PT, R162, UR12, PT ;  /* 0x0000000ca2007c0c */ /* 0x000fe2000bf03070 */
[----:B------:R-:W-:Y:S01]  /*3f90*/  @!P2 FADD.FTZ R194, -R194, -RZ ;  /* 0x800000ffc2c2a221 */ /* 0x000fe20000010100 */
[----:B----4-:R-:W-:Y:S03]  /*3fa0*/  @!P4 FADD.FTZ R207, -R207, -RZ ;  /* 0x800000ffcfcfc221 */ /* 0x010fe60000010100 */
[----:B------:R-:W1:Y:S01]  /*3fb0*/  MUFU.EX2 R200, R30 ;  /* 0x0000001e00c87308 */ /* 0x000e620000000800 */
[----:B------:R-:W-:Y:S02]  /*3fc0*/  FSETP.GE.FTZ.AND P5, PT, R210, RZ, PT ;  /* 0x000000ffd200720b */ /* 0x000fe40003fb6000 */
[----:B------:R-:W-:Y:S02]  /*3fd0*/  FSETP.GE.FTZ.AND P4, PT, R202, RZ, PT ;  /* 0x000000ffca00720b */ /* 0x000fe40003f96000 */
[----:B--2---:R-:W-:Y:S02]  /*3fe0*/  F2FP.RELU.F16.F32.PACK_AB R5, R219, R220 ;  /* 0x000000dcdb05723e */ /* 0x004fe400000008ff */
[----:B------:R-:W-:Y:S01]  /*3ff0*/  FSETP.GE.FTZ.AND P2, PT, R195, RZ, PT ;  /* 0x000000ffc300720b */ /* 0x000fe20003f56000 */
[----:B------:R-:W-:Y:S01]  /*4000*/  @!P6 FADD.FTZ R191, -R191, -RZ ;  /* 0x800000ffbfbfe221 */ /* 0x000fe20000010100 */
[----:B------:R-:W-:Y:S01]  /*4010*/  F2FP.RELU.F16.F32.PACK_AB R2, R203, R204 ;  /* 0x000000cccb02723e */ /* 0x000fe200000008ff */
[----:B------:R-:W-:Y:S01]  /*4020*/  @!P3 FADD.FTZ R196, -R196, -RZ ;  /* 0x800000ffc4c4b221 */ /* 0x000fe20000010100 */
[----:B------:R-:W-:Y:S01]  /*4030*/  ISETP.LE.U32.AND P6, PT, R6, UR12, PT ;  /* 0x0000000c06007c0c */ /* 0x000fe2000bfc3070 */
[----:B------:R-:W-:Y:S01]  /*4040*/  @!P0 FADD.FTZ R197, -R197, -RZ ;  /* 0x800000ffc5c58221 */ /* 0x000fe20000010100 */
[----:B------:R-:W-:Y:S01]  /*4050*/  F2FP.RELU.F16.F32.PACK_AB R6, R214, R216 ;  /* 0x000000d8d606723e */ /* 0x000fe200000008ff */
[----:B------:R2:W-:Y:S01]  /*4060*/  STS [R223+0x19400], R2 ;  /* 0x01940002df007388 */ /* 0x0005e20000000800 */
[----:B---3--:R-:W-:Y:S01]  /*4070*/  F2FP.RELU.F16.F32.PACK_AB R4, R193, R195 ;  /* 0x000000c3c104723e */ /* 0x008fe200000008ff */
[----:B-1----:R-:W-:Y:S02]  /*4080*/  @!P1 FADD.FTZ R200, -R200, -RZ ;  /* 0x800000ffc8c89221 */ /* 0x002fe40000010100 */
[----:B------:R1:W-:Y:S01]  /*4090*/  STS [R224+0x1a000], R6 ;  /* 0x01a00006e0007388 */ /* 0x0003e20000000800 */
[----:B------:R-:W-:Y:S02]  /*40a0*/  FSETP.GE.FTZ.AND P0, PT, R209, RZ, PT ;  /* 0x000000ffd100720b */ /* 0x000fe40003f16000 */
[----:B------:R-:W-:Y:S01]  /*40b0*/  FSETP.GE.FTZ.AND P1, PT, R193, RZ, PT ;  /* 0x000000ffc100720b */ /* 0x000fe20003f36000 */
[----:B------:R3:W-:Y:S01]  /*40c0*/  STS [R224+0x1a400], R5 ;  /* 0x01a40005e0007388 */ /* 0x0007e20000000800 */
[----:B------:R-:W-:Y:S01]  /*40d0*/  FSETP.GE.FTZ.AND P3, PT, R199, RZ, PT ;  /* 0x000000ffc700720b */ /* 0x000fe20003f76000 */
[----:B------:R-:W-:Y:S01]  /*40e0*/  @!P6 FADD.FTZ R205, -R205, -RZ ;  /* 0x800000ffcdcde221 */ /* 0x000fe20000010100 */
[----:B--2---:R-:W-:Y:S02]  /*40f0*/  F2FP.RELU.F16.F32.PACK_AB R2, R198, R201 ;  /* 0x000000c9c602723e */ /* 0x004fe400000008ff */
[----:B-1----:R-:W-:Y:S02]  /*4100*/  F2FP.RELU.F16.F32.PACK_AB R6, R212, R211 ;  /* 0x000000d3d406723e */ /* 0x002fe400000008ff */
        /* <DEDUP_REMOVED lines=15> */
[----:B------:R2:W-:Y:S04]  /*4200*/  STS [R221+0x1a400], R2 ;  /* 0x01a40002dd007388 */ /* 0x0005e80000000800 */
[----:B------:R-:W-:Y:S01]  /*4210*/  LDSM.16.M88.4 R16, [R177+0x6000] ;  /* 0x00600000b110783b */ /* 0x000fe20000000200 */
[----:B-1----:R-:W-:Y:S07]  /*4220*/  LEA R0, R186, UR4, 0x1 ;  /* 0x00000004ba007c11 */ /* 0x002fee000f8e08ff */
[----:B------:R-:W-:Y:S08]  /*4230*/  LDSM.16.M88.4 R132, [R177+0x6400] ;  /* 0x00640000b184783b */ /* 0x000ff00000000200 */
[----:B------:R-:W1:Y:S01]  /*4240*/  LDSM.16.M88.4 R32, [R0+0x6000] ;  /* 0x006000000020783b */ /* 0x000e620000000200 */
[----:B--2---:R-:W-:Y:S07]  /*4250*/  IMAD.IADD R2, R0, 0x1, R184 ;  /* 0x0000000100027824 */ /* 0x004fee00078e02b8 */
[----:B------:R-:W2:Y:S08]  /*4260*/  LDSM.16.M88.4 R28, [R0+0x6800] ;  /* 0x00680000001c783b */ /* 0x000eb00000000200 */
[----:B------:R-:W-:Y:S08]  /*4270*/  LDSM.16.M88.4 R136, [R2+0x6000] ;  /* 0x006000000288783b */ /* 0x000ff00000000200 */
[----:B------:R-:W3:Y:S08]  /*4280*/  LDSM.16.M88.4 R140, [R178+0x6000] ;  /* 0x00600000b28c783b */ /* 0x000ef00000000200 */
[----:B------:R-:W4:Y:S01]  /*4290*/  LDSM.16.M88.4 R144, [R2+0x6800] ;  /* 0x006800000290783b */ /* 0x000f220000000200 */
[-C--:B-1----:R-:W-:Y:S07]  /*42a0*/  HMMA.16816.F32 R4, R32, R16.reuse, RZ ;  /* 0x000000102004723c */ /* 0x082fee00000018ff */
[----:B------:R-:W1:Y:S01]  /*42b0*/  LDSM.16.M88.4 R148, [R178+0x6400] ;  /* 0x00640000b294783b */ /* 0x000e620000000200 */
[C---:B--2---:R-:W-:Y:S07]  /*42c0*/  HMMA.16816.F32 R8, R28.reuse, R16, RZ ;  /* 0x000000101c08723c */ /* 0x044fee00000018ff */
[----:B------:R-:W-:Y:S01]  /*42d0*/  LDSM.16.M88.4 R152, [R0+0x7000] ;  /* 0x007000000098783b */ /* 0x000fe20000000200 */
[-C--:B------:R-:W-:Y:S07]  /*42e0*/  HMMA.16816.F32 R12, R28, R18.reuse, RZ ;  /* 0x000000121c0c723c */ /* 0x080fee00000018ff */
[----:B------:R-:W2:Y:S01]  /*42f0*/  LDSM.16.M88.4 R156, [R177+0x8000] ;  /* 0x00800000b19c783b */ /* 0x000ea20000000200 */
[C---:B------:R-:W-:Y:S07]  /*4300*/  HMMA.16816.F32 R16, R32.reuse, R18, RZ ;  /* 0x000000122010723c */ /* 0x040fee00000018ff */
[----:B------:R-:W2:Y:S01]  /*4310*/  LDSM.16.M88.4 R160, [R0+0x7800] ;  /* 0x0078000000a0783b */ /* 0x000ea20000000200 */
[-C--:B------:R-:W-:Y:S06]  /*4320*/  HMMA.16816.F32 R20, R32, R132.reuse, RZ ;  /* 0x000000842014723c */ /* 0x080fec00000018ff */
[C---:B------:R-:W-:Y:S01]  /*4330*/  HMMA.16816.F32 R24, R28.reuse, R132, RZ ;  /* 0x000000841c18723c */ /* 0x040fe200000018ff */
[----:B------:R-:W-:Y:S05]  /*4340*/  LDSM.16.M88.4 R164, [R178+0x8000] ;  /* 0x00800000b2a4783b */ /* 0x000fea0000000200 */
[-C--:B------:R-:W-:Y:S03]  /*4350*/  HMMA.16816.F32 R28, R28, R134.reuse, RZ ;  /* 0x000000861c1c723c */ /* 0x080fe600000018ff */
[----:B------:R-:W-:Y:S03]  /*4360*/  LDSM.16.M88.4 R168, [R178+0xa000] ;  /* 0x00a00000b2a8783b */ /* 0x000fe60000000200 */
[----:B------:R-:W-:Y:S05]  /*4370*/  HMMA.16816.F32 R32, R32, R134, RZ ;  /* 0x000000862020723c */ /* 0x000fea00000018ff */
[----:B------:R-:W2:Y:S01]  /*4380*/  LDSM.16.M88.4 R132, [R177+0x8400] ;  /* 0x00840000b184783b */ /* 0x000ea20000000200 */
[-C--:B---3--:R-:W-:Y:S06]  /*4390*/  HMMA.16816.F32 R4, R136, R140.reuse, R4 ;  /* 0x0000008c8804723c */ /* 0x088fec0000001804 */
[C---:B----4-:R-:W-:Y:S06]  /*43a0*/  HMMA.16816.F32 R8, R144.reuse, R140, R8 ;  /* 0x0000008c9008723c */ /* 0x050fec0000001808 */
[-C--:B------:R-:W-:Y:S06]  /*43b0*/  HMMA.16816.F32 R12, R144, R142.reuse, R12 ;  /* 0x0000008e900c723c */ /* 0x080fec000000180c */
[C---:B------:R-:W-:Y:S01]  /*43c0*/  HMMA.16816.F32 R16, R136.reuse, R142, R16 ;  /* 0x0000008e8810723c */ /* 0x040fe20000001810 */
[----:B------:R-:W3:Y:S05]  /*43d0*/  LDSM.16.M88.4 R140, [R2+0x7000] ;  /* 0x00700000028c783b */ /* 0x000eea0000000200 */
[-C--:B-1----:R-:W-:Y:S06]  /*43e0*/  HMMA.16816.F32 R20, R136, R148.reuse, R20 ;  /* 0x000000948814723c */ /* 0x082fec0000001814 */
[C---:B------:R-:W-:Y:S06]  /*43f0*/  HMMA.16816.F32 R24, R144.reuse, R148, R24 ;  /* 0x000000949018723c */ /* 0x040fec0000001818 */
[-C--:B------:R-:W-:Y:S01]  /*4400*/  HMMA.16816.F32 R28, R144, R150.reuse, R28 ;  /* 0x00000096901c723c */ /* 0x080fe2000000181c */
[----:B------:R-:W1:Y:S05]  /*4410*/  LDSM.16.M88.4 R144, [R2+0x7800] ;  /* 0x007800000290783b */ /* 0x000e6a0000000200 */
[----:B------:R-:W-:Y:S03]  /*4420*/  HMMA.16816.F32 R32, R136, R150, R32 ;  /* 0x000000968820723c */ /* 0x000fe60000001820 */
[----:B------:R-:W4:Y:S03]  /*4430*/  LDSM.16.M88.4 R136, [R178+0x8400] ;  /* 0x00840000b288783b */ /* 0x000f260000000200 */
[-C--:B--2---:R-:W-:Y:S05]  /*4440*/  HMMA.16816.F32 R4, R152, R156.reuse, R4 ;  /* 0x0000009c9804723c */ /* 0x084fea0000001804 */
[----:B------:R-:W-:Y:S01]  /*4450*/  LDSM.16.M88.4 R148, [R0+0x8000] ;  /* 0x008000000094783b */ /* 0x000fe20000000200 */
[C---:B------:R-:W-:Y:S06]  /*4460*/  HMMA.16816.F32 R8, R160.reuse, R156, R8 ;  /* 0x0000009ca008723c */ /* 0x040fec0000001808 */
[-C--:B------:R-:W-:Y:S06]  /*4470*/  HMMA.16816.F32 R12, R160, R158.reuse, R12 ;  /* 0x0000009ea00c723c */ /* 0x080fec000000180c */
[C---:B------:R-:W-:Y:S01]  /*4480*/  HMMA.16816.F32 R16, R152.reuse, R158, R16 ;  /* 0x0000009e9810723c */ /* 0x040fe20000001810 */
[----:B------:R-:W2:Y:S05]  /*4490*/  LDSM.16.M88.4 R156, [R177+0xa000] ;  /* 0x00a00000b19c783b */ /* 0x000eaa0000000200 */
[-C--:B------:R-:W-:Y:S06]  /*44a0*/  HMMA.16816.F32 R20, R152, R132.reuse, R20 ;  /* 0x000000849814723c */ /* 0x080fec0000001814 */
[C---:B------:R-:W-:Y:S06]  /*44b0*/  HMMA.16816.F32 R24, R160.reuse, R132, R24 ;  /* 0x00000084a018723c */ /* 0x040fec0000001818 */
[-C--:B------:R-:W-:Y:S01]  /*44c0*/  HMMA.16816.F32 R28, R160, R134.reuse, R28 ;  /* 0x00000086a01c723c */ /* 0x080fe2000000181c */
[----:B------:R-:W-:Y:S05]  /*44d0*/  LDSM.16.M88.4 R160, [R2+0x8000] ;  /* 0x0080000002a0783b */ /* 0x000fea0000000200 */
[----:B------:R-:W-:Y:S03]  /*44e0*/  HMMA.16816.F32 R32, R152, R134, R32 ;  /* 0x000000869820723c */ /* 0x000fe60000001820 */
[----:B------:R-:W2:Y:S03]  /*44f0*/  LDSM.16.M88.4 R132, [R0+0x8800] ;  /* 0x008800000084783b */ /* 0x000ea60000000200 */
[-C--:B---3--:R-:W-:Y:S05]  /*4500*/  HMMA.16816.F32 R4, R140, R164.reuse, R4 ;  /* 0x000000a48c04723c */ /* 0x088fea0000001804 */
[----:B------:R-:W3:Y:S01]  /*4510*/  LDSM.16.M88.4 R152, [R177+0xa400] ;  /* 0x00a40000b198783b */ /* 0x000ee20000000200 */
[C---:B-1----:R-:W-:Y:S06]  /*4520*/  HMMA.16816.F32 R8, R144.reuse, R164, R8 ;  /* 0x000000a49008723c */ /* 0x042fec0000001808 */
[-C--:B------:R-:W-:Y:S06]  /*4530*/  HMMA.16816.F32 R12, R144, R166.reuse, R12 ;  /* 0x000000a6900c723c */ /* 0x080fec000000180c */
[C---:B------:R-:W-:Y:S06]  /*4540*/  HMMA.16816.F32 R16, R140.reuse, R166, R16 ;  /* 0x000000a68c10723c */ /* 0x040fec0000001810 */
[-C--:B----4-:R-:W-:Y:S06]  /*4550*/  HMMA.16816.F32 R20, R140, R136.reuse, R20 ;  /* 0x000000888c14723c */ /* 0x090fec0000001814 */
[C---:B------:R-:W-:Y:S06]  /*4560*/  HMMA.16816.F32 R24, R144.reuse, R136, R24 ;  /* 0x000000889018723c */ /* 0x040fec0000001818 */
[-C--:B------:R-:W-:Y:S06]  /*4570*/  HMMA.16816.F32 R28, R144, R138.reuse, R28 ;  /* 0x0000008a901c723c */ /* 0x080fec000000181c */
[----:B------:R-:W-:Y:S01]  /*4580*/  HMMA.16816.F32 R32, R140, R138, R32 ;  /* 0x0000008a8c20723c */ /* 0x000fe20000001820 */
[----:B------:R-:W1:Y:S05]  /*4590*/  LDSM.16.M88.4 R136, [R2+0x8800] ;  /* 0x008800000288783b */ /* 0x000e6a0000000200 */
[-C--:B--2---:R-:W-:Y:S03]  /*45a0*/  HMMA.16816.F32 R4, R148, R156.reuse, R4 ;  /* 0x0000009c9404723c */ /* 0x084fe60000001804 */
[----:B------:R-:W2:Y:S03]  /*45b0*/  LDSM.16.M88.4 R140, [R178+0xa400] ;  /* 0x00a40000b28c783b */ /* 0x000ea60000000200 */
[C---:B------:R-:W-:Y:S06]  /*45c0*/  HMMA.16816.F32 R8, R132.reuse, R156, R8 ;  /* 0x0000009c8408723c */ /* 0x040fec0000001808 */
[-C--:B------:R-:W-:Y:S06]  /*45d0*/  HMMA.16816.F32 R12, R132, R158.reuse, R12 ;  /* 0x0000009e840c723c */ /* 0x080fec000000180c */
[C---:B------:R-:W-:Y:S06]  /*45e0*/  HMMA.16816.F32 R16, R148.reuse, R158, R16 ;  /* 0x0000009e9410723c */ /* 0x040fec0000001810 */
[-C--:B---3--:R-:W-:Y:S06]  /*45f0*/  HMMA.16816.F32 R20, R148, R152.reuse, R20 ;  /* 0x000000989414723c */ /* 0x088fec0000001814 */
[C---:B------:R-:W-:Y:S06]  /*4600*/  HMMA.16816.F32 R24, R132.reuse, R152, R24 ;  /* 0x000000988418723c */ /* 0x040fec0000001818 */
[-C--:B------:R-:W-:Y:S06]  /*4610*/  HMMA.16816.F32 R28, R132, R154.reuse, R28 ;  /* 0x0000009a841c723c */ /* 0x080fec000000181c */
[----:B------:R-:W-:Y:S06]  /*4620*/  HMMA.16816.F32 R32, R148, R154, R32 ;  /* 0x0000009a9420723c */ /* 0x000fec0000001820 */
[-C--:B------:R-:W-:Y:S06]  /*4630*/  HMMA.16816.F32 R4, R160, R168.reuse, R4 ;  /* 0x000000a8a004723c */ /* 0x080fec0000001804 */
[C---:B-1----:R-:W-:Y:S06]  /*4640*/  HMMA.16816.F32 R8, R136.reuse, R168, R8 ;  /* 0x000000a88808723c */ /* 0x042fec0000001808 */
[-C--:B------:R-:W-:Y:S06]  /*4650*/  HMMA.16816.F32 R12, R136, R170.reuse, R12 ;  /* 0x000000aa880c723c */ /* 0x080fec000000180c */
[C---:B------:R-:W-:Y:S06]  /*4660*/  HMMA.16816.F32 R16, R160.reuse, R170, R16 ;  /* 0x000000aaa010723c */ /* 0x040fec0000001810 */
[-C--:B--2---:R-:W-:Y:S05]  /*4670*/  HMMA.16816.F32 R20, R160, R140.reuse, R20 ;  /* 0x0000008ca014723c */ /* 0x084fea0000001814 */
        /* <DEDUP_REMOVED lines=16> */
[----:B------:R-:W-:Y:S01]  /*4780*/  FADD.FTZ R7, -R174, R7 ;  /* 0x00000007ae077221 */ /* 0x000fe20000010100 */
[-C--:B------:R-:W-:Y:S02]  /*4790*/  FSEL R5, R5, R175.reuse, P4 ;  /* 0x000000af05057208 */ /* 0x080fe40002000000 */
[-C--:B------:R-:W-:Y:S01]  /*47a0*/  FSEL R4, R4, R175.reuse, P3 ;  /* 0x000000af04047208 */ /* 0x080fe20001800000 */
[----:B------:R-:W-:Y:S01]  /*47b0*/  FMUL.FTZ R17, R210, R16 ;  /* 0x00000010d2117220 */ /* 0x000fe20000410000 */
[----:B------:R-:W-:Y:S01]  /*47c0*/  FSEL R2, R2, R175, P2 ;  /* 0x000000af02027208 */ /* 0x000fe20001000000 */
[----:B------:R-:W-:Y:S01]  /*47d0*/  FMUL.FTZ R16, R202, R5 ;  /* 0x00000005ca107220 */ /* 0x000fe20000410000 */
[----:B------:R-:W-:Y:S01]  /*47e0*/  FSETP.GE.FTZ.AND P2, PT, R215, RZ, PT ;  /* 0x000000ffd700720b */ /* 0x000fe20003f56000 */
[----:B------:R-:W-:Y:S01]  /*47f0*/  FADD.FTZ R32, -R175, R32 ;  /* 0x00000020af207221 */ /* 0x000fe20000010100 */
[----:B------:R-:W-:Y:S01]  /*4800*/  FMUL.FTZ R4, R199, R4 ;  /* 0x00000004c7047220 */ /* 0x000fe20000410000 */
[----:B------:R-:W-:Y:S01]  /*4810*/  FMUL.FTZ R5, R195, R2 ;  /* 0x00000002c3057220 */ /* 0x000fe20000410000 */
[----:B------:R-:W-:Y:S01]  /*4820*/  FSEL R6, R6, R174, P2 ;  /* 0x000000ae06067208 */ /* 0x000fe20001000000 */
[----:B------:R-:W-:Y:S01]  /*4830*/  FMUL.FTZ R2, R193, R0 ;  /* 0x00000000c1027220 */ /* 0x000fe20000410000 */
        /* <DEDUP_REMOVED lines=8> */
[----:B------:R-:W-:Y:S02]  /*48c0*/  F2FP.F16.F32.PACK_AB R20, R2, R5 ;  /* 0x000000050214723e */ /* 0x000fe400000000ff */
[----:B------:R-:W-:Y:S03]  /*48d0*/  FSEL R7, R7, R174, P1 ;  /* 0x000000ae07077208 */ /* 0x000fe60000800000 */
[----:B------:R-:W-:Y:S05]  /*48e0*/  @!P0 BRA `(.L_x_491) ;  /* 0x0000000000488947 */ /* 0x000fea0003800000 */
        /* <DEDUP_REMOVED lines=18> */
.L_x_491:
[----:B------:R2:W-:Y:S01]  /*4a10*/  STS [R224+0x15000], R0 ;  /* 0x01500000e0007388 */ /* 0x0005e20000000800 */
        /* <DEDUP_REMOVED lines=8> */
[C---:B------:R-:W-:Y:S01]  /*4aa0*/  FADD.FTZ R23, -R174.reuse, R23 ;  /* 0x00000017ae177221 */ /* 0x040fe20000010100 */
[----:B------:R-:W-:Y:S01]  /*4ab0*/  FSETP.GE.FTZ.AND P3, PT, R201, RZ, PT ;  /* 0x000000ffc900720b */ /* 0x000fe20003f76000 */
[----:B------:R-:W-:Y:S01]  /*4ac0*/  FMUL.FTZ R6, R203, R2 ;  /* 0x00000002cb067220 */ /* 0x000fe20000410000 */
[----:B------:R-:W-:Y:S01]  /*4ad0*/  F2FP.F16.F32.PACK_AB R2, R21, R32 ;  /* 0x000000201502723e */ /* 0x000fe200000000ff */
[----:B------:R-:W-:Y:S01]  /*4ae0*/  FADD.FTZ R34, -R174, R34 ;  /* 0x00000022ae227221 */ /* 0x000fe20000010100 */
[----:B------:R-:W-:Y:S01]  /*4af0*/  FSETP.GE.FTZ.AND P2, PT, R198, RZ, PT ;  /* 0x000000ffc600720b */ /* 0x000fe20003f56000 */
[C---:B-----5:R-:W-:Y:S01]  /*4b00*/  FADD.FTZ R13, -R173.reuse, R13 ;  /* 0x0000000dad0d7221 */ /* 0x060fe20000010100 */
[----:B------:R-:W-:Y:S01]  /*4b10*/  FADD.FTZ R28, -R173, R28 ;  /* 0x0000001cad1c7221 */ /* 0x000fe20000010100 */
[----:B------:R3:W-:Y:S01]  /*4b20*/  STS [R224+0x15400], R2 ;  /* 0x01540002e0007388 */ /* 0x0007e20000000800 */
[-C--:B------:R-:W-:Y:S01]  /*4b30*/  FSEL R23, R23, R174.reuse, P2 ;  /* 0x000000ae17177208 */ /* 0x080fe20001000000 */
[C---:B------:R-:W-:Y:S01]  /*4b40*/  FADD.FTZ R24, -R173.reuse, R24 ;  /* 0x00000018ad187221 */ /* 0x040fe20000010100 */
[----:B------:R-:W-:Y:S02]  /*4b50*/  FSETP.GE.FTZ.AND P2, PT, R192, RZ, PT ;  /* 0x000000ffc000720b */ /* 0x000fe40003f56000 */
[----:B------:R4:W-:Y:S01]  /*4b60*/  STS [R223+0x15000], R4 ;  /* 0x01500004df007388 */ /* 0x0009e20000000800 */
[----:B------:R-:W-:Y:S01]  /*4b70*/  FADD.FTZ R25, -R173, R25 ;  /* 0x00000019ad197221 */ /* 0x000fe20000010100 */
[----:B------:R-:W-:Y:S01]  /*4b80*/  FMUL.FTZ R16, R198, R23 ;  /* 0x00000017c6107220 */ /* 0x000fe20000410000 */
[-C--:B------:R-:W-:Y:S01]  /*4b90*/  FSEL R34, R34, R174.reuse, P2 ;  /* 0x000000ae22227208 */ /* 0x080fe20001000000 */
[----:B--2---:R-:W-:Y:S01]  /*4ba0*/  FADD.FTZ R0, -R174, R18 ;  /* 0x00000012ae007221 */ /* 0x004fe20000010100 */
[----:B------:R-:W-:Y:S01]  /*4bb0*/  FSETP.GE.FTZ.AND P2, PT, R214, RZ, PT ;  /* 0x000000ffd600720b */ /* 0x000fe20003f56000 */
[----:B------:R-:W-:Y:S01]  /*4bc0*/  FADD.FTZ R10, -R172, R10 ;  /* 0x0000000aac0a7221 */ /* 0x000fe20000010100 */
[----:B------:R-:W-:Y:S01]  /*4bd0*/  FSETP.GE.FTZ.AND P4, PT, R206, RZ, PT ;  /* 0x000000ffce00720b */ /* 0x000fe20003f96000 */
[----:B------:R-:W-:Y:S01]  /*4be0*/  FADD.FTZ R11, -R172, R11 ;  /* 0x0000000bac0b7221 */ /* 0x000fe20000010100 */
[----:B------:R-:W-:Y:S01]  /*4bf0*/  FSEL R0, R0, R174, P1 ;  /* 0x000000ae00007208 */ /* 0x000fe20000800000 */
[C---:B------:R-:W-:Y:S01]  /*4c00*/  FADD.FTZ R15, -R172.reuse, R15 ;  /* 0x0000000fac0f7221 */ /* 0x040fe20000010100 */
[----:B------:R-:W-:Y:S01]  /*4c10*/  FSETP.GE.FTZ.AND P1, PT, R191, RZ, PT ;  /* 0x000000ffbf00720b */ /* 0x000fe20003f36000 */
[----:B------:R-:W-:Y:S01]  /*4c20*/  FADD.FTZ R26, -R172, R26 ;  /* 0x0000001aac1a7221 */ /* 0x000fe20000010100 */
[----:B------:R-:W-:Y:S01]  /*4c30*/  FSEL R24, R24, R173, P4 ;  /* 0x000000ad18187208 */ /* 0x000fe20002000000 */
[----:B------:R-:W-:Y:S01]  /*4c40*/  FMUL.FTZ R7, R204, R0 ;  /* 0x00000000cc077220 */ /* 0x000fe20000410000 */
[----:B------:R-:W-:Y:S01]  /*4c50*/  FSEL R0, R22, R174, P3 ;  /* 0x000000ae16007208 */ /* 0x000fe20001800000 */
[----:B------:R-:W-:Y:S01]  /*4c60*/  FMUL.FTZ R34, R192, R34 ;  /* 0x00000022c0227220 */ /* 0x000fe20000410000 */
[----:B------:R-:W-:Y:S01]  /*4c70*/  FSETP.GE.FTZ.AND P3, PT, R216, RZ, PT ;  /* 0x000000ffd800720b */ /* 0x000fe20003f76000 */
[----:B------:R-:W-:Y:S01]  /*4c80*/  FMUL.FTZ R24, R206, R24 ;  /* 0x00000018ce187220 */ /* 0x000fe20000410000 */
[----:B------:R-:W-:Y:S01]  /*4c90*/  FSETP.GE.FTZ.AND P5, PT, R217, RZ, PT ;  /* 0x000000ffd900720b */ /* 0x000fe20003fb6000 */
[----:B------:R-:W-:Y:S01]  /*4ca0*/  FMUL.FTZ R5, R201, R0 ;  /* 0x00000000c9057220 */ /* 0x000fe20000410000 */
[----:B------:R-:W-:Y:S01]  /*4cb0*/  F2FP.F16.F32.PACK_AB R0, R6, R7 ;  /* 0x000000070600723e */ /* 0x000fe200000000ff */
[C---:B---3--:R-:W-:Y:S01]  /*4cc0*/  FADD.FTZ R2, -R173.reuse, R12 ;  /* 0x0000000cad027221 */ /* 0x048fe20000010100 */
[----:B------:R-:W-:Y:S01]  /*4cd0*/  FADD.FTZ R6, -R173, R8 ;  /* 0x00000008ad067221 */ /* 0x000fe20000010100 */
[----:B------:R-:W-:Y:S01]  /*4ce0*/  @P1 FADD.FTZ R174, -R174, R35 ;  /* 0x00000023aeae1221 */ /* 0x000fe20000010100 */
[----:B------:R-:W-:Y:S01]  /*4cf0*/  F2FP.F16.F32.PACK_AB R16, R16, R5 ;  /* 0x000000051010723e */ /* 0x000fe200000000ff */
[----:B------:R2:W-:Y:S01]  /*4d00*/  STS [R223+0x15400], R0 ;  /* 0x01540000df007388 */ /* 0x0005e20000000800 */
[----:B------:R-:W-:Y:S01]  /*4d10*/  FSETP.GE.FTZ.AND P1, PT, R211, RZ, PT ;  /* 0x000000ffd300720b */ /* 0x000fe20003f36000 */
[----:B------:R-:W-:Y:S01]  /*4d20*/  FADD.FTZ R5, -R173, R9 ;  /* 0x00000009ad057221 */ /* 0x000fe20000010100 */
[-C--:B------:R-:W-:Y:S01]  /*4d30*/  FSEL R6, R6, R173.reuse, P3 ;  /* 0x000000ad06067208 */ /* 0x080fe20001800000 */
[----:B----4-:R-:W-:Y:S01]  /*4d40*/  FADD.FTZ R4, -R172, R27 ;  /* 0x0000001bac047221 */ /* 0x010fe20000010100 */
[-C--:B------:R-:W-:Y:S01]  /*4d50*/  FSEL R2, R2, R173.reuse, P1 ;  /* 0x000000ad02027208 */ /* 0x080fe20000800000 */
[----:B------:R-:W-:Y:S01]  /*4d60*/  FMUL.FTZ R174, R191, R174 ;  /* 0x000000aebfae7220 */ /* 0x000fe20000410000 */
[----:B------:R-:W-:Y:S01]  /*4d70*/  FSETP.GE.FTZ.AND P1, PT, R194, RZ, PT ;  /* 0x000000ffc200720b */ /* 0x000fe20003f36000 */
[----:B------:R-:W-:Y:S01]  /*4d80*/  FMUL.FTZ R6, R216, R6 ;  /* 0x00000006d8067220 */ /* 0x000fe20000410000 */
[-C--:B------:R-:W-:Y:S01]  /*4d90*/  FSEL R5, R5, R173.reuse, P2 ;  /* 0x000000ad05057208 */ /* 0x080fe20001000000 */
[----:B------:R-:W-:Y:S01]  /*4da0*/  FMUL.FTZ R2, R211, R2 ;  /* 0x00000002d3027220 */ /* 0x000fe20000410000 */
[----:B------:R-:W-:Y:S02]  /*4db0*/  FSETP.GE.FTZ.AND P2, PT, R212, RZ, PT ;  /* 0x000000ffd400720b */ /* 0x000fe40003f56000 */
[----:B------:R-:W-:Y:S02]  /*4dc0*/  FSETP.GE.FTZ.AND P3, PT, R205, RZ, PT ;  /* 0x000000ffcd00720b */ /* 0x000fe40003f76000 */
[-C--:B------:R-:W-:Y:S02]  /*4dd0*/  FSEL R13, R13, R173.reuse, P2 ;  /* 0x000000ad0d0d7208 */ /* 0x080fe40001000000 */
[----:B------:R-:W-:Y:S02]  /*4de0*/  FSETP.GE.FTZ.AND P2, PT, R196, RZ, PT ;  /* 0x000000ffc400720b */ /* 0x000fe40003f56000 */
[----:B------:R-:W-:Y:S01]  /*4df0*/  FSEL R25, R25, R173, P3 ;  /* 0x000000ad19197208 */ /* 0x000fe20001800000 */
[----:B------:R-:W-:Y:S01]  /*4e00*/  FMUL.FTZ R7, R212, R13 ;  /* 0x0000000dd4077220 */ /* 0x000fe20000410000 */
[----:B------:R-:W-:Y:S01]  /*4e10*/  FSEL R28, R28, R173, P2 ;  /* 0x000000ad1c1c7208 */ /* 0x000fe20001000000 */
[----:B------:R-:W-:Y:S01]  /*4e20*/  @P1 FADD.FTZ R173, -R173, R29 ;  /* 0x0000001dadad1221 */ /* 0x000fe20000010100 */
[----:B------:R-:W-:Y:S01]  /*4e30*/  FSETP.GE.FTZ.AND P2, PT, R220, RZ, PT ;  /* 0x000000ffdc00720b */ /* 0x000fe20003f56000 */
[----:B--2---:R-:W-:Y:S01]  /*4e40*/  FMUL.FTZ R0, R214, R5 ;  /* 0x00000005d6007220 */ /* 0x004fe20000410000 */
[----:B------:R-:W-:Y:S01]  /*4e50*/  FSETP.GE.FTZ.AND P1, PT, R219, RZ, PT ;  /* 0x000000ffdb00720b */ /* 0x000fe20003f36000 */
[----:B------:R-:W-:Y:S01]  /*4e60*/  FADD.FTZ R5, -R172, R14 ;  /* 0x0000000eac057221 */ /* 0x000fe20000010100 */
[----:B------:R-:W-:Y:S01]  /*4e70*/  FSEL R10, R10, R172, P2 ;  /* 0x000000ac0a0a7208 */ /* 0x000fe20001000000 */
[----:B------:R-:W-:Y:S01]  /*4e80*/  FMUL.FTZ R28, R196, R28 ;  /* 0x0000001cc41c7220 */ /* 0x000fe20000410000 */
[----:B------:R-:W-:Y:S01]  /*4e90*/  F2FP.F16.F32.PACK_AB R0, R0, R6 ;  /* 0x000000060000723e */ /* 0x000fe200000000ff */
[----:B------:R-:W-:Y:S01]  /*4ea0*/  FMUL.FTZ R6, R205, R25 ;  /* 0x00000019cd067220 */ /* 0x000fe20000410000 */
[----:B------:R-:W-:Y:S01]  /*4eb0*/  FSETP.GE.FTZ.AND P2, PT, R218, RZ, PT ;  /* 0x000000ffda00720b */ /* 0x000fe20003f56000 */
[----:B------:R-:W-:Y:S01]  /*4ec0*/  FMUL.FTZ R19, R220, R10 ;  /* 0x0000000adc137220 */ /* 0x000fe20000410000 */
[----:B------:R-:W-:Y:S01]  /*4ed0*/  FSEL R11, R11, R172, P1 ;  /* 0x000000ac0b0b7208 */ /* 0x000fe20000800000 */
[----:B------:R2:W-:Y:S01]  /*4ee0*/  STS [R224+0x16000], R0 ;  /* 0x01600000e0007388 */ /* 0x0005e20000000800 */
[----:B------:R-:W-:Y:S01]  /*4ef0*/  FSETP.GE.FTZ.AND P3, PT, R207, RZ, PT ;  /* 0x000000ffcf00720b */ /* 0x000fe20003f76000 */
[----:B------:R-:W-:Y:S01]  /*4f00*/  FMUL.FTZ R8, R194, R173 ;  /* 0x000000adc2087220 */ /* 0x000fe20000410000 */
[----:B------:R-:W-:Y:S01]  /*4f10*/  F2FP.F16.F32.PACK_AB R7, R7, R2 ;  /* 0x000000020707723e */ /* 0x000fe200000000ff */
[----:B------:R-:W-:Y:S01]  /*4f20*/  FADD.FTZ R2, -R172, R30 ;  /* 0x0000001eac027221 */ /* 0x000fe20000010100 */
[-C--:B------:R-:W-:Y:S01]  /*4f30*/  FSEL R5, R5, R172.reuse, P2 ;  /* 0x000000ac05057208 */ /* 0x080fe20001000000 */
[----:B------:R-:W-:Y:S01]  /*4f40*/  FMUL.FTZ R18, R219, R11 ;  /* 0x0000000bdb127220 */ /* 0x000fe20000410000 */
        /* <DEDUP_REMOVED lines=19> */
[----:B------:R3:W-:Y:S01]  /*5080*/  STS [R223+0x16400], R2 ;  /* 0x01640002df007388 */ /* 0x0007e20000000800 */
[----:B------:R-:W-:Y:S01]  /*5090*/  FMUL.FTZ R5, R197, R172 ;  /* 0x000000acc5057220 */ /* 0x000fe20000410000 */
[----:B------:R-:W-:Y:S03]  /*50a0*/  F2FP.F16.F32.PACK_AB R8, R8, R28 ;  /* 0x0000001c0808723e */ /* 0x000fe600000000ff */
[----:B------:R-:W-:Y:S01]  /*50b0*/  STS [R222+0x15000], R20 ;  /* 0x01500014de007388 */ /* 0x000fe20000000800 */
[----:B--2---:R-:W-:Y:S02]  /*50c0*/  F2FP.F16.F32.PACK_AB R0, R11, R12 ;  /* 0x0000000c0b00723e */ /* 0x004fe400000000ff */
[----:B------:R-:W-:Y:S02]  /*50d0*/  F2FP.F16.F32.PACK_AB R5, R5, R10 ;  /* 0x0000000a0505723e */ /* 0x000fe400000000ff */
[----:B------:R-:W-:Y:S05]  /*50e0*/  STS [R222+0x15400], R16 ;  /* 0x01540010de007388 */ /* 0x000fea0000000800 */
[----:B------:R-:W-:Y:S05]  /*50f0*/  STS [R221+0x15000], R17 ;  /* 0x01500011dd007388 */ /* 0x000fea0000000800 */
[----:B------:R-:W-:Y:S05]  /*5100*/  STS [R221+0x15400], R9 ;  /* 0x01540009dd007388 */ /* 0x000fea0000000800 */
[----:B------:R-:W-:Y:S05]  /*5110*/  STS [R222+0x16000], R6 ;  /* 0x01600006de007388 */ /* 0x000fea0000000800 */
[----:B------:R2:W-:Y:S01]  /*5120*/  STS [R222+0x16400], R0 ;  /* 0x01640000de007388 */ /* 0x0005e20000000800 */
[----:B---3--:R-:W-:Y:S04]  /*5130*/  IMAD R2, R246, UR54, RZ ;  /* 0x00000036f6027c24 */ /* 0x008fe8000f8e02ff */
[----:B------:R-:W-:Y:S01]  /*5140*/  STS [R221+0x16000], R8 ;  /* 0x01600008dd007388 */ /* 0x000fe20000000800 */
[----:B------:R-:W-:Y:S04]  /*5150*/  IMAD.U32 R2, R2, -0x40, RZ ;  /* 0xffffffc002027824 */ /* 0x000fe800078e00ff */
[----:B------:R-:W-:Y:S01]  /*5160*/  STS [R221+0x16400], R5 ;  /* 0x01640005dd007388 */ /* 0x000fe20000000800 */
[----:B------:R-:W-:Y:S01]  /*5170*/  BAR.SYNC.DEFER_BLOCKING 0x0 ;  /* 0x0000000000007b1d */ /* 0x000fe20000010000 */
[C---:B------:R-:W-:Y:S04]  /*5180*/  LEA R188, P1, R2.reuse, R188, 0x2 ;  /* 0x000000bc02bc7211 */ /* 0x040fe800078210ff */
[----:B------:R-:W-:Y:S02]  /*5190*/  LEA.HI.X.SX32 R189, R2, R189, 0x2, P1 ;  /* 0x000000bd02bd7211 */ /* 0x000fe400008f16ff */
[----:B--2---:R-:W-:Y:S01]  /*51a0*/  LEA R0, R185, UR4, 0x1 ;  /* 0x00000004b9007c11 */ /* 0x004fe2000f8e08ff */
        /* <DEDUP_REMOVED lines=73> */
[----:B------:R-:W-:Y:S01]  /*5640*/  LEA R2, R240, UR4, 0x1 ;  /* 0x00000004f0027c11 */ /* 0x000fe2000f8e08ff */
        /* <DEDUP_REMOVED lines=12> */
.L_x_492:
[----:B------:R-:W-:Y:S01]  /*5710*/  LDSM.16.M88.4 R24, [R180] ;  /* 0x00000000b418783b */ /* 0x000fe20000000200 */
[----:B-1----:R-:W-:Y:S01]  /*5720*/  @P0 VIADD R2, R230, 0xffffffc0 ;  /* 0xffffffc0e6020836 */ /* 0x002fe20000000000 */
[----:B------:R-:W-:Y:S02]  /*5730*/  @UP2 UIADD3 UR16, UP0, UR8, -0x100, URZ ;  /* 0xffffff0008102890 */ /* 0x000fe4000ff1e03f */
[----:B------:R-:W1:Y:S01]  /*5740*/  LDSM.16.MT88.4 R8, [R0+0x9000] ;  /* 0x009000000008783b */ /* 0x000e620000004200 */
[----:B------:R-:W-:Y:S01]  /*5750*/  @P0 IMAD.WIDE R160, R2, R249, UR8 ;  /* 0x0000000802a00e25 */ /* 0x000fe2000f8e02f9 */
[----:B------:R-:W-:Y:S02]  /*5760*/  @UP2 UIADD3.X UR13, UR9, -0x1, URZ, UP0, !UPT ;  /* 0xffffffff090d2890 */ /* 0x000fe400087fe43f */
[----:B------:R-:W2:Y:S01]  /*5770*/  LDSM.16.MT88.4 R16, [R0+0xb000] ;  /* 0x00b000000010783b */ /* 0x000ea20000004200 */
[----:B------:R-:W-:Y:S01]  /*5780*/  IMAD.U32 R2, RZ, RZ, UR37 ;  /* 0x00000025ff027e24 */ /* 0x000fe2000f8e00ff */
[----:B------:R-:W-:Y:S02]  /*5790*/  UISETP.GT.AND UP1, UPT, UR5, UR30, UPT ;  /* 0x0000001e0500728c */ /* 0x000fe4000bf24270 */
[----:B------:R-:W3:Y:S01]  /*57a0*/  LDSM.16.MT88.4 R28, [R0+0xd000] ;  /* 0x00d00000001c783b */ /* 0x000ee20000004200 */
[----:B------:R-:W-:Y:S01]  /*57b0*/  @UP2 UMOV UR9, UR13 ;  /* 0x0000000d00092c82 */ /* 0x000fe20008000000 */
[----:B------:R-:W-:Y:S02]  /*57c0*/  ULOP3.LUT UR13, UR5, 0x1, URZ, 0xc0, !UPT ;  /* 0x00000001050d7892 */ /* 0x000fe4000f8ec03f */
[----:B------:R-:W-:Y:S01]  /*57d0*/  LDSM.16.M88.4 R32, [R181] ;  /* 0x00000000b520783b */ /* 0x000fe20000000200 */
[----:B------:R-:W-:Y:S01]  /*57e0*/  @UP2 UMOV UR8, UR16 ;  /* 0x0000001000082c82 */ /* 0x000fe20008000000 */
[----:B------:R-:W-:Y:S02]  /*57f0*/  UISETP.NE.U32.AND UP0, UPT, UR13, 0x1, UPT ;  /* 0x000000010d00788c */ /* 0x000fe4000bf05070 */
[----:B------:R-:W4:Y:S01]  /*5800*/  LDSM.16.MT88.4 R132, [R0+0x9400] ;  /* 0x009400000084783b */ /* 0x000f220000004200 */
[----:B------:R-:W-:Y:S03]  /*5810*/  UIADD3 UR5, UR5, -0x1, URZ ;  /* 0xffffffff05057890 */ /* 0x000fe6000fffe03f */
[----:B------:R-:W4:Y:S04]  /*5820*/  LDSM.16.MT88.4 R136, [R0+0xb400] ;  /* 0x00b400000088783b */ /* 0x000f280000004200 */
[----:B------:R-:W4:Y:S04]  /*5830*/  LDSM.16.MT88.4 R140, [R0+0xd400] ;  /* 0x00d40000008c783b */ /* 0x000f280000004200 */
[----:B------:R-:W-:Y:S04]  /*5840*/  LDSM.16.M88.4 R144, [R183] ;  /* 0x00000000b790783b */ /* 0x000fe80000000200 */
[----:B------:R-:W4:Y:S04]  /*5850*/  LDSM.16.MT88.4 R148, [R0+0x9800] ;  /* 0x009800000094783b */ /* 0x000f280000004200 */
[----:B------:R-:W4:Y:S01]  /*5860*/  LDSM.16.MT88.4 R152, [R0+0xb800] ;  /* 0x00b800000098783b */ /* 0x000f220000004200 */
[C---:B-1----:R-:W-:Y:S03]  /*5870*/  HMMA.16816.F32 R4, R24.reuse, R8, RZ ;  /* 0x000000081804723c */ /* 0x042fe600000018ff */
[----:B------:R-:W-:Y:S04]  /*5880*/  LDSM.16.MT88.4 R156, [R0+0xbc00] ;  /* 0x00bc0000009c783b */ /* 0x000fe80000004200 */
[----:B------:R1:W5:Y:S01]  /*5890*/  @P0 LDG.E R234, desc[UR6][R160.64] ;  /* 0x00000006a0ea0981 */ /* 0x000362000c1e1900 */
[C---:B------:R-:W-:Y:S03]  /*58a0*/  HMMA.16816.F32 R8, R24.reuse, R10, RZ ;  /* 0x0000000a1808723c */ /* 0x040fe600000018ff */
[----:B------:R1:W5:Y:S03]  /*58b0*/  @P0 LDG.E R233, desc[UR6][R160.64+0x20] ;  /* 0x00002006a0e90981 */ /* 0x000366000c1e1900 */
[C---:B--2---:R-:W-:Y:S01]  /*58c0*/  HMMA.16816.F32 R12, R24.reuse, R16, RZ ;  /* 0x00000010180c723c */ /* 0x044fe200000018ff */
[----:B------:R1:W5:Y:S04]  /*58d0*/  @P0 LDG.E R232, desc[UR6][R160.64+0x80] ;  /* 0x00008006a0e80981 */ /* 0x000368000c1e1900 */
[----:B------:R1:W5:Y:S01]  /*58e0*/  @P0 LDG.E R231, desc[UR6][R160.64+0xa0] ;  /* 0x0000a006a0e70981 */ /* 0x000362000c1e1900 */
        /* <DEDUP_REMOVED lines=16> */
[----:B------:R-:W1:Y:S05]  /*59f0*/  LDSM.16.MT88.4 R148, [R0+0xa000] ;  /* 0x00a000000094783b */ /* 0x000e6a0000004200 */
[C---:B------:R-:W-:Y:S06]  /*5a00*/  HMMA.16816.F32 R12, R144.reuse, R152, R12 ;  /* 0x00000098900c723c */ /* 0x040fec000000180c */
[C---:B------:R-:W-:Y:S01]  /*5a10*/  HMMA.16816.F32 R16, R144.reuse, R154, R16 ;  /* 0x0000009a9010723c */ /* 0x040fe20000001810 */
[----:B------:R-:W1:Y:S05]  /*5a20*/  LDSM.16.MT88.4 R152, [R0+0xc000] ;  /* 0x00c000000098783b */ /* 0x000e6a0000004200 */
[C---:B--2---:R-:W-:Y:S06]  /*5a30*/  HMMA.16816.F32 R20, R144.reuse, R28, R20 ;  /* 0x0000001c9014723c */ /* 0x044fec0000001814 */
[----:B------:R-:W-:Y:S01]  /*5a40*/  HMMA.16816.F32 R24, R144, R30, R24 ;  /* 0x0000001e9018723c */ /* 0x000fe20000001818 */
[----:B------:R-:W2:Y:S04]  /*5a50*/  LDSM.16.MT88.4 R28, [R0+0xe000] ;  /* 0x00e00000001c783b */ /* 0x000ea80000004200 */
[----:B------:R-:W-:Y:S01]  /*5a60*/  LDSM.16.MT88.4 R144, [R0+0xa400] ;  /* 0x00a400000090783b */ /* 0x000fe20000004200 */
[C---:B---3--:R-:W-:Y:S06]  /*5a70*/  HMMA.16816.F32 R4, R132.reuse, R136, R4 ;  /* 0x000000888404723c */ /* 0x048fec0000001804 */
[C---:B------:R-:W-:Y:S01]  /*5a80*/  HMMA.16816.F32 R8, R132.reuse, R138, R8 ;  /* 0x0000008a8408723c */ /* 0x040fe20000001808 */
[----:B------:R-:W3:Y:S05]  /*5a90*/  LDSM.16.M88.4 R136, [R181+0x2000] ;  /* 0x00200000b588783b */ /* 0x000eea0000000200 */
[C---:B------:R-:W-:Y:S06]  /*5aa0*/  HMMA.16816.F32 R12, R132.reuse, R156, R12 ;  /* 0x0000009c840c723c */ /* 0x040fec000000180c */
        /* <DEDUP_REMOVED lines=15> */
[----:B------:R-:W-:Y:S01]  /*5ba0*/  LDSM.16.M88.4 R140, [R182+0x2000] ;  /* 0x00200000b68c783b */ /* 0x000fe20000000200 */
[C---:B---3--:R-:W-:Y:S06]  /*5bb0*/  HMMA.16816.F32 R4, R136.reuse, R144, R4 ;  /* 0x000000908804723c */ /* 0x048fec0000001804 */
[C---:B------:R-:W-:Y:S01]  /*5bc0*/  HMMA.16816.F32 R8, R136.reuse, R146, R8 ;  /* 0x000000928808723c */ /* 0x040fe20000001808 */
[----:B------:R-:W3:Y:S05]  /*5bd0*/  LDSM.16.MT88.4 R144, [R0+0xac00] ;  /* 0x00ac00000090783b */ /* 0x000eea0000004200 */
[C---:B------:R-:W-:Y:S06]  /*5be0*/  HMMA.16816.F32 R12, R136.reuse, R156, R12 ;  /* 0x0000009c880c723c */ /* 0x040fec000000180c */
[C---:B------:R-:W-:Y:S01]  /*5bf0*/  HMMA.16816.F32 R16, R136.reuse, R158, R16 ;  /* 0x0000009e8810723c */ /* 0x040fe20000001810 */
[----:B------:R-:W3:Y:S05]  /*5c00*/  LDSM.16.MT88.4 R156, [R0+0xcc00] ;  /* 0x00cc0000009c783b */ /* 0x000eea0000004200 */
[C---:B----4-:R-:W-:Y:S06]  /*5c10*/  HMMA.16816.F32 R20, R136.reuse, R32, R20 ;  /* 0x000000208814723c */ /* 0x050fec0000001814 */
[----:B------:R-:W-:Y:S01]  /*5c20*/  HMMA.16816.F32 R24, R136, R34, R24 ;  /* 0x000000228818723c */ /* 0x000fe20000001818 */
[----:B------:R4:W3:Y:S04]  /*5c30*/  LDSM.16.MT88.4 R32, [R0+0xec00] ;  /* 0x00ec00000020783b */ /* 0x0008e80000004200 */
[----:B------:R-:W-:Y:S01]  /*5c40*/  LDSM.16.MT88.4 R136, [R176+0x2400] ;  /* 0x00240000b088783b */ /* 0x000fe20000004200 */
[C---:B-1----:R-:W-:Y:S06]  /*5c50*/  HMMA.16816.F32 R4, R132.reuse, R148, R4 ;  /* 0x000000948404723c */ /* 0x042fec0000001804 */
[C---:B------:R-:W-:Y:S06]  /*5c60*/  HMMA.16816.F32 R8, R132.reuse, R150, R8 ;  /* 0x000000968408723c */ /* 0x040fec0000001808 */
[C---:B------:R-:W-:Y:S06]  /*5c70*/  HMMA.16816.F32 R12, R132.reuse, R152, R12 ;  /* 0x00000098840c723c */ /* 0x040fec000000180c */
[C---:B------:R-:W-:Y:S01]  /*5c80*/  HMMA.16816.F32 R16, R132.reuse, R154, R16 ;  /* 0x0000009a8410723c */ /* 0x040fe20000001810 */
[----:B----4-:R-:W-:Y:S05]  /*5c90*/  IMAD.U32 R0, RZ, RZ, UR17 ;  /* 0x00000011ff007e24 */ /* 0x010fea000f8e00ff */
[C---:B--2---:R-:W-:Y:S06]  /*5ca0*/  HMMA.16816.F32 R20, R132.reuse, R28, R20 ;  /* 0x0000001c8414723c */ /* 0x044fec0000001814 */
[----:B------:R-:W-:Y:S01]  /*5cb0*/  HMMA.16816.F32 R24, R132, R30, R24 ;  /* 0x0000001e8418723c */ /* 0x000fe20000001818 */
[----:B------:R-:W-:Y:S01]  /*5cc0*/  LDSM.16.MT88.4 R132, [R176+0x1400] ;  /* 0x00140000b084783b */ /* 0x000fe20000004200 */
[----:B------:R-:W-:Y:S04]  /*5cd0*/  IMAD.U32 R28, RZ, RZ, UR17 ;  /* 0x00000011ff1c7e24 */ /* 0x000fe8000f8e00ff */
[C---:B---3--:R-:W-:Y:S01]  /*5ce0*/  HMMA.16816.F32 R4, R140.reuse, R144, R4 ;  /* 0x000000908c04723c */ /* 0x048fe20000001804 */
[----:B------:R-:W-:Y:S04]  /*5cf0*/  IMAD.U32 R30, RZ, RZ, UR37 ;  /* 0x00000025ff1e7e24 */ /* 0x000fe8000f8e00ff */
[-C--:B------:R-:W-:Y:S01]  /*5d00*/  LEA R28, P2, R28, R188.reuse, 0x2 ;  /* 0x000000bc1c1c7211 */ /* 0x080fe200078410ff */
[C---:B------:R-:W-:Y:S01]  /*5d10*/  HMMA.16816.F32 R8, R140.reuse, R146, R8 ;  /* 0x000000928c08723c */ /* 0x040fe20000001808 */
[----:B------:R-:W-:Y:S04]  /*5d20*/  IMAD.U32 R31, RZ, RZ, UR19 ;  /* 0x00000013ff1f7e24 */ /* 0x000fe8000f8e00ff */
[-C--:B------:R-:W-:Y:S01]  /*5d30*/  LEA.HI.X.SX32 R29, R0, R189.reuse, 0x2, P2 ;  /* 0x000000bd001d7211 */ /* 0x080fe200010f16ff */
[C---:B------:R-:W-:Y:S01]  /*5d40*/  HMMA.16816.F32 R12, R140.reuse, R156, R12 ;  /* 0x0000009c8c0c723c */ /* 0x040fe2000000180c */
[----:B------:R-:W-:Y:S04]  /*5d50*/  IMAD.U32 R0, RZ, RZ, UR36 ;  /* 0x00000024ff007e24 */ /* 0x000fe8000f8e00ff */
[-C--:B------:R-:W-:Y:S01]  /*5d60*/  LEA R30, P0, R30, R188.reuse, 0x2 ;  /* 0x000000bc1e1e7211 */ /* 0x080fe200078010ff */
[C---:B------:R-:W-:Y:S05]  /*5d70*/  HMMA.16816.F32 R16, R140.reuse, R158, R16 ;  /* 0x0000009e8c10723c */ /* 0x040fea0000001810 */
[----:B------:R1:W-:Y:S01]  /*5d80*/  REDG.E.ADD.F32.FTZ.RN.STRONG.GPU desc[UR6][R188.64], R4 ;  /* 0x00000004bc0079a6 */ /* 0x0003e2000c10f386 */
[C---:B------:R-:W-:Y:S03]  /*5d90*/  HMMA.16816.F32 R20, R140.reuse, R32, R20 ;  /* 0x000000208c14723c */ /* 0x040fe60000001814 */
[----:B------:R2:W-:Y:S03]  /*5da0*/  REDG.E.ADD.F32.FTZ.RN.STRONG.GPU desc[UR6][R28.64], R5 ;  /* 0x000000051c0079a6 */ /* 0x0005e6000c10f386 */
[----:B------:R-:W-:Y:S01]  /*5db0*/  HMMA.16816.F32 R24, R140, R34, R24 ;  /* 0x000000228c18723c */ /* 0x000fe20000001818 */
[----:B------:R-:W-:Y:S05]  /*5dc0*/  IMAD.U32 R32, RZ, RZ, UR19 ;  /* 0x00000013ff207e24 */ /* 0x000fea000f8e00ff */
[-C--:B------:R-:W-:Y:S05]  /*5dd0*/  LEA R32, P1, R32, R188.reuse, 0x2 ;  /* 0x000000bc20207211 */ /* 0x080fea00078210ff */
[-C--:B------:R-:W-:Y:S02]  /*5de0*/  LEA.HI.X.SX32 R33, R31, R189.reuse, 0x2, P1 ;  /* 0x000000bd1f217211 */ /* 0x080fe400008f16ff */
[-C--:B------:R-:W-:Y:S01]  /*5df0*/  LEA.HI.X.SX32 R31, R2, R189.reuse, 0x2, P0 ;  /* 0x000000bd021f7211 */ /* 0x080fe200000f16ff */
[----:B------:R-:W-:Y:S02]  /*5e00*/  IMAD.U32 R2, RZ, RZ, UR34 ;  /* 0x00000022ff027e24 */ /* 0x000fe4000f8e00ff */
[----:B------:R3:W-:Y:S04]  /*5e10*/  REDG.E.ADD.F32.FTZ.RN.STRONG.GPU desc[UR6][R32.64], R6 ;  /* 0x00000006200079a6 */ /* 0x0007e8000c10f386 */
        /* <DEDUP_REMOVED lines=9> */
[-C--:B------:R-:W-:Y:S02]  /*5eb0*/  LEA.HI.X.SX32 R33, R0, R189.reuse, 0x2, P0 ;  /* 0x000000bd00217211 */ /* 0x080fe400000f16ff */
[-C--:B------:R-:W-:Y:S02]  /*5ec0*/  LEA.HI.X.SX32 R31, R5, R189.reuse, 0x2, P2 ;  /* 0x000000bd051f7211 */ /* 0x080fe400010f16ff */
[-C--:B------:R-:W-:Y:S01]  /*5ed0*/  LEA.HI.X.SX32 R7, R2, R189.reuse, 0x2, P1 ;  /* 0x000000bd02077211 */ /* 0x080fe200008f16ff */
[----:B------:R1:W-:Y:S01]  /*5ee0*/  REDG.E.ADD.F32.FTZ.RN.STRONG.GPU desc[UR6][R32.64], R8 ;  /* 0x00000008200079a6 */ /* 0x0003e2000c10f386 */
[-C--:B------:R-:W-:Y:S01]  /*5ef0*/  LEA R4, P0, R4, R188.reuse, 0x2 ;  /* 0x000000bc04047211 */ /* 0x080fe200078010ff */
[----:B------:R-:W-:Y:S01]  /*5f00*/  IMAD.U32 R2, RZ, RZ, UR27 ;  /* 0x0000001bff027e24 */ /* 0x000fe2000f8e00ff */
[----:B------:R-:W-:Y:S01]  /*5f10*/  MOV R0, UR33 ;  /* 0x0000002100007c02 */ /* 0x000fe20008000f00 */
[----:B------:R-:W-:Y:S03]  /*5f20*/  REDG.E.ADD.F32.FTZ.RN.STRONG.GPU desc[UR6][R30.64], R9 ;  /* 0x000000091e0079a6 */ /* 0x000fe6000c10f386 */
[-C--:B------:R-:W-:Y:S01]  /*5f30*/  LEA.HI.X.SX32 R5, R0, R189.reuse, 0x2, P0 ;  /* 0x000000bd00057211 */ /* 0x080fe200000f16ff */
[----:B------:R2:W-:Y:S01]  /*5f40*/  REDG.E.ADD.F32.FTZ.RN.STRONG.GPU desc[UR6][R6.64], R10 ;  /* 0x0000000a060079a6 */ /* 0x0005e2000c10f386 */
[----:B------:R-:W-:Y:S03]  /*5f50*/  IMAD.U32 R0, RZ, RZ, UR29 ;  /* 0x0000001dff007e24 */ /* 0x000fe6000f8e00ff */
        /* <DEDUP_REMOVED lines=21> */
[----:B------:R-:W-:Y:S03]  /*60b0*/  IMAD.U32 R0, RZ, RZ, UR25 ;  /* 0x00000019ff007e24 */ /* 0x000fe6000f8e00ff */
[----:B------:R3:W-:Y:S04]  /*60c0*/  REDG.E.ADD.F32.FTZ.RN.STRONG.GPU desc[UR6][R6.64], R16 ;  /* 0x00000010060079a6 */ /* 0x0007e8000c10f386 */
[----:B------:R4:W-:Y:S04]  /*60d0*/  REDG.E.ADD.F32.FTZ.RN.STRONG.GPU desc[UR6][R4.64], R17 ;  /* 0x00000011040079a6 */ /* 0x0009e8000c10f386 */
[----:B------:R-:W-:Y:S01]  /*60e0*/  LDSM.16.MT88.4 R12, [R3+0x17000] ;  /* 0x01700000030c783b */ /* 0x000fe20000004200 */
[----:B-1----:R-:W-:Y:S01]  /*60f0*/  IMAD.U32 R10, RZ, RZ, UR22 ;  /* 0x00000016ff0a7e24 */ /* 0x002fe2000f8e00ff */
[----:B--2---:R-:W-:Y:S04]  /*6100*/  MOV R8, UR32 ;  /* 0x0000002000087c02 */ /* 0x004fe80008000f00 */
[-C--:B------:R-:W-:Y:S01]  /*6110*/  LEA R8, P0, R8, R188.reuse, 0x2 ;  /* 0x000000bc08087211 */ /* 0x080fe200078010ff */
[----:B---3--:R-:W-:Y:S02]  /*6120*/  IMAD.U32 R6, RZ, RZ, UR24 ;  /* 0x00000018ff067e24 */ /* 0x008fe4000f8e00ff */
        /* <DEDUP_REMOVED lines=20> */
[-C--:B------:R-:W-:Y:S02]  /*6270*/  LEA R10, P0, R10, R188.reuse, 0x2 ;  /* 0x000000bc0a0a7211 */ /* 0x080fe400078010ff */
[----:B------:R-:W-:Y:S01]  /*6280*/  MOV R0, UR22 ;  /* 0x0000001600007c02 */ /* 0x000fe20008000f00 */
[----:B------:R1:W-:Y:S01]  /*6290*/  REDG.E.ADD.F32.FTZ.RN.STRONG.GPU desc[UR6][R4.64], R23 ;  /* 0x00000017040079a6 */ /* 0x0003e2000c10f386 */
[-C--:B------:R-:W-:Y:S02]  /*62a0*/  LEA R8, P2, R8, R188.reuse, 0x2 ;  /* 0x000000bc08087211 */ /* 0x080fe400078410ff */
[-C--:B------:R-:W-:Y:S01]  /*62b0*/  LEA.HI.X.SX32 R11, R0, R189.reuse, 0x2, P0 ;  /* 0x000000bd000b7211 */ /* 0x080fe200000f16ff */
[----:B------:R-:W-:Y:S01]  /*62c0*/  IMAD.U32 R0, RZ, RZ, UR31 ;  /* 0x0000001fff007e24 */ /* 0x000fe2000f8e00ff */
[----:B------:R-:W-:Y:S01]  /*62d0*/  LDSM.16.MT88.4 R20, [R176+0x2000] ;  /* 0x00200000b014783b */ /* 0x000fe20000004200 */
[----:B---3--:R-:W-:Y:S03]  /*62e0*/  IMAD.U32 R6, RZ, RZ, UR20 ;  /* 0x00000014ff067e24 */ /* 0x008fe6000f8e00ff */
[----:B------:R-:W-:Y:S02]  /*62f0*/  REDG.E.ADD.F32.FTZ.RN.STRONG.GPU desc[UR6][R10.64], R24 ;  /* 0x000000180a0079a6 */ /* 0x000fe4000c10f386 */
        /* <DEDUP_REMOVED lines=81> */
.L_x_490:
[----:B------:R-:W-:Y:S01]  /*6810*/  BAR.SYNC.DEFER_BLOCKING 0x0 ;  /* 0x0000000000007b1d */ /* 0x000fe20000010000 */
[----:B------:R-:W-:-:S05]  /*6820*/  USHF.R.S32.HI UR9, URZ, 0x1f, UR59 ;  /* 0x0000001f3f097899 */ /* 0x000fca000801143b */
        /* <DEDUP_REMOVED lines=31> */
[----:B-1----:R-:W-:Y:S01]  /*6a20*/  FMUL.FTZ R13, R115, UR5 ;  /* 0x00000005730d7c20 */ /* 0x002fe20008410000 */
[----:B------:R-:W-:Y:S01]  /*6a30*/  F2FP.F16.F32.PACK_AB R20, R20, R92 ;  /* 0x0000005c1414723e */ /* 0x000fe200000000ff */
[----:B------:R-:W-:Y:S01]  /*6a40*/  FMUL.FTZ R104, R104, UR5 ;  /* 0x0000000568687c20 */ /* 0x000fe20008410000 */
[----:B------:R-:W-:Y:S01]  /*6a50*/  F2FP.F16.F32.PACK_AB R19, R19, R94 ;  /* 0x0000005e1313723e */ /* 0x000fe200000000ff */
[----:B------:R-:W-:Y:S01]  /*6a60*/  FMUL.FTZ R16, R105, UR5 ;  /* 0x0000000569107c20 */ /* 0x000fe20008410000 */
[----:B------:R-:W-:Y:S01]  /*6a70*/  F2FP.F16.F32.PACK_AB R18, R18, R100 ;  /* 0x000000641212723e */ /* 0x000fe200000000ff */
[----:B------:R-:W-:Y:S01]  /*6a80*/  FMUL.FTZ R106, R106, UR5 ;  /* 0x000000056a6a7c20 */ /* 0x000fe20008410000 */
[----:B------:R-:W-:Y:S01]  /*6a90*/  FMUL.FTZ R15, R107, UR5 ;  /* 0x000000056b0f7c20 */ /* 0x000fe20008410000 */
[----:B------:R-:W-:Y:S01]  /*6aa0*/  STS [R238], R26 ;  /* 0x0000001aee007388 */ /* 0x000fe20000000800 */
[----:B------:R-:W-:Y:S01]  /*6ab0*/  FMUL.FTZ R108, R108, UR5 ;  /* 0x000000056c6c7c20 */ /* 0x000fe20008410000 */
[----:B------:R-:W-:Y:S01]  /*6ac0*/  FMUL.FTZ R12, R109, UR5 ;  /* 0x000000056d0c7c20 */ /* 0x000fe20008410000 */
[----:B------:R-:W-:Y:S01]  /*6ad0*/  FMUL.FTZ R110, R110, UR5 ;  /* 0x000000056e6e7c20 */ /* 0x000fe20008410000 */
[----:B------:R-:W-:Y:S01]  /*6ae0*/  STS [R238+0x200], R25 ;  /* 0x00020019ee007388 */ /* 0x000fe20000000800 */
[----:B------:R-:W-:Y:S01]  /*6af0*/  FMUL.FTZ R11, R111, UR5 ;  /* 0x000000056f0b7c20 */ /* 0x000fe20008410000 */
        /* <DEDUP_REMOVED lines=10> */
[----:B------:R-:W-:Y:S01]  /*6ba0*/  STS [R238+0x1000], R24 ;  /* 0x00100018ee007388 */ /* 0x000fe20000000800 */
[----:B------:R-:W-:Y:S01]  /*6bb0*/  F2FP.F16.F32.PACK_AB R17, R17, R102 ;  /* 0x000000661111723e */ /* 0x000fe200000000ff */
[----:B------:R-:W-:Y:S01]  /*6bc0*/  FMUL.FTZ R120, R120, UR5 ;  /* 0x0000000578787c20 */ /* 0x000fe20008410000 */
[----:B------:R-:W-:Y:S01]  /*6bd0*/  FMUL.FTZ R8, R121, UR5 ;  /* 0x0000000579087c20 */ /* 0x000fe20008410000 */
        /* <DEDUP_REMOVED lines=12> */
[----:B------:R1:W-:Y:S01]  /*6ca0*/  STS [R238+0x2000], R18 ;  /* 0x00200012ee007388 */ /* 0x0003e20000000800 */
        /* <DEDUP_REMOVED lines=24> */
[----:B-1----:R-:W1:Y:S01]  /*6e30*/  LDC.64 R18, c[0x0][0x450] ;  /* 0x00011400ff127b82 */ /* 0x002e620000000a00 */
[----:B------:R-:W-:Y:S01]  /*6e40*/  FMUL.FTZ R134, R42, UR8 ;  /* 0x000000082a867c20 */ /* 0x000fe20008410000 */
[----:B------:R-:W-:Y:S01]  /*6e50*/  FMUL.FTZ R31, R43, UR8 ;  /* 0x000000082b1f7c20 */ /* 0x000fe20008410000 */
[----:B------:R-:W-:Y:S01]  /*6e60*/  STS [R239+0x3200], R11 ;  /* 0x0032000bef007388 */ /* 0x000fe20000000800 */
[----:B------:R-:W-:Y:S01]  /*6e70*/  FMUL.FTZ R51, R44, UR8 ;  /* 0x000000082c337c20 */ /* 0x000fe20008410000 */
[----:B------:R-:W-:Y:S01]  /*6e80*/  FMUL.FTZ R28, R45, UR8 ;  /* 0x000000082d1c7c20 */ /* 0x000fe20008410000 */
[----:B------:R-:W-:Y:S01]  /*6e90*/  FMUL.FTZ R50, R46, UR8 ;  /* 0x000000082e327c20 */ /* 0x000fe20008410000 */
[----:B------:R-:W-:Y:S01]  /*6ea0*/  STS [R238+0x4000], R10 ;  /* 0x0040000aee007388 */ /* 0x000fe20000000800 */
[----:B------:R-:W-:Y:S01]  /*6eb0*/  FMUL.FTZ R27, R47, UR8 ;  /* 0x000000082f1b7c20 */ /* 0x000fe20008410000 */
[----:B------:R-:W-:Y:S01]  /*6ec0*/  F2FP.F16.F32.PACK_AB R7, R7, R122 ;  /* 0x0000007a0707723e */ /* 0x000fe200000000ff */
        /* <DEDUP_REMOVED lines=8> */
[----:B------:R-:W-:Y:S01]  /*6f50*/  F2FP.F16.F32.PACK_AB R2, R2, R126 ;  /* 0x0000007e0202723e */ /* 0x000fe200000000ff */
[----:B------:R-:W-:Y:S01]  /*6f60*/  STS [R239+0x4200], R5 ;  /* 0x00420005ef007388 */ /* 0x000fe20000000800 */
[----:B------:R-:W-:Y:S01]  /*6f70*/  FMUL.FTZ R35, R65, UR8 ;  /* 0x0000000841237c20 */ /* 0x000fe20008410000 */
[----:B------:R-:W-:Y:S01]  /*6f80*/  FMUL.FTZ R66, R66, UR8 ;  /* 0x0000000842427c20 */ /* 0x000fe20008410000 */
[----:B------:R-:W-:Y:S01]  /*6f90*/  FMUL.FTZ R37, R67, UR8 ;  /* 0x0000000843257c20 */ /* 0x000fe20008410000 */
[----:B------:R3:W-:Y:S01]  /*6fa0*/  STS [R238+0x5000], R8 ;  /* 0x00500008ee007388 */ /* 0x0007e20000000800 */
        /* <DEDUP_REMOVED lines=13> */
[----:B--2---:R-:W2:Y:S01]  /*7080*/  LDC.64 R16, c[0x0][0x458] ;  /* 0x00011600ff107b82 */ /* 0x004ea20000000a00 */
[----:B------:R-:W-:Y:S01]  /*7090*/  F2FP.F16.F32.PACK_AB R31, R31, R134 ;  /* 0x000000861f1f723e */ /* 0x000fe200000000ff */
[----:B------:R-:W-:Y:S01]  /*70a0*/  FMUL.FTZ R68, R68, UR8 ;  /* 0x0000000844447c20 */ /* 0x000fe20008410000 */
[----:B------:R-:W-:Y:S01]  /*70b0*/  FMUL.FTZ R40, R69, UR8 ;  /* 0x0000000845287c20 */ /* 0x000fe20008410000 */
[----:B------:R-:W-:Y:S01]  /*70c0*/  FMUL.FTZ R70, R70, UR8 ;  /* 0x0000000846467c20 */ /* 0x000fe20008410000 */
[----:B------:R-:W-:Y:S01]  /*70d0*/  FMUL.FTZ R44, R71, UR8 ;  /* 0x00000008472c7c20 */ /* 0x000fe20008410000 */
[----:B------:R-:W-:Y:S01]  /*70e0*/  F2FP.F16.F32.PACK_AB R28, R28, R51 ;  /* 0x000000331c1c723e */ /* 0x000fe200000000ff */
[----:B------:R-:W-:Y:S01]  /*70f0*/  STS [R238+0x5200], R7 ;  /* 0x00520007ee007388 */ /* 0x000fe20000000800 */
[----:B------:R-:W-:Y:S01]  /*7100*/  F2FP.F16.F32.PACK_AB R27, R27, R50 ;  /* 0x000000321b1b723e */ /* 0x000fe200000000ff */
[----:B------:R-:W-:Y:S01]  /*7110*/  FMUL.FTZ R80, R80, UR8 ;  /* 0x0000000850507c20 */ /* 0x000fe20008410000 */
[----:B------:R-:W-:Y:S01]  /*7120*/  FMUL.FTZ R43, R81, UR8 ;  /* 0x00000008512b7c20 */ /* 0x000fe20008410000 */
[----:B---3--:R-:W3:Y:S01]  /*7130*/  LDC.64 R8, c[0x0][0x438] ;  /* 0x00010e00ff087b82 */ /* 0x008ee20000000a00 */
[----:B------:R-:W-:Y:S01]  /*7140*/  FMUL.FTZ R82, R82, UR8 ;  /* 0x0000000852527c20 */ /* 0x000fe20008410000 */
        /* <DEDUP_REMOVED lines=9> */
[----:B------:R-:W-:Y:S01]  /*71e0*/  F2FP.F16.F32.PACK_AB R35, R35, R64 ;  /* 0x000000402323723e */ /* 0x000fe200000000ff */
[----:B------:R1:W-:Y:S01]  /*71f0*/  STS [R238+0x6000], R0 ;  /* 0x00600000ee007388 */ /* 0x0003e20000000800 */
[----:B------:R-:W-:Y:S01]  /*7200*/  F2FP.F16.F32.PACK_AB R37, R37, R66 ;  /* 0x000000422525723e */ /* 0x000fe200000000ff */
[----:B------:R-:W-:Y:S01]  /*7210*/  FMUL.FTZ R76, R76, UR8 ;  /* 0x000000084c4c7c20 */ /* 0x000fe20008410000 */
[----:B------:R-:W-:Y:S01]  /*7220*/  FMUL.FTZ R48, R77, UR8 ;  /* 0x000000084d307c20 */ /* 0x000fe20008410000 */
[----:B------:R-:W-:Y:S01]  /*7230*/  STS [R238+0x6200], R33 ;  /* 0x00620021ee007388 */ /* 0x000fe20000000800 */
[----:B------:R-:W-:Y:S01]  /*7240*/  FMUL.FTZ R78, R78, UR8 ;  /* 0x000000084e4e7c20 */ /* 0x000fe20008410000 */
[----:B------:R-:W-:Y:S01]  /*7250*/  FMUL.FTZ R49, R79, UR8 ;  /* 0x000000084f317c20 */ /* 0x000fe20008410000 */
[----:B------:R-:W-:Y:S01]  /*7260*/  F2FP.F16.F32.PACK_AB R39, R39, R56 ;  /* 0x000000382727723e */ /* 0x000fe200000000ff */
[----:B------:R-:W-:Y:S01]  /*7270*/  STS [R239+0x6000], R30 ;  /* 0x0060001eef007388 */ /* 0x000fe20000000800 */
[----:B------:R-:W-:Y:S01]  /*7280*/  F2FP.F16.F32.PACK_AB R38, R38, R58 ;  /* 0x0000003a2626723e */ /* 0x000fe200000000ff */
        /* <DEDUP_REMOVED lines=13> */
[----:B------:R-:W-:Y:S01]  /*7360*/  F2FP.F16.F32.PACK_AB R47, R47, R74 ;  /* 0x0000004a2f2f723e */ /* 0x000fe200000000ff */
[----:B-1----:R-:W-:Y:S01]  /*7370*/  IMAD R0, R18, UR53, RZ ;  /* 0x0000003512007c24 */ /* 0x002fe2000f8e02ff */
[----:B------:R-:W-:Y:S01]  /*7380*/  SHF.R.S32.HI R5, RZ, 0x1f, R244 ;  /* 0x0000001fff057819 */ /* 0x000fe200000114f4 */
[----:B------:R-:W-:Y:S01]  /*7390*/  STS [R239+0x7200], R27 ;  /* 0x0072001bef007388 */ /* 0x000fe20000000800 */
[----:B------:R-:W-:Y:S01]  /*73a0*/  MOV R4, R244 ;  /* 0x000000f400047202 */ /* 0x000fe20000000f00 */
[----:B------:R-:W-:Y:S01]  /*73b0*/  IMAD R0, R19, UR52, R0 ;  /* 0x0000003413007c24 */ /* 0x000fe2000f8e0200 */
[----:B------:R-:W-:Y:S01]  /*73c0*/  F2FP.F16.F32.PACK_AB R48, R48, R76 ;  /* 0x0000004c3030723e */ /* 0x000fe200000000ff */
[----:B------:R-:W-:Y:S01]  /*73d0*/  STS [R238+0x8000], R34 ;  /* 0x00800022ee007388 */ /* 0x000fe20000000800 */
[----:B------:R-:W-:Y:S01]  /*73e0*/  F2FP.F16.F32.PACK_AB R49, R49, R78 ;  /* 0x0000004e3131723e */ /* 0x000fe200000000ff */
[--C-:B------:R-:W-:Y:S01]  /*73f0*/  IMAD.WIDE.U32 R6, R18, UR52, R4.reuse ;  /* 0x0000003412067c25 */ /* 0x100fe2000f8e0004 */
[----:B------:R-:W1:Y:S01]  /*7400*/  LDC.64 R14, c[0x0][0x470] ;  /* 0x00011c00ff0e7b82 */ /* 0x000e620000000a00 */
[----:B------:R-:W-:Y:S02]  /*7410*/  STS [R238+0x8200], R36 ;  /* 0x00820024ee007388 */ /* 0x000fe40000000800 */
[----:B--2---:R-:W-:Y:S01]  /*7420*/  IMAD.WIDE.U32 R4, R16, UR52, R4 ;  /* 0x0000003410047c25 */ /* 0x004fe2000f8e0004 */
[----:B------:R-:W-:Y:S01]  /*7430*/  IADD3 R7, R7, R0, RZ ;  /* 0x0000000007077210 */ /* 0x000fe20007ffe0ff */
[----:B------:R-:W-:Y:S02]  /*7440*/  STS [R239+0x8000], R35 ;  /* 0x00800023ef007388 */ /* 0x000fe40000000800 */
[----:B---3--:R-:W-:-:S02]  /*7450*/  IMAD R0, R8, UR61, RZ ;  /* 0x0000003d08007c24 */ /* 0x008fc4000f8e02ff */
[----:B------:R-:W-:Y:S01]  /*7460*/  STS [R239+0x8200], R37 ;  /* 0x00820025ef007388 */ /* 0x000fe20000000800 */
[----:B------:R-:W-:-:S03]  /*7470*/  IMAD.WIDE.U32 R6, R8, UR58, R6 ;  /* 0x0000003a08067c25 */ /* 0x000fc6000f8e0006 */
[----:B------:R-:W-:Y:S01]  /*7480*/  STS [R238+0x9000], R39 ;  /* 0x00900027ee007388 */ /* 0x000fe20000000800 */
[----:B------:R-:W-:Y:S02]  /*7490*/  IMAD R9, R9, UR58, R0 ;  /* 0x0000003a09097c24 */ /* 0x000fe4000f8e0200 */
[----:B------:R-:W-:Y:S01]  /*74a0*/  IMAD R0, R16, UR53, RZ ;  /* 0x0000003510007c24 */ /* 0x000fe2000f8e02ff */
[----:B------:R-:W-:Y:S01]  /*74b0*/  STS [R238+0x9200], R38 ;  /* 0x00920026ee007388 */ /* 0x000fe20000000800 */
[----:B----4-:R-:W-:Y:S01]  /*74c0*/  IMAD R2, R10, UR9, RZ ;  /* 0x000000090a027c24 */ /* 0x010fe2000f8e02ff */
[----:B------:R-:W-:Y:S01]  /*74d0*/  IADD3 R7, R7, R9, RZ ;  /* 0x0000000907077210 */ /* 0x000fe20007ffe0ff */
[----:B------:R-:W-:Y:S01]  /*74e0*/  IMAD R0, R17, UR52, R0 ;  /* 0x0000003411007c24 */ /* 0x000fe2000f8e0200 */
[----:B------:R-:W-:Y:S01]  /*74f0*/  STS [R239+0x9000], R42 ;  /* 0x0090002aef007388 */ /* 0x000fe20000000800 */
[----:B------:R-:W-:Y:S01]  /*7500*/  IMAD R8, R12, UR61, RZ ;  /* 0x0000003d0c087c24 */ /* 0x000fe2000f8e02ff */
[----:B------:R-:W-:Y:S01]  /*7510*/  SHF.R.S32.HI R9, RZ, 0x1f, R243 ;  /* 0x0000001fff097819 */ /* 0x000fe200000114f3 */
[----:B------:R-:W-:Y:S01]  /*7520*/  IMAD R2, R11, UR59, R2 ;  /* 0x0000003b0b027c24 */ /* 0x000fe2000f8e0202 */
[----:B------:R-:W-:Y:S01]  /*7530*/  STS [R239+0x9200], R41 ;  /* 0x00920029ef007388 */ /* 0x000fe20000000800 */
[----:B------:R-:W-:Y:S01]  /*7540*/  IADD3 R5, R5, R0, RZ ;  /* 0x0000000005057210 */ /* 0x000fe20007ffe0ff */
[----:B------:R-:W-:Y:S01]  /*7550*/  IMAD.WIDE.U32 R6, R10, UR59, R6 ;  /* 0x0000003b0a067c25 */ /* 0x000fe2000f8e0006 */
[----:B------:R-:W-:Y:S01]  /*7560*/  LEA R0, R240, UR4, 0x1 ;  /* 0x00000004f0007c11 */ /* 0x000fe2000f8e08ff */
[----:B------:R-:W-:Y:S02]  /*7570*/  STS [R238+0xa000], R40 ;  /* 0x00a00028ee007388 */ /* 0x000fe40000000800 */
[----:B------:R-:W-:Y:S01]  /*7580*/  IMAD R8, R13, UR58, R8 ;  /* 0x0000003a0d087c24 */ /* 0x000fe2000f8e0208 */
[----:B------:R-:W-:Y:S01]  /*7590*/  IADD3 R7, R7, R2, RZ ;  /* 0x0000000207077210 */ /* 0x000fe20007ffe0ff */
[----:B------:R-:W-:Y:S01]  /*75a0*/  STS [R238+0xa200], R44 ;  /* 0x00a2002cee007388 */ /* 0x000fe20000000800 */
[----:B------:R-:W-:-:S03]  /*75b0*/  IMAD.WIDE.U32 R4, R12, UR58, R4 ;  /* 0x0000003a0c047c25 */ /* 0x000fc6000f8e0004 */
[----:B------:R-:W-:Y:S01]  /*75c0*/  STS [R239+0xa000], R43 ;  /* 0x00a0002bef007388 */ /* 0x000fe20000000800 */
[C---:B-1----:R-:W-:Y:S01]  /*75d0*/  IMAD R2, R14.reuse, UR9, RZ ;  /* 0x000000090e027c24 */ /* 0x042fe2000f8e02ff */
[----:B------:R-:W-:Y:S01]  /*75e0*/  IADD3 R5, R5, R8, RZ ;  /* 0x0000000805057210 */ /* 0x000fe20007ffe0ff */
[----:B------:R-:W-:Y:S01]  /*75f0*/  ULDC.64 UR8, c[0x0][0x3f0] ;  /* 0x0000fc0000087ab9 */ /* 0x000fe20000000a00 */
[----:B------:R-:W-:Y:S01]  /*7600*/  STS [R239+0xa200], R45 ;  /* 0x00a2002def007388 */ /* 0x000fe20000000800 */
[----:B------:R-:W-:Y:S02]  /*7610*/  IMAD R8, R15, UR59, R2 ;  /* 0x0000003b0f087c24 */ /* 0x000fe4000f8e0202 */
[----:B------:R-:W-:Y:S01]  /*7620*/  IMAD.WIDE.U32 R10, R14, UR59, R4 ;  /* 0x0000003b0e0a7c25 */ /* 0x000fe2000f8e0004 */
[----:B------:R-:W-:Y:S03]  /*7630*/  STS [R238+0xb000], R46 ;  /* 0x00b0002eee007388 */ /* 0x000fe60000000800 */
[-C--:B------:R-:W-:Y:S01]  /*7640*/  IMAD R2, R9, R18.reuse, RZ ;  /* 0x0000001209027224 */ /* 0x080fe200078e02ff */
[----:B------:R-:W-:Y:S01]  /*7650*/  STS [R238+0xb200], R47 ;  /* 0x00b2002fee007388 */ /* 0x000fe20000000800 */
[----:B------:R-:W-:Y:S01]  /*7660*/  IMAD.WIDE.U32 R4, R243, R18, R6 ;  /* 0x00000012f3047225 */ /* 0x000fe200078e0006 */
[----:B------:R-:W-:-:S02]  /*7670*/  IADD3 R11, R11, R8, RZ ;  /* 0x000000080b0b7210 */ /* 0x000fc40007ffe0ff */
[----:B------:R-:W-:Y:S01]  /*7680*/  STS [R239+0xb000], R48 ;  /* 0x00b00030ef007388 */ /* 0x000fe20000000800 */
[C---:B------:R-:W-:Y:S01]  /*7690*/  IMAD R2, R243.reuse, R19, R2 ;  /* 0x00000013f3027224 */ /* 0x040fe200078e0202 */
[C---:B------:R-:W-:Y:S01]  /*76a0*/  LEA R6, P0, R4.reuse, UR8, 0x1 ;  /* 0x0000000804067c11 */ /* 0x040fe2000f8008ff */
[----:B------:R-:W-:Y:S01]  /*76b0*/  IMAD.WIDE.U32 R10, R243, R16, R10 ;  /* 0x00000010f30a7225 */ /* 0x000fe200078e000a */
[----:B------:R-:W-:Y:S02]  /*76c0*/  STS [R239+0xb200], R49 ;  /* 0x00b20031ef007388 */ /* 0x000fe40000000800 */
[----:B------:R-:W-:Y:S01]  /*76d0*/  IADD3 R2, R5, R2, RZ ;  /* 0x0000000205027210 */ /* 0x000fe20007ffe0ff */
[----:B------:R-:W-:Y:S03]  /*76e0*/  BAR.SYNC.DEFER_BLOCKING 0x0 ;  /* 0x0000000000007b1d */ /* 0x000fe60000010000 */
[----:B------:R-:W-:-:S02]  /*76f0*/  LEA.HI.X R7, R4, UR9, R2, 0x1, P0 ;  /* 0x0000000904077c11 */ /* 0x000fc400080f0c02 */
[C---:B------:R-:W-:Y:S01]  /*7700*/  LEA R8, P0, R18.reuse, R6, 0x7 ;  /* 0x0000000612087211 */ /* 0x040fe200078038ff */
[----:B------:R-:W-:Y:S01]  /*7710*/  ULDC.64 UR8, c[0x0][0x3f8] ;  /* 0x0000fe0000087ab9 */ /* 0x000fe20000000a00 */
[----:B------:R-:W1:Y:S04]  /*7720*/  LDS.128 R60, [R0+0x9000] ;  /* 0x00900000003c7984 */ /* 0x000e680000000c00 */
[----:B------:R-:W2:Y:S04]  /*7730*/  LDS.128 R56, [R0+0xb000] ;  /* 0x00b0000000387984 */ /* 0x000ea80000000c00 */
[----:B------:R-:W3:Y:S04]  /*7740*/  LDS.128 R52, [R0+0xd000] ;  /* 0x00d0000000347984 */ /* 0x000ee80000000c00 */
[----:B------:R-:W4:Y:S04]  /*7750*/  LDS.128 R48, [R0+0xa000] ;  /* 0x00a0000000307984 */ /* 0x000f280000000c00 */
[----:B------:R-:W4:Y:S04]  /*7760*/  LDS.128 R44, [R0+0xc000] ;  /* 0x00c00000002c7984 */ /* 0x000f280000000c00 */
[----:B------:R-:W4:Y:S04]  /*7770*/  LDS.128 R40, [R0+0xe000] ;  /* 0x00e0000000287984 */ /* 0x000f280000000c00 */
[----:B------:R-:W4:Y:S04]  /*7780*/  LDS.128 R36, [R0+0xf000] ;  /* 0x00f0000000247984 */ /* 0x000f280000000c00 */
[----:B------:R-:W4:Y:S04]  /*7790*/  LDS.128 R28, [R0+0x11000] ;  /* 0x01100000001c7984 */ /* 0x000f280000000c00 */
[----:B------:R-:W4:Y:S04]  /*77a0*/  LDS.128 R20, [R0+0x13000] ;  /* 0x0130000000147984 */ /* 0x000f280000000c00 */
[----:B------:R-:W4:Y:S04]  /*77b0*/  LDS.128 R32, [R0+0x10000] ;  /* 0x0100000000207984 */ /* 0x000f280000000c00 */
[----:B------:R-:W4:Y:S04]  /*77c0*/  LDS.128 R24, [R0+0x12000] ;  /* 0x0120000000187984 */ /* 0x000f280000000c00 */
[----:B------:R4:W4:Y:S04]  /*77d0*/  LDS.128 R12, [R0+0x14000] ;  /* 0x01400000000c7984 */ /* 0x0009280000000c00 */
[----:B-1----:R-:W-:Y:S04]  /*77e0*/  STG.E.128 desc[UR6][R6.64], R60 ;  /* 0x0000003c06007986 */ /* 0x002fe8000c101d06 */
[----:B--2---:R-:W-:Y:S04]  /*77f0*/  STG.E.128 desc[UR6][R6.64+0x40], R56 ;  /* 0x0000403806007986 */ /* 0x004fe8000c101d06 */
[----:B---3--:R1:W-:Y:S01]  /*7800*/  STG.E.128 desc[UR6][R6.64+0x80], R52 ;  /* 0x0000803406007986 */ /* 0x0083e2000c101d06 */
[----:B----4-:R-:W-:Y:S01]  /*7810*/  IMAD R0, R9, R16, RZ ;  /* 0x0000001009007224 */ /* 0x010fe200078e02ff */
[----:B------:R-:W-:-:S02]  /*7820*/  LEA.HI.X R9, R18, R7, R19, 0x7, P0 ;  /* 0x0000000712097211 */ /* 0x000fc400000f3c13 */
[C---:B------:R-:W-:Y:S01]  /*7830*/  LEA R4, P0, R10.reuse, UR8, 0x1 ;  /* 0x000000080a047c11 */ /* 0x040fe2000f8008ff */
[----:B------:R-:W-:Y:S02]  /*7840*/  IMAD R0, R243, R17, R0 ;  /* 0x00000011f3007224 */ /* 0x000fe400078e0200 */
[----:B------:R2:W-:Y:S03]  /*7850*/  STG.E.128 desc[UR6][R8.64], R48 ;  /* 0x0000003008007986 */ /* 0x0005e6000c101d06 */
[----:B------:R-:W-:Y:S01]  /*7860*/  IADD3 R0, R11, R0, RZ ;  /* 0x000000000b007210 */ /* 0x000fe20007ffe0ff */
[----:B------:R2:W-:Y:S03]  /*7870*/  STG.E.128 desc[UR6][R8.64+0x40], R44 ;  /* 0x0000402c08007986 */ /* 0x0005e6000c101d06 */
[----:B------:R-:W-:Y:S01]  /*7880*/  LEA.HI.X R5, R10, UR9, R0, 0x1, P0 ;  /* 0x000000090a057c11 */ /* 0x000fe200080f0c00 */
[----:B------:R2:W-:Y:S04]  /*7890*/  STG.E.128 desc[UR6][R8.64+0x80], R40 ;  /* 0x0000802808007986 */ /* 0x0005e8000c101d06 */
[----:B------:R2:W-:Y:S01]  /*78a0*/  STG.E.128 desc[UR6][R4.64], R36 ;  /* 0x0000002404007986 */ /* 0x0005e2000c101d06 */
[----:B-1----:R-:W-:-:S03]  /*78b0*/  LEA R6, P0, R16, R4, 0x7 ;  /* 0x0000000410067211 */ /* 0x002fc600078038ff */
[----:B------:R2:W-:Y:S01]  /*78c0*/  STG.E.128 desc[UR6][R4.64+0x40], R28 ;  /* 0x0000401c04007986 */ /* 0x0005e2000c101d06 */
[----:B------:R-:W-:-:S03]  /*78d0*/  LEA.HI.X R7, R16, R5, R17, 0x7, P0 ;  /* 0x0000000510077211 */ /* 0x000fc600000f3c11 */
[----:B------:R2:W-:Y:S04]  /*78e0*/  STG.E.128 desc[UR6][R4.64+0x80], R20 ;  /* 0x0000801404007986 */ /* 0x0005e8000c101d06 */
[----:B------:R2:W-:Y:S04]  /*78f0*/  STG.E.128 desc[UR6][R6.64], R32 ;  /* 0x0000002006007986 */ /* 0x0005e8000c101d06 */
[----:B------:R2:W-:Y:S04]  /*7900*/  STG.E.128 desc[UR6][R6.64+0x40], R24 ;  /* 0x0000401806007986 */ /* 0x0005e8000c101d06 */
[----:B------:R2:W-:Y:S02]  /*7910*/  STG.E.128 desc[UR6][R6.64+0x80], R12 ;  /* 0x0000800c06007986 */ /* 0x0005e4000c101d06 */
.L_x_487:
        /* <DEDUP_REMOVED lines=11> */
.L_x_494:
[----:B------:R-:W-:Y:S05]  /*79d0*/  EXIT ;  /* 0x000000000000794d */ /* 0x000fea0003800000 */
.L_x_496:
        /* <DEDUP_REMOVED lines=10> */
.L_x_686:


//--------------------- .text._ZN5flash44flash_bwd_dq_dk_dv_loop_seqk_parallel_kernelI23Flash_bwd_kernel_traitsILi96ELi64ELi128ELi8ELi2ELi4ELi4ELb0ELb0EN7cutlass6half_tE19Flash_kernel_traitsILi96ELi64ELi128ELi8ES3_EELb0ELb1ELb0ELb0ELb1ELb1ELb1EEEvNS_16Flash_bwd_paramsE --------------------------
	.section	.text._ZN5flash44flash_bwd_dq_dk_dv_loop_seqk_parallel_kernelI23Flash_bwd_kernel_traitsILi96ELi64ELi128ELi8ELi2ELi4ELi4ELb0ELb0EN7cutlass6half_tE19Flash_kernel_traitsILi96ELi64ELi128ELi8ES3_EELb0ELb1ELb0ELb0ELb1ELb1ELb1EEEvNS_16Flash_bwd_paramsE,"ax",@progbits
	.align	128
        .global         _ZN5flash44flash_bwd_dq_dk_dv_loop_seqk_parallel_kernelI23Flash_bwd_kernel_traitsILi96ELi64ELi128ELi8ELi2ELi4ELi4ELb0ELb0EN7cutlass6half_tE19Flash_kernel_traitsILi96ELi64ELi128ELi8ES3_EELb0ELb1ELb0ELb0ELb1ELb1ELb1EEEvNS_16Flash_bwd_paramsE
        .type           _ZN5flash44flash_bwd_dq_dk_dv_loop_seqk_parallel_kernelI23Flash_bwd_kernel_traitsILi96ELi64ELi128ELi8ELi2ELi4ELi4ELb0ELb0EN7cutlass6half_tE19Flash_kernel_traitsILi96ELi64ELi128ELi8ES3_EELb0ELb1ELb0ELb0ELb1ELb1ELb1EEEvNS_16Flash_bwd_paramsE,@function
        .size           _ZN5flash44flash_bwd_dq_dk_dv_loop_seqk_parallel_kernelI23Flash_bwd_kernel_traitsILi96ELi64ELi128ELi8ELi2ELi4ELi4ELb0ELb0EN7cutlass6half_tE19Flash_kernel_traitsILi96ELi64ELi128ELi8ES3_EELb0ELb1ELb0ELb0ELb1ELb1ELb1EEEvNS_16Flash_bwd_paramsE,(.L_x_687 - _ZN5flash44flash_bwd_dq_dk_dv_loop_seqk_parallel_kernelI23Flash_bwd_kernel_traitsILi96ELi64ELi128ELi8ELi2ELi4ELi4ELb0ELb0EN7cutlass6half_tE19Flash_kernel_traitsILi96ELi64ELi128ELi8ES3_EELb0ELb1ELb0ELb0ELb1ELb1ELb1EEEvNS_16Flash_bwd_paramsE)
        .other          _ZN5flash44flash_bwd_dq_dk_dv_loop_seqk_parallel_kernelI23Flash_bwd_kernel_traitsILi96ELi64ELi128ELi8ELi2ELi4ELi4ELb0ELb0EN7cutlass6half_tE19Flash_kernel_traitsILi96ELi64ELi128ELi8ES3_EELb0ELb1ELb0ELb0ELb1ELb1ELb1EEEvNS_16Flash_bwd_paramsE,@"STO_CUDA_ENTRY STV_DEFAULT"
_ZN5flash44flash_bwd_dq_dk_dv_loop_seqk_parallel_kernelI23Flash_bwd_kernel_traitsILi96ELi64ELi128ELi8ELi2ELi4ELi4ELb0ELb0EN7cutlass6half_tE19Flash_kernel_traitsILi96ELi64ELi128ELi8ES3_EELb0ELb1ELb0ELb0ELb1ELb1ELb1EEEvNS_16Flash_bwd_paramsE:
.text._ZN5flash44flash_bwd_dq_dk_dv_loop_seqk_parallel_kernelI23Flash_bwd_kernel_traitsILi96ELi64ELi128ELi8ELi2ELi4ELi4ELb0ELb0EN7cutlass6half_tE19Flash_kernel_traitsILi96ELi64ELi128ELi8ES3_EELb0ELb1ELb0ELb0ELb1ELb1ELb1EEEvNS_16Flash_bwd_paramsE:
        /* <DEDUP_REMOVED lines=18> */
[----:B------:R-:W3:Y:S08]  /*0120*/  LDC R244, c[0x0][0x2c4] ;  /* 0x0000b100fff47b82 */ /* 0x000ef00000000800 */
[----:B------:R-:W4:Y:S08]  /*0130*/  S2UR UR8, SR_CTAID.Y ;  /* 0x00000000000879c3 */ /* 0x000f300000002600 */
[----:B------:R-:W5:Y:S01]  /*0140*/  S2UR UR9, SR_CTAID.Z ;  /* 0x00000000000979c3 */ /* 0x000f620000002700 */
[----:B--2---:R-:W-:-:S04]  /*0150*/  ULEA UR5, UR5, UR4, 0x18 ;  /* 0x0000000405057291 */ /* 0x004fc8000f8ec03f */
[----:B------:R-:W-:Y:S01]  /*0160*/  UIADD3 UR4, UR5, 0x15000, URZ ;  /* 0x0001500005047890 */ /* 0x000fe2000fffe03f */
[----:B-1----:R-:W-:Y:S01]  /*0170*/  SHF.R.S32.HI R15, RZ, 0x1f, R13 ;  /* 0x0000001fff0f7819 */ /* 0x002fe2000001140d */
[----:B------:R-:W-:Y:S01]  /*0180*/  IMAD.SHL.U32 R245, R13, 0x2, RZ ;  /* 0x000000020df57824 */ /* 0x000fe200078e00ff */
[----:B------:R-:W1:Y:S01]  /*0190*/  S2UR UR7, SR_CTAID.Z ;  /* 0x00000000000779c3 */ /* 0x000e620000002700 */
[----:B------:R-:W-:Y:S01]  /*01a0*/  UIADD3 UR15, UR5, 0x9000, URZ ;  /* 0x00009000050f7890 */ /* 0x000fe2000fffe03f */
[CC--:B------:R-:W-:Y:S02]  /*01b0*/  LEA.HI R2, R15.reuse, R13.reuse, RZ, 0x4 ;  /* 0x0000000d0f027211 */ /* 0x0c0fe400078f20ff */
[CC--:B------:R-:W-:Y:S02]  /*01c0*/  LEA.HI R18, R15.reuse, R13.reuse, RZ, 0x3 ;  /* 0x0000000d0f127211 */ /* 0x0c0fe400078f18ff */
[----:B------:R-:W-:Y:S01]  /*01d0*/  LEA.HI R11, R15, R13, RZ, 0x2 ;  /* 0x0000000d0f0b7211 */ /* 0x000fe200078f10ff */
[----:B----4-:R-:W-:Y:S01]  /*01e0*/  USHF.R.S32.HI UR14, URZ, 0x1f, UR8 ;  /* 0x0000001f3f0e7899 */ /* 0x010fe20008011408 */
[C---:B------:R-:W-:Y:S01]  /*01f0*/  LOP3.LUT R0, R2.reuse, 0xfffffff0, RZ, 0xc0, !PT ;  /* 0xfffffff002007812 */ /* 0x040fe200078ec0ff */
[----:B------:R-:W2:Y:S01]  /*0200*/  S2UR UR6, SR_CTAID.Y ;  /* 0x00000000000679c3 */ /* 0x000ea20000002600 */
[----:B------:R-:W-:Y:S01]  /*0210*/  SHF.R.S32.HI R6, RZ, 0x4, R2 ;  /* 0x00000004ff067819 */ /* 0x000fe20000011402 */
[----:B------:R-:W-:Y:S01]  /*0220*/  UIMAD.WIDE UR48, UR8, 0x80, URZ ;  /* 0x00000080083078a5 */ /* 0x000fe2000f8e023f */
[----:B------:R-:W-:Y:S01]  /*0230*/  SHF.R.S32.HI R4, RZ, 0x3, R18 ;  /* 0x00000003ff047819 */ /* 0x000fe20000011412 */
[----:B------:R-:W-:Y:S01]  /*0240*/  IMAD.IADD R0, R13, 0x1, -R0 ;  /* 0x000000010d007824 */ /* 0x000fe200078e0a00 */
[----:B------:R-:W-:Y:S01]  /*0250*/  LOP3.LUT R5, R11, 0xfffffffc, RZ, 0xc0, !PT ;  /* 0xfffffffc0b057812 */ /* 0x000fe200078ec0ff */
[----:B-----5:R-:W-:Y:S01]  /*0260*/  USHF.R.S32.HI UR13, URZ, 0x1f, UR9 ;  /* 0x0000001f3f0d7899 */ /* 0x020fe20008011409 */
[----:B------:R-:W-:Y:S01]  /*0270*/  LEA.HI R3, R2, R6, RZ, 0x1 ;  /* 0x0000000602037211 */ /* 0x000fe200078f08ff */
[----:B------:R-:W-:Y:S01]  /*0280*/  IMAD.SHL.U32 R2, R4, 0x40, RZ ;  /* 0x0000004004027824 */ /* 0x000fe200078e00ff */
[----:B------:R-:W-:Y:S01]  /*0290*/  SHF.R.S32.HI R246, RZ, 0x2, R11 ;  /* 0x00000002fff67819 */ /* 0x000fe2000001140b */
[----:B------:R-:W-:Y:S01]  /*02a0*/  IMAD.IADD R12, R13, 0x1, -R5 ;  /* 0x000000010d0c7824 */ /* 0x000fe200078e0a05 */
[----:B------:R-:W-:-:S02]  /*02b0*/  LOP3.LUT R8, R3, 0xfffffffe, RZ, 0xc0, !PT ;  /* 0xfffffffe03087812 */ /* 0x000fc400078ec0ff */
[----:B------:R-:W-:Y:S01]  /*02c0*/  SHF.R.S32.HI R3, RZ, 0x1f, R0 ;  /* 0x0000001fff037819 */ /* 0x000fe20000011400 */
[----:B------:R-:W-:Y:S01]  /*02d0*/  IMAD.SHL.U32 R248, R12, 0x8, RZ ;  /* 0x000000080cf87824 */ /* 0x000fe200078e00ff */
[-C--:B------:R-:W-:Y:S01]  /*02e0*/  LEA.HI R5, R0, R0.reuse, RZ, 0x1 ;  /* 0x0000000000057211 */ /* 0x080fe200078f08ff */
[----:B------:R-:W-:Y:S01]  /*02f0*/  IMAD.IADD R14, R6, 0x1, -R8 ;  /* 0x00000001060e7824 */ /* 0x000fe200078e0a08 */
[----:B------:R-:W-:Y:S01]  /*0300*/  LOP3.LUT R2, R2, 0xc0, RZ, 0xc0, !PT ;  /* 0x000000c002027812 */ /* 0x000fe200078ec0ff */
[----:B-1----:R-:W-:Y:S01]  /*0310*/  USHF.R.S32.HI UR12, URZ, 0x1f, UR7 ;  /* 0x0000001f3f0c7899 */ /* 0x002fe20008011407 */
[----:B------:R-:W-:Y:S02]  /*0320*/  LEA.HI R16, R3, R0, RZ, 0x3 ;  /* 0x0000000003107211 */ /* 0x000fe400078f18ff */
[----:B------:R-:W-:Y:S02]  /*0330*/  LOP3.LUT R3, R5, 0x7fffffe, RZ, 0xc0, !PT ;  /* 0x07fffffe05037812 */ /* 0x000fe400078ec0ff */
[----:B------:R-:W-:Y:S01]  /*0340*/  SHF.R.U32.HI R7, RZ, 0x3, R2 ;  /* 0x00000003ff077819 */ /* 0x000fe20000011602 */
[----:B--2---:R-:W-:Y:S01]  /*0350*/  USHF.R.S32.HI UR11, URZ, 0x1f, UR6 ;  /* 0x0000001f3f0b7899 */ /* 0x004fe20008011406 */
[----:B------:R-:W-:Y:S01]  /*0360*/  LOP3.LUT R4, R2, 0x18, R248, 0xf8, !PT ;  /* 0x0000001802047812 */ /* 0x000fe200078ef8f8 */
[----:B------:R-:W-:Y:S01]  /*0370*/  IMAD.IADD R20, R0, 0x1, -R3 ;  /* 0x0000000100147824 */ /* 0x000fe200078e0a03 */
[----:B------:R-:W-:-:S02]  /*0380*/  LOP3.LUT R2, R16, 0xfffffff8, RZ, 0xc0, !PT ;  /* 0xfffffff810027812 */ /* 0x000fc400078ec0ff */
[----:B------:R-:W-:Y:S02]  /*0390*/  LOP3.LUT R3, R18, 0xfffffff8, RZ, 0xc0, !PT ;  /* 0xfffffff812037812 */ /* 0x000fe400078ec0ff */
[----:B------:R-:W-:Y:S01]  /*03a0*/  LOP3.LUT R239, R4, R7, RZ, 0x3c, !PT ;  /* 0x0000000704ef7212 */ /* 0x000fe200078e3cff */
[----:B------:R-:W-:Y:S01]  /*03b0*/  IMAD.IADD R19, R0, 0x1, -R2 ;  /* 0x0000000100137824 */ /* 0x000fe200078e0a02 */
[----:B------:R-:W-:Y:S01]  /*03c0*/  LEA.HI R2, R15, R13, RZ, 0x6 ;  /* 0x0000000d0f027211 */ /* 0x000fe200078f30ff */
[----:B------:R-:W-:Y:S01]  /*03d0*/  IMAD.IADD R8, R13, 0x1, -R3 ;  /* 0x000000010d087824 */ /* 0x000fe200078e0a03 */
        /* <DEDUP_REMOVED lines=8> */
[----:B------:R-:W-:Y:S01]  /*0460*/  IMAD.IADD R6, R246, 0x1, -R3 ;  /* 0x00000001f6067824 */ /* 0x000fe200078e0a03 */
[----:B------:R-:W-:-:S02]  /*0470*/  SHF.R.S32.HI R7, RZ, 0x1, R5 ;  /* 0x00000001ff077819 */ /* 0x000fc40000011405 */
[----:B------:R-:W-:Y:S01]  /*0480*/  SHF.R.S32.HI R4, RZ, 0x1f, R5 ;  /* 0x0000001fff047819 */ /* 0x000fe20000011405 */
[----:B------:R-:W-:Y:S01]  /*0490*/  IMAD.IADD R5, R246, 0x1, -R0 ;  /* 0x00000001f6057824 */ /* 0x000fe200078e0a00 */
[----:B------:R-:W-:Y:S01]  /*04a0*/  LEA.HI R9, R15, R13, RZ, 0x5 ;  /* 0x0000000d0f097211 */ /* 0x000fe200078f28ff */
[----:B------:R-:W-:Y:S01]  /*04b0*/  IMAD.IADD R2, R8, 0x1, -R2 ;  /* 0x0000000108027824 */ /* 0x000fe200078e0a02 */
[----:B------:R-:W-:Y:S01]  /*04c0*/  LEA.HI R3, R4, R7, RZ, 0x2 ;  /* 0x0000000704037211 */ /* 0x000fe200078f10ff */
[C---:B------:R-:W-:Y:S01]  /*04d0*/  IMAD R0, R10.reuse, 0x4, R14 ;  /* 0x000000040a007824 */ /* 0x040fe200078e020e */
[----:B------:R-:W-:Y:S01]  /*04e0*/  SHF.R.S32.HI R251, RZ, 0x5, R9 ;  /* 0x00000005fffb7819 */ /* 0x000fe20000011409 */
[----:B------:R-:W-:Y:S01]  /*04f0*/  IMAD.SHL.U32 R10, R10, 0x20, RZ ;  /* 0x000000200a0a7824 */ /* 0x000fe200078e00ff */
[----:B------:R-:W-:Y:S01]  /*0500*/  LOP3.LUT P4, RZ, R5, 0x2, RZ, 0xc0, !PT ;  /* 0x0000000205ff7812 */ /* 0x000fe2000788c0ff */
[----:B------:R-:W-:Y:S01]  /*0510*/  IMAD R173, R0, 0x8, R2 ;  /* 0x0000000800ad7824 */ /* 0x000fe200078e0202 */
[----:B------:R-:W-:Y:S01]  /*0520*/  LOP3.LUT R0, R3, 0xfffffffc, RZ, 0xc0, !PT ;  /* 0xfffffffc03007812 */ /* 0x000fe200078ec0ff */
[----:B------:R-:W-:Y:S01]  /*0530*/  IMAD R4, R251, 0x8, R6 ;  /* 0x00000008fb047824 */ /* 0x000fe200078e0206 */
[----:B------:R-:W-:-:S02]  /*0540*/  LOP3.LUT R3, R9, 0xffffffe0, RZ, 0xc0, !PT ;  /* 0xffffffe009037812 */ /* 0x000fc400078ec0ff */
[----:B------:R-:W-:Y:S01]  /*0550*/  LEA.HI R2, R15, R13, RZ, 0x7 ;  /* 0x0000000d0f027211 */ /* 0x000fe200078f38ff */
[----:B------:R-:W-:Y:S01]  /*0560*/  IMAD.IADD R17, R7, 0x1, -R0 ;  /* 0x0000000107117824 */ /* 0x000fe200078e0a00 */
[----:B------:R-:W-:Y:S01]  /*0570*/  SHF.R.S32.HI R0, RZ, 0x1f, R9 ;  /* 0x0000001fff007819 */ /* 0x000fe20000011409 */
[----:B------:R-:W-:Y:S01]  /*0580*/  IMAD.IADD R252, R13, 0x1, -R3 ;  /* 0x000000010dfc7824 */ /* 0x000fe200078e0a03 */
[-C--:B------:R-:W-:Y:S01]  /*0590*/  LEA.HI R3, R9, R251.reuse, RZ, 0x1 ;  /* 0x000000fb09037211 */ /* 0x080fe200078f08ff */
[----:B------:R-:W-:Y:S01]  /*05a0*/  IMAD.U32 R239, R4, 0x20, R239 ;  /* 0x0000002004ef7824 */ /* 0x000fe200078e00ef */
[----:B------:R-:W-:Y:S02]  /*05b0*/  LEA.HI R0, R0, R251, RZ, 0x2 ;  /* 0x000000fb00007211 */ /* 0x000fe400078f10ff */
[----:B------:R-:W-:Y:S02]  /*05c0*/  SHF.R.S32.HI R13, RZ, 0x7, R2 ;  /* 0x00000007ff0d7819 */ /* 0x000fe40000011402 */
[----:B------:R-:W-:Y:S01]  /*05d0*/  LOP3.LUT R2, R3, 0xfffffffe, RZ, 0xc0, !PT ;  /* 0xfffffffe03027812 */ /* 0x000fe200078ec0ff */
[----:B------:R-:W-:Y:S01]  /*05e0*/  IMAD.SHL.U32 R3, R8, 0x40, RZ ;  /* 0x0000004008037824 */ /* 0x000fe200078e00ff */
[----:B------:R-:W-:Y:S01]  /*05f0*/  LOP3.LUT R0, R0, 0xfffffffc, RZ, 0xc0, !PT ;  /* 0xfffffffc00007812 */ /* 0x000fe200078ec0ff */
[----:B------:R-:W-:Y:S01]  /*0600*/  IMAD.SHL.U32 R8, R12, 0x2, RZ ;  /* 0x000000020c087824 */ /* 0x000fe200078e00ff */
[----:B------:R-:W-:Y:S01]  /*0610*/  LEA.HI R12, R5, R5, RZ, 0x1 ;  /* 0x00000005050c7211 */ /* 0x000fe200078f08ff */
[----:B------:R-:W-:Y:S01]  /*0620*/  IMAD.IADD R15, R251, 0x1, -R2 ;  /* 0x00000001fb0f7824 */ /* 0x000fe200078e0a02 */
[----:B------:R-:W-:Y:S01]  /*0630*/  LOP3.LUT R6, R5, 0x1, RZ, 0xc0, !PT ;  /* 0x0000000105067812 */ /* 0x000fe200078ec0ff */
[----:B------:R-:W-:Y:S01]  /*0640*/  IMAD.IADD R0, R251, 0x1, -R0 ;  /* 0x00000001fb007824 */ /* 0x000fe200078e0a00 */
[----:B------:R-:W-:-:S02]  /*0650*/  SHF.R.S32.HI R2, RZ, 0x1, R11 ;  /* 0x00000001ff027819 */ /* 0x000fc4000001140b */
[----:B------:R-:W-:Y:S01]  /*0660*/  LOP3.LUT R4, R12, 0x3fffffe, RZ, 0xc0, !PT ;  /* 0x03fffffe0c047812 */ /* 0x000fe200078ec0ff */
[----:B------:R-:W-:Y:S01]  /*0670*/  IMAD R11, R0, 0x200, R8 ;  /* 0x00000200000b7824 */ /* 0x000fe200078e0208 */
[----:B------:R-:W-:Y:S01]  /*0680*/  ISETP.NE.U32.AND P5, PT, R6, 0x1, PT ;  /* 0x000000010600780c */ /* 0x000fe20003fa5070 */
[C---:B------:R-:W-:Y:S01]  /*0690*/  IMAD.SHL.U32 R6, R2.reuse, 0x40, RZ ;  /* 0x0000004002067824 */ /* 0x040fe200078e00ff */
[----:B------:R-:W-:Y:S02]  /*06a0*/  LOP3.LUT R7, R3, 0x1c0, RZ, 0xc0, !PT ;  /* 0x000001c003077812 */ /* 0x000fe400078ec0ff */
[----:B------:R-:W-:Y:S01]  /*06b0*/  SHF.R.S32.HI R3, RZ, 0x3, R16 ;  /* 0x00000003ff037819 */ /* 0x000fe20000011410 */
[C---:B------:R-:W-:Y:S01]  /*06c0*/  IMAD.IADD R16, R5.reuse, 0x1, -R4 ;  /* 0x0000000105107824 */ /* 0x040fe200078e0a04 */
[----:B------:R-:W-:Y:S01]  /*06d0*/  LOP3.LUT P6, RZ, R2, 0x2, RZ, 0xc0, !PT ;  /* 0x0000000202ff7812 */ /* 0x000fe200078cc0ff */
[----:B------:R-:W-:Y:S01]  /*06e0*/  IMAD.SHL.U32 R2, R0, 0x10, RZ ;  /* 0x0000001000027824 */ /* 0x000fe200078e00ff */
[----:B------:R-:W-:Y:S01]  /*06f0*/  LOP3.LUT R245, R10, 0x6, R245, 0xf8, !PT ;  /* 0x000000060af57812 */ /* 0x000fe200078ef8f5 */
[----:B------:R-:W-:Y:S01]  /*0700*/  IMAD.SHL.U32 R4, R5, 0x40, RZ ;  /* 0x0000004005047824 */ /* 0x000fe200078e00ff */
[----:B------:R-:W-:Y:S01]  /*0710*/  R2P PR, R19, 0x6 ;  /* 0x0000000613007804 */ /* 0x000fe20000000000 */
        /* <DEDUP_REMOVED lines=32> */
[----:B------:R-:W-:Y:S01]  /*0920*/  VIADD R194, R196, 0x20 ;  /* 0x00000020c4c27836 */ /* 0x000fe20000000000 */
        /* <DEDUP_REMOVED lines=10> */
[----:B------:R-:W-:Y:S02]  /*09d0*/  LOP3.LUT R8, R8, R3, R4, 0x1e, !PT ;  /* 0x0000000308087212 */ /* 0x000fe400078e1e04 */
[----:B------:R-:W-:Y:S02]  /*09e0*/  LOP3.LUT R7, R7, R0, R9, 0x1e, !PT ;  /* 0x0000000007077212 */ /* 0x000fe400078e1e09 */
[----:B------:R-:W-:Y:S01]  /*09f0*/  SHF.R.S32.HI R0, RZ, 0x1f, R252 ;  /* 0x0000001fff007819 */ /* 0x000fe200000114fc */
[----:B------:R-:W-:Y:S01]  /*0a00*/  IMAD.U32 R176, R176, 0x200, R8 ;  /* 0x00000200b0b07824 */ /* 0x000fe200078e0008 */
[----:B------:R-:W-:Y:S01]  /*0a10*/  LOP3.LUT R10, R9, 0x10, R10, 0xf8, !PT ;  /* 0x00000010090a7812 */ /* 0x000fe200078ef80a */
[----:B------:R-:W-:Y:S01]  /*0a20*/  IMAD.IADD R7, R7, 0x1, R11 ;  /* 0x0000000107077824 */ /* 0x000fe200078e020b */
[----:B------:R-:W-:-:S02]  /*0a30*/  LEA.HI R0, R0, R252, RZ, 0x2 ;  /* 0x000000fc00007211 */ /* 0x000fc400078f10ff */
[----:B------:R-:W-:Y:S02]  /*0a40*/  LOP3.LUT R3, R6, R2, R4, 0x1e, !PT ;  /* 0x0000000206037212 */ /* 0x000fe400078e1e04 */
[----:B------:R-:W-:Y:S01]  /*0a50*/  SHF.R.S32.HI R4, RZ, 0x2, R0 ;  /* 0x00000002ff047819 */ /* 0x000fe20000011400 */
[----:B------:R-:W-:Y:S01]  /*0a60*/  IMAD.SHL.U32 R0, R20, 0x20, RZ ;  /* 0x0000002014007824 */ /* 0x000fe200078e00ff */
[----:B------:R-:W-:Y:S02]  /*0a70*/  LOP3.LUT R2, R6, R10, R2, 0x1e, !PT ;  /* 0x0000000a06027212 */ /* 0x000fe400078e1e02 */
[----:B------:R-:W-:Y:S01]  /*0a80*/  LEA R176, R176, UR4, 0x1 ;  /* 0x00000004b0b07c11 */ /* 0x000fe2000f8e08ff */
[C---:B------:R-:W-:Y:S01]  /*0a90*/  IMAD R247, R15.reuse, 0x10, R4 ;  /* 0x000000100ff77824 */ /* 0x040fe200078e0204 */
[----:B------:R-:W-:Y:S01]  /*0aa0*/  SEL R178, R178, 0x40, P2 ;  /* 0x00000040b2b27807 */ /* 0x000fe20001000000 */
[----:B------:R-:W-:Y:S01]  /*0ab0*/  IMAD R4, R15, 0x200, R0 ;  /* 0x000002000f047824 */ /* 0x000fe200078e0200 */
[----:B------:R-:W-:Y:S01]  /*0ac0*/  LEA R237, R7, UR15, 0x1 ;  /* 0x0000000f07ed7c11 */ /* 0x000fe2000f8e08ff */
[----:B------:R-:W-:Y:S01]  /*0ad0*/  IMAD.IADD R181, R0, 0x1, R2 ;  /* 0x0000000100b57824 */ /* 0x000fe200078e0202 */
[----:B------:R-:W-:Y:S01]  /*0ae0*/  SEL R174, R180, 0xffffffe0, !P6 ;  /* 0xffffffe0b4ae7807 */ /* 0x000fe20007000000 */
[----:B------:R-:W-:Y:S01]  /*0af0*/  VIADD R0, R247, 0xffffffc0 ;  /* 0xffffffc0f7007836 */ /* 0x000fe20000000000 */
[----:B------:R-:W-:Y:S01]  /*0b00*/  LEA R173, R173, UR5, 0x1 ;  /* 0x00000005adad7c11 */ /* 0x000fe2000f8e08ff */
[----:B------:R-:W-:Y:S01]  /*0b10*/  IMAD.IADD R177, R176, 0x1, R177 ;  /* 0x00000001b0b17824 */ /* 0x000fe200078e02b1 */
[----:B------:R-:W-:Y:S01]  /*0b20*/  LOP3.LUT P0, RZ, R17, 0x2, RZ, 0xc0, !PT ;  /* 0x0000000211ff7812 */ /* 0x000fe2000780c0ff */
[----:B------:R-:W-:Y:S01]  /*0b30*/  IMAD.IADD R182, R4, 0x1, R3 ;  /* 0x0000000104b67824 */ /* 0x000fe200078e0203 */
[----:B------:R-:W-:Y:S01]  /*0b40*/  SHF.R.S32.HI R2, RZ, 0x1f, R0 ;  /* 0x0000001fff027819 */ /* 0x000fe20000011400 */
[----:B------:R-:W-:Y:S01]  /*0b50*/  VIADD R238, R237, 0x20 ;  /* 0x00000020edee7836 */ /* 0x000fe20000000000 */
[----:B---3--:R-:W-:Y:S01]  /*0b60*/  IADD3 R244, R247, 0x1, -R244 ;  /* 0x00000001f7f47810 */ /* 0x008fe20007ffe8f4 */
[----:B------:R-:W-:Y:S01]  /*0b70*/  IMAD.IADD R179, R176, 0x1, R178 ;  /* 0x00000001b0b37824 */ /* 0x000fe200078e02b2 */
[C---:B------:R-:W-:Y:S01]  /*0b80*/  SHF.L.U64.HI R243, R0.reuse, 0x2, R2 ;  /* 0x0000000200f37819 */ /* 0x040fe20000010202 */
[----:B------:R-:W-:Y:S01]  /*0b90*/  IMAD.SHL.U32 R242, R0, 0x4, RZ ;  /* 0x0000000400f27824 */ /* 0x000fe200078e00ff */
[----:B------:R-:W-:Y:S01]  /*0ba0*/  SEL R180, R180, 0xffffffe0, !P0 ;  /* 0xffffffe0b4b47807 */ /* 0x000fe20004000000 */
[----:B------:R-:W-:Y:S01]  /*0bb0*/  IMAD.IADD R174, R174, 0x1, R173 ;  /* 0x00000001aeae7824 */ /* 0x000fe200078e02ad */
[----:B------:R-:W-:Y:S01]  /*0bc0*/  LEA R3, R5, UR5, 0x1 ;  /* 0x0000000505037c11 */ /* 0x000fe2000f8e08ff */
[----:B------:R-:W-:-:S02]  /*0bd0*/  IMAD.IADD R178, R177, 0x1, R178 ;  /* 0x00000001b1b27824 */ /* 0x000fc400078e02b2 */
[----:B------:R-:W-:-:S07]  /*0be0*/  @P3 VIADD R238, R237, 0xffffffe0 ;  /* 0xffffffe0edee3836 */ /* 0x000fce0000000000 */
.L_x_505:
        /* <DEDUP_REMOVED lines=45> */
[----:B------:R-:W-:Y:S01]  /*0ec0*/  ULDC UR26, c[0x0][0x2dc] ;  /* 0x0000b700001a7ab9 */ /* 0x000fe20000000800 */
[----:B------:R-:W-:Y:S02]  /*0ed0*/  UISETP.NE.AND.EX UP1, UPT, UR17, URZ, UPT, UP1 ;  /* 0x0000003f1100728c */ /* 0x000fe4000bf25310 */
[----:B------:R-:W-:Y:S01]  /*0ee0*/  UIMAD UR31, UR9, UR26, URZ ;  /* 0x0000001a091f72a4 */ /* 0x000fe2000f8e023f */
[----:B------:R-:W-:-:S03]  /*0ef0*/  ULDC.U8 UR21, c[0x0][0x480] ;  /* 0x0001200000157ab9 */ /* 0x000fc60000000000 */
[----:B------:R-:W-:Y:S01]  /*0f00*/  @UP0 UIMAD UR24, UR8, UR4, URZ ;  /* 0x00000004081802a4 */ /* 0x000fe2000f8e023f */
[----:B-1----:R-:W-:Y:S01]  /*0f10*/  IABS R8, R9 ;  /* 0x0000000900087213 */ /* 0x002fe20000000000 */
[----:B------:R-:W-:Y:S01]  /*0f20*/  @UP0 ULDC UR22, c[0x0][0x2e4] ;  /* 0x0000b90000160ab9 */ /* 0x000fe20000000800 */
[----:B------:R-:W-:Y:S01]  /*0f30*/  ISETP.NE.AND P1, PT, R9, RZ, PT ;  /* 0x000000ff0900720c */ /* 0x000fe20003f25270 */
[----:B------:R-:W-:Y:S01]  /*0f40*/  @UP0 UIMAD UR22, UR9, UR22, UR24 ;  /* 0x00000016091602a4 */ /* 0x000fe2000f8e0218 */
[----:B------:R-:W1:Y:S01]  /*0f50*/  I2F.RP R4, R8 ;  /* 0x0000000800047306 */ /* 0x000e620000209400 */
[----:B------:R-:W-:Y:S01]  /*0f60*/  ULOP3.LUT UR24, UR20, 0xffffffc0, URZ, 0xc0, !UPT ;  /* 0xffffffc014187892 */ /* 0x000fe2000f8ec03f */
[----:B------:R-:W-:Y:S01]  /*0f70*/  ISETP.NE.AND P4, PT, RZ, UR21, PT ;  /* 0x00000015ff007c0c */ /* 0x000fe2000bf85270 */
[----:B------:R-:W-:Y:S01]  /*0f80*/  @!UP0 UIMAD UR17, UR8, UR27, UR9 ;  /* 0x0000001b081182a4 */ /* 0x000fe2000f8e0209 */
[----:B--2---:R-:W-:Y:S01]  /*0f90*/  IABS R2, R2 ;  /* 0x0000000200027213 */ /* 0x004fe20000000000 */
[----:B------:R-:W-:-:S02]  /*0fa0*/  UIADD3 UR24, UR24, -0x40, URZ ;  /* 0xffffffc018187890 */ /* 0x000fc4000fffe03f */
        /* <DEDUP_REMOVED lines=45> */
.L_x_498:
[----:B------:R-:W-:Y:S01]  /*1280*/  UIMAD UR21, UR8, UR27, UR9 ;  /* 0x0000001b081572a4 */ /* 0x000fe2000f8e0209 */
[----:B------:R-:W-:-:S03]  /*1290*/  ULDC UR36, c[0x0][0x2d4] ;  /* 0x0000b50000247ab9 */ /* 0x000fc60000000800 */
[----:B------:R-:W-:-:S12]  /*12a0*/  UIMAD UR21, UR21, UR36, URZ ;  /* 0x00000024151572a4 */ /* 0x000fd8000f8e023f */
.L_x_499:
[----:B------:R-:W-:Y:S01]  /*12b0*/  UIMAD UR39, UR27, UR26, URZ ;  /* 0x0000001a1b2772a4 */ /* 0x000fe2000f8e023f */
[----:B------:R-:W1:Y:S01]  /*12c0*/  LDC.64 R8, c[0x0][0x228] ;  /* 0x00008a00ff087b82 */ /* 0x000e620000000a00 */
[----:B------:R-:W-:Y:S01]  /*12d0*/  IMAD.U32 R6, RZ, RZ, UR31 ;  /* 0x0000001fff067e24 */ /* 0x000fe2000f8e00ff */
[----:B------:R-:W-:Y:S01]  /*12e0*/  SHF.R.S32.HI R27, RZ, 0x1f, R246 ;  /* 0x0000001fff1b7819 */ /* 0x000fe200000114f6 */
[----:B------:R-:W-:Y:S01]  /*12f0*/  USHF.L.U32 UR17, UR39, 0x6, URZ ;  /* 0x0000000627117899 */ /* 0x000fe2000800063f */
[----:B------:R-:W-:Y:S01]  /*1300*/  IMAD.U32 R7, RZ, RZ, UR16 ;  /* 0x00000010ff077e24 */ /* 0x000fe2000f8e00ff */
[----:B------:R-:W-:Y:S01]  /*1310*/  IADD3 R14, P2, R246, UR24, RZ ;  /* 0x00000018f60e7c10 */ /* 0x000fe2000ff5e0ff */
[----:B------:R-:W-:Y:S01]  /*1320*/  IMAD R0, R251, UR39, R252 ;  /* 0x00000027fb007c24 */ /* 0x000fe2000f8e02fc */
[----:B------:R-:W-:Y:S01]  /*1330*/  USHF.R.S32.HI UR16, URZ, 0x1f, UR17 ;  /* 0x0000001f3f107899 */ /* 0x000fe20008011411 */
[----:B------:R-:W2:Y:S01]  /*1340*/  LDC.64 R10, c[0x0][0x418] ;  /* 0x00010600ff0a7b82 */ /* 0x000ea20000000a00 */
[----:B------:R-:W-:Y:S01]  /*1350*/  IADD3.X R15, R27, UR25, RZ, P2, !PT ;  /* 0x000000191b0f7c10 */ /* 0x000fe200097fe4ff */
[----:B------:R-:W-:Y:S01]  /*1360*/  UIMAD.WIDE.U32 UR34, UR26, UR27, URZ ;  /* 0x0000001b1a2272a5 */ /* 0x000fe2000f8e003f */
[----:B------:R-:W-:Y:S01]  /*1370*/  IADD3 R6, P1, P0, R0, UR17, R6 ;  /* 0x0000001100067c10 */ /* 0x000fe2000f83e006 */
[----:B------:R-:W-:Y:S01]  /*1380*/  UIMAD.WIDE UR36, UR8, UR36, UR24 ;  /* 0x00000024082472a5 */ /* 0x000fe2000f8e0218 */
[----:B------:R-:W-:Y:S01]  /*1390*/  SHF.R.S32.HI R0, RZ, 0x1f, R0 ;  /* 0x0000001fff007819 */ /* 0x000fe20000011400 */
[----:B------:R-:W-:Y:S01]  /*13a0*/  UIADD3 UR30, UP0, UR15, UR30, URZ ;  /* 0x0000001e0f1e7290 */ /* 0x000fe2000ff1e03f */
[----:B------:R-:W-:Y:S01]  /*13b0*/  SHF.R.S32.HI R249, RZ, 0x1f, R248 ;  /* 0x0000001ffff97819 */ /* 0x000fe200000114f8 */
[----:B------:R-:W3:Y:S01]  /*13c0*/  LDC.64 R18, c[0x0][0x248] ;  /* 0x00009200ff127b82 */ /* 0x000ee20000000a00 */
[----:B------:R-:W-:Y:S01]  /*13d0*/  IADD3.X R7, R0, UR16, R7, P1, P0 ;  /* 0x0000001000077c10 */ /* 0x000fe20008fe0407 */
[----:B------:R-:W-:Y:S01]  /*13e0*/  ULDC.64 UR16, c[0x0][0x240] ;  /* 0x0000900000107ab9 */ /* 0x000fe20000000a00 */
[----:B------:R-:W-:Y:S01]  /*13f0*/  IADD3 R6, P0, R6, R4, RZ ;  /* 0x0000000406067210 */ /* 0x000fe20007f1e0ff */
[----:B------:R-:W-:Y:S01]  /*1400*/  IMAD R0, R15, UR16, RZ ;  /* 0x000000100f007c24 */ /* 0x000fe2000f8e02ff */
[----:B------:R-:W-:Y:S01]  /*1410*/  UIADD3 UR25, UP1, UR36, UR19, URZ ;  /* 0x0000001324197290 */ /* 0x000fe2000ff3e03f */
[----:B------:R-:W-:Y:S01]  /*1420*/  IMAD.U32 R24, RZ, RZ, UR34 ;  /* 0x00000022ff187e24 */ /* 0x000fe2000f8e00ff */
[----:B------:R-:W-:Y:S01]  /*1430*/  UIADD3.X UR29, UR18, UR29, URZ, UP0, !UPT ;  /* 0x0000001d121d7290 */ /* 0x000fe200087fe43f */
[----:B------:R-:W4:Y:S01]  /*1440*/  LDC.64 R20, c[0x0][0x230] ;  /* 0x00008c00ff147b82 */ /* 0x000f220000000a00 */
[----:B------:R-:W-:Y:S01]  /*1450*/  IMAD.X R7, R7, 0x1, R12, P0 ;  /* 0x0000000107077824 */ /* 0x000fe200000e060c */
[----:B------:R-:W-:Y:S01]  /*1460*/  USHF.R.S32.HI UR31, URZ, 0x1f, UR26 ;  /* 0x0000001f3f1f7899 */ /* 0x000fe2000801141a */
[C---:B------:R-:W-:Y:S01]  /*1470*/  IMAD.WIDE.U32 R4, R14.reuse, UR16, R248 ;  /* 0x000000100e047c25 */ /* 0x040fe2000f8e00f8 */
[----:B------:R-:W-:Y:S01]  /*1480*/  ULDC.64 UR18, c[0x0][0x258] ;  /* 0x0000960000127ab9 */ /* 0x000fe20000000a00 */
[----:B------:R-:W-:Y:S01]  /*1490*/  UIADD3.X UR23, UR37, UR23, URZ, UP1, !UPT ;  /* 0x0000001725177290 */ /* 0x000fe20008ffe43f */
[----:B------:R-:W-:Y:S01]  /*14a0*/  CS2R R126, SRZ ;  /* 0x00000000007e7805 */ /* 0x000fe2000001ff00 */
[----:B------:R-:W-:Y:S01]  /*14b0*/  IMAD R0, R14, UR17, R0 ;  /* 0x000000110e007c24 */ /* 0x000fe2000f8e0200 */
[----:B------:R-:W5:Y:S01]  /*14c0*/  LDC.64 R16, c[0x0][0x250] ;  /* 0x00009400ff107b82 */ /* 0x000f620000000a00 */
[----:B------:R-:W-:Y:S01]  /*14d0*/  IMAD.U32 R25, RZ, RZ, UR35 ;  /* 0x00000023ff197e24 */ /* 0x000fe2000f8e00ff */
[----:B------:R-:W-:Y:S01]  /*14e0*/  UIMAD UR31, UR31, UR27, URZ ;  /* 0x0000001b1f1f72a4 */ /* 0x000fe2000f8e023f */
[----:B------:R-:W-:Y:S01]  /*14f0*/  IMAD.WIDE.U32 R24, R24, UR25, R6 ;  /* 0x0000001918187c25 */ /* 0x000fe2000f8e0006 */
[----:B------:R-:W-:Y:S01]  /*1500*/  ULDC.64 UR16, c[0x0][0x420] ;  /* 0x0001080000107ab9 */ /* 0x000fe20000000a00 */
[----:B------:R-:W-:Y:S01]  /*1510*/  UIADD3 UR46, UR20, -0x1, URZ ;  /* 0xffffffff142e7890 */ /* 0x000fe2000fffe03f */
[----:B------:R-:W-:Y:S01]  /*1520*/  CS2R R124, SRZ ;  /* 0x00000000007c7805 */ /* 0x000fe2000001ff00 */
[----:B------:R-:W-:Y:S01]  /*1530*/  IMAD.IADD R5, R5, 0x1, R0 ;  /* 0x0000000105057824 */ /* 0x000fe200078e0200 */
[----:B------:R-:W5:Y:S01]  /*1540*/  LDC.64 R22, c[0x0][0x238] ;  /* 0x00008e00ff167b82 */ /* 0x000f620000000a00 */
[----:B-1----:R-:W-:Y:S01]  /*1550*/  IMAD R7, R8, UR14, RZ ;  /* 0x0000000e08077c24 */ /* 0x002fe2000f8e02ff */
[----:B------:R-:W-:Y:S01]  /*1560*/  UIMAD UR28, UR28, UR26, UR31 ;  /* 0x0000001a1c1c72a4 */ /* 0x000fe2000f8e021f */
[----:B--2---:R-:W-:Y:S01]  /*1570*/  IMAD R6, R10, UR14, RZ ;  /* 0x0000000e0a067c24 */ /* 0x004fe2000f8e02ff */
[----:B------:R-:W-:Y:S01]  /*1580*/  UIADD3 UR22, UR24, UR22, URZ ;  /* 0x0000001618167290 */ /* 0x000fe2000fffe03f */
[----:B---3--:R-:W-:Y:S01]  /*1590*/  IMAD R0, R18, UR29, RZ ;  /* 0x0000001d12007c24 */ /* 0x008fe2000f8e02ff */
[----:B------:R-:W-:Y:S01]  /*15a0*/  UIADD3 UR28, UR35, UR28, URZ ;  /* 0x0000001c231c7290 */ /* 0x000fe2000fffe03f */
[----:B------:R-:W-:Y:S01]  /*15b0*/  IMAD R7, R9, UR8, R7 ;  /* 0x0000000809077c24 */ /* 0x000fe2000f8e0207 */
[----:B------:R-:W-:Y:S01]  /*15c0*/  UIADD3 UR21, UR24, UR21, URZ ;  /* 0x0000001518157290 */ /* 0x000fe2000fffe03f */
[----:B------:R-:W-:Y:S01]  /*15d0*/  IMAD.WIDE.U32 R4, R8, UR8, R4 ;  /* 0x0000000808047c25 */ /* 0x000fe2000f8e0004 */
[----:B------:R-:W-:Y:S01]  /*15e0*/  UIMAD UR28, UR28, UR25, URZ ;  /* 0x000000191c1c72a4 */ /* 0x000fe2000f8e023f */
[----:B------:R-:W-:-:S02]  /*15f0*/  CS2R R130, SRZ ;  /* 0x0000000000827805 */ /* 0x000fc4000001ff00 */
[----:B------:R-:W-:Y:S01]  /*1600*/  CS2R R128, SRZ ;  /* 0x0000000000807805 */ /* 0x000fe2000001ff00 */
[----:B------:R-:W-:Y:S01]  /*1610*/  IMAD R6, R11, UR8, R6 ;  /* 0x000000080b067c24 */ /* 0x000fe2000f8e0206 */
[----:B------:R-:W-:Y:S01]  /*1620*/  UIMAD UR23, UR23, UR34, UR28 ;  /* 0x00000022171772a4 */ /* 0x000fe2000f8e021c */
[--C-:B------:R-:W-:Y:S01]  /*1630*/  IMAD.WIDE.U32 R8, R10, UR8, R248.reuse ;  /* 0x000000080a087c25 */ /* 0x100fe2000f8e00f8 */
[----:B------:R-:W-:Y:S02]  /*1640*/  CS2R R122, SRZ ;  /* 0x00000000007a7805 */ /* 0x000fe4000001ff00 */
[----:B------:R-:W-:Y:S02]  /*1650*/  CS2R R120, SRZ ;  /* 0x0000000000787805 */ /* 0x000fe4000001ff00 */
[----:B------:R-:W-:Y:S01]  /*1660*/  CS2R R118, SRZ ;  /* 0x0000000000767805 */ /* 0x000fe2000001ff00 */
[----:B------:R-:W-:Y:S01]  /*1670*/  IMAD.WIDE.U32 R10, R18, UR30, R248 ;  /* 0x0000001e120a7c25 */ /* 0x000fe2000f8e00f8 */
[----:B------:R-:W-:-:S02]  /*1680*/  CS2R R116, SRZ ;  /* 0x0000000000747805 */ /* 0x000fc4000001ff00 */
[----:B------:R-:W-:Y:S02]  /*1690*/  CS2R R110, SRZ ;  /* 0x00000000006e7805 */ /* 0x000fe4000001ff00 */
[----:B------:R-:W-:Y:S01]  /*16a0*/  CS2R R108, SRZ ;  /* 0x00000000006c7805 */ /* 0x000fe2000001ff00 */
[----:B------:R-:W-:Y:S01]  /*16b0*/  IMAD R0, R19, UR30, R0 ;  /* 0x0000001e13007c24 */ /* 0x000fe2000f8e0200 */
[----:B------:R-:W-:Y:S01]  /*16c0*/  CS2R R114, SRZ ;  /* 0x0000000000727805 */ /* 0x000fe2000001ff00 */
[----:B------:R-:W-:Y:S01]  /*16d0*/  IMAD.IADD R7, R5, 0x1, R7 ;  /* 0x0000000105077824 */ /* 0x000fe200078e0207 */
[----:B------:R-:W-:Y:S01]  /*16e0*/  CS2R R112, SRZ ;  /* 0x0000000000707805 */ /* 0x000fe2000001ff00 */
[----:B------:R-:W-:Y:S01]  /*16f0*/  IMAD.IADD R9, R9, 0x1, R6 ;  /* 0x0000000109097824 */ /* 0x000fe200078e0206 */
[----:B------:R-:W-:Y:S01]  /*1700*/  CS2R R106, SRZ ;  /* 0x00000000006a7805 */ /* 0x000fe2000001ff00 */
[----:B------:R-:W-:Y:S01]  /*1710*/  IMAD.U32 R12, RZ, RZ, UR18 ;  /* 0x00000012ff0c7e24 */ /* 0x000fe2000f8e00ff */
[----:B------:R-:W-:Y:S01]  /*1720*/  UIMAD UR18, UR13, UR18, URZ ;  /* 0x000000120d1272a4 */ /* 0x000fe2000f8e023f */
[----:B------:R-:W-:Y:S01]  /*1730*/  IMAD.IADD R5, R11, 0x1, R0 ;  /* 0x000000010b057824 */ /* 0x000fe200078e0200 */
[----:B------:R-:W-:Y:S01]  /*1740*/  CS2R R104, SRZ ;  /* 0x0000000000687805 */ /* 0x000fe2000001ff00 */
[----:B------:R-:W-:Y:S01]  /*1750*/  IMAD.MOV.U32 R6, RZ, RZ, R4 ;  /* 0x000000ffff067224 */ /* 0x000fe200078e0004 */
[----:B------:R-:W-:Y:S01]  /*1760*/  UIMAD UR25, UR9, UR19, UR18 ;  /* 0x00000013091972a4 */ /* 0x000fe2000f8e0212 */
[----:B----4-:R-:W-:Y:S01]  /*1770*/  IMAD R0, R20, UR14, RZ ;  /* 0x0000000e14007c24 */ /* 0x010fe2000f8e02ff */
[----:B------:R-:W-:Y:S01]  /*1780*/  CS2R R102, SRZ ;  /* 0x0000000000667805 */ /* 0x000fe2000001ff00 */
[----:B------:R-:W-:Y:S01]  /*1790*/  IMAD.WIDE.U32 R12, R12, UR9, R6 ;  /* 0x000000090c0c7c25 */ /* 0x000fe2000f8e0006 */
[----:B------:R-:W-:Y:S01]  /*17a0*/  ULDC.64 UR18, c[0x0][0x210] ;  /* 0x0000840000127ab9 */ /* 0x000fe20000000a00 */
[----:B------:R-:W-:-:S02]  /*17b0*/  CS2R R100, SRZ ;  /* 0x0000000000647805 */ /* 0x000fc4000001ff00 */
[----:B------:R-:W-:Y:S01]  /*17c0*/  CS2R R94, SRZ ;  /* 0x00000000005e7805 */ /* 0x000fe2000001ff00 */
[----:B------:R-:W-:Y:S01]  /*17d0*/  IMAD.MOV.U32 R4, RZ, RZ, R10 ;  /* 0x000000ffff047224 */ /* 0x000fe200078e000a */
[----:B------:R-:W-:Y:S01]  /*17e0*/  LEA R200, P1, R12, UR18, 0x1 ;  /* 0x000000120cc87c11 */ /* 0x000fe2000f8208ff */
[----:B------:R-:W-:Y:S01]  /*17f0*/  IMAD R7, R21, UR8, R0 ;  /* 0x0000000815077c24 */ /* 0x000fe2000f8e0200 */
[----:B------:R-:W-:Y:S01]  /*1800*/  CS2R R92, SRZ ;  /* 0x00000000005c7805 */ /* 0x000fe2000001ff00 */
[----:B-----5:R-:W-:Y:S01]  /*1810*/  IMAD R0, R16, UR29, RZ ;  /* 0x0000001d10007c24 */ /* 0x020fe2000f8e02ff */
[----:B------:R-:W-:Y:S01]  /*1820*/  CS2R R98, SRZ ;  /* 0x0000000000627805 */ /* 0x000fe2000001ff00 */
[----:B------:R-:W-:Y:S01]  /*1830*/  IMAD R6, R15, UR16, RZ ;  /* 0x000000100f067c24 */ /* 0x000fe2000f8e02ff */
[----:B------:R-:W-:Y:S01]  /*1840*/  CS2R R96, SRZ ;  /* 0x0000000000607805 */ /* 0x000fe2000001ff00 */
[----:B------:R-:W-:Y:S01]  /*1850*/  IMAD.WIDE.U32 R4, R20, UR8, R4 ;  /* 0x0000000814047c25 */ /* 0x000fe2000f8e0004 */
[----:B------:R-:W-:-:S02]  /*1860*/  CS2R R90, SRZ ;  /* 0x00000000005a7805 */ /* 0x000fc4000001ff00 */
[----:B------:R-:W-:Y:S02]  /*1870*/  CS2R R88, SRZ ;  /* 0x0000000000587805 */ /* 0x000fe4000001ff00 */
[----:B------:R-:W-:Y:S01]  /*1880*/  CS2R R86, SRZ ;  /* 0x0000000000567805 */ /* 0x000fe2000001ff00 */
[----:B------:R-:W-:Y:S01]  /*1890*/  IMAD.WIDE.U32 R10, R16, UR30, R248 ;  /* 0x0000001e100a7c25 */ /* 0x000fe2000f8e00f8 */
[----:B------:R-:W-:Y:S02]  /*18a0*/  CS2R R84, SRZ ;  /* 0x0000000000547805 */ /* 0x000fe4000001ff00 */
[----:B------:R-:W-:Y:S02]  /*18b0*/  CS2R R78, SRZ ;  /* 0x00000000004e7805 */ /* 0x000fe4000001ff00 */
[----:B------:R-:W-:Y:S01]  /*18c0*/  CS2R R76, SRZ ;  /* 0x00000000004c7805 */ /* 0x000fe2000001ff00 */
[----:B------:R-:W-:Y:S01]  /*18d0*/  IMAD R0, R17, UR30, R0 ;  /* 0x0000001e11007c24 */ /* 0x000fe2000f8e0200 */
[----:B------:R-:W-:Y:S01]  /*18e0*/  CS2R R82, SRZ ;  /* 0x0000000000527805 */ /* 0x000fe2000001ff00 */
[C---:B------:R-:W-:Y:S01]  /*18f0*/  IMAD R15, R14.reuse, UR17, R6 ;  /* 0x000000110e0f7c24 */ /* 0x040fe2000f8e0206 */
[----:B------:R-:W-:Y:S01]  /*1900*/  CS2R R80, SRZ ;  /* 0x0000000000507805 */ /* 0x000fe2000001ff00 */
[----:B------:R-:W-:Y:S01]  /*1910*/  IMAD.WIDE.U32 R8, R14, UR16, R8 ;  /* 0x000000100e087c25 */ /* 0x000fe2000f8e0008 */
[----:B------:R-:W-:Y:S01]  /*1920*/  ULDC.64 UR16, c[0x0][0x260] ;  /* 0x0000980000107ab9 */ /* 0x000fe20000000a00 */
[----:B------:R-:W-:-:S02]  /*1930*/  CS2R R74, SRZ ;  /* 0x00000000004a7805 */ /* 0x000fc4000001ff00 */
[----:B------:R-:W-:Y:S01]  /*1940*/  CS2R R72, SRZ ;  /* 0x0000000000487805 */ /* 0x000fe2000001ff00 */
[----:B------:R-:W-:Y:S01]  /*1950*/  IMAD.IADD R7, R5, 0x1, R7 ;  /* 0x0000000105077824 */ /* 0x000fe200078e0207 */
[----:B------:R-:W-:Y:S01]  /*1960*/  CS2R R70, SRZ ;  /* 0x0000000000467805 */ /* 0x000fe2000001ff00 */
[----:B------:R-:W-:Y:S01]  /*1970*/  IMAD.IADD R5, R11, 0x1, R0 ;  /* 0x000000010b057824 */ /* 0x000fe200078e0200 */
[----:B------:R-:W-:Y:S01]  /*1980*/  CS2R R68, SRZ ;  /* 0x0000000000447805 */ /* 0x000fe2000001ff00 */
[----:B------:R-:W-:Y:S01]  /*1990*/  IMAD.MOV.U32 R6, RZ, RZ, R4 ;  /* 0x000000ffff067224 */ /* 0x000fe200078e0004 */
[----:B------:R-:W-:Y:S01]  /*19a0*/  CS2R R62, SRZ ;  /* 0x00000000003e7805 */ /* 0x000fe2000001ff00 */
[----:B------:R-:W-:Y:S01]  /*19b0*/  IMAD R0, R26, UR16, RZ ;  /* 0x000000101a007c24 */ /* 0x000fe2000f8e02ff */
[----:B------:R-:W-:Y:S01]  /*19c0*/  CS2R R60, SRZ ;  /* 0x00000000003c7805 */ /* 0x000fe2000001ff00 */
[----:B------:R-:W-:Y:S01]  /*19d0*/  IMAD.MOV.U32 R4, RZ, RZ, R10 ;  /* 0x000000ffff047224 */ /* 0x000fe200078e000a */
[----:B------:R-:W-:Y:S01]  /*19e0*/  CS2R R66, SRZ ;  /* 0x0000000000427805 */ /* 0x000fe2000001ff00 */
[C---:B------:R-:W-:Y:S01]  /*19f0*/  IMAD R10, R2.reuse, UR17, R0 ;  /* 0x00000011020a7c24 */ /* 0x040fe2000f8e0200 */
[----:B------:R-:W-:Y:S01]  /*1a00*/  CS2R R64, SRZ ;  /* 0x0000000000407805 */ /* 0x000fe2000001ff00 */
[----:B------:R-:W-:Y:S01]  /*1a10*/  IMAD.WIDE.U32 R6, R2, UR16, R6 ;  /* 0x0000001002067c25 */ /* 0x000fe2000f8e0006 */
[----:B------:R-:W-:Y:S01]  /*1a20*/  ULDC.64 UR16, c[0x0][0x400] ;  /* 0x0001000000107ab9 */ /* 0x000fe20000000a00 */
[----:B------:R-:W-:-:S02]  /*1a30*/  CS2R R58, SRZ ;  /* 0x00000000003a7805 */ /* 0x000fc4000001ff00 */
[----:B------:R-:W-:Y:S01]  /*1a40*/  LEA R184, P0, R24, UR16, 0x2 ;  /* 0x0000001018b87c11 */ /* 0x000fe2000f8010ff */
[C---:B------:R-:W-:Y:S01]  /*1a50*/  IMAD R14, R22.reuse, UR14, RZ ;  /* 0x0000000e160e7c24 */ /* 0x040fe2000f8e02ff */
[----:B------:R-:W-:Y:S01]  /*1a60*/  CS2R R56, SRZ ;  /* 0x0000000000387805 */ /* 0x000fe2000001ff00 */
[----:B------:R-:W-:Y:S01]  /*1a70*/  VIADD R0, R25, UR23 ;  /* 0x0000001719007c36 */ /* 0x000fe20008000000 */
[----:B------:R-:W-:Y:S01]  /*1a80*/  ULEA.HI UR23, UR46, UR46, URZ, 0x1 ;  /* 0x0000002e2e177291 */ /* 0x000fe2000f8f083f */
[----:B------:R-:W-:Y:S01]  /*1a90*/  IMAD R14, R23, UR8, R14 ;  /* 0x00000008170e7c24 */ /* 0x000fe2000f8e020e */
[----:B------:R-:W-:Y:S01]  /*1aa0*/  CS2R R54, SRZ ;  /* 0x0000000000367805 */ /* 0x000fe2000001ff00 */
[----:B------:R-:W-:Y:S01]  /*1ab0*/  IMAD.WIDE.U32 R4, R22, UR8, R4 ;  /* 0x0000000816047c25 */ /* 0x000fe2000f8e0004 */
[----:B------:R-:W-:Y:S01]  /*1ac0*/  LEA.HI.X R185, R24, UR17, R0, 0x2, P0 ;  /* 0x0000001118b97c11 */ /* 0x000fe200080f1400 */
[----:B------:R-:W-:Y:S01]  /*1ad0*/  ULDC.64 UR16, c[0x0][0x268] ;  /* 0x00009a0000107ab9 */ /* 0x000fe20000000a00 */
[----:B------:R-:W-:Y:S01]  /*1ae0*/  ULOP3.LUT UR23, UR23, 0xfffffffe, URZ, 0xc0, !UPT ;  /* 0xfffffffe17177892 */ /* 0x000fe2000f8ec03f */
[----:B------:R-:W-:Y:S01]  /*1af0*/  VIADD R11, R13, UR25 ;  /* 0x000000190d0b7c36 */ /* 0x000fe20008000000 */
[----:B------:R-:W-:Y:S01]  /*1b00*/  ULDC.64 UR24, c[0x0][0x2b0] ;  /* 0x0000ac0000187ab9 */ /* 0x000fe20000000a00 */
[----:B------:R-:W-:Y:S01]  /*1b10*/  IMAD.IADD R5, R5, 0x1, R14 ;  /* 0x0000000105057824 */ /* 0x000fe200078e020e */
[----:B------:R-:W-:Y:S01]  /*1b20*/  UIMAD.WIDE UR34, UR22, 0x4, UR24 ;  /* 0x00000004162278a5 */ /* 0x000fe2000f8e0218 */
[----:B------:R-:W-:Y:S01]  /*1b30*/  IMAD.IADD R7, R7, 0x1, R10 ;  /* 0x0000000107077824 */ /* 0x000fe200078e020a */
[----:B------:R-:W-:Y:S01]  /*1b40*/  LEA.HI.X R201, R12, UR19, R11, 0x1, P1 ;  /* 0x000000130cc97c11 */ /* 0x000fe200088f0c0b */
[----:B------:R-:W-:Y:S01]  /*1b50*/  IMAD R0, R26, UR16, RZ ;  /* 0x000000101a007c24 */ /* 0x000fe2000f8e02ff */
[----:B------:R-:W-:Y:S01]  /*1b60*/  ULDC.64 UR18, c[0x0][0x428] ;  /* 0x00010a0000127ab9 */ /* 0x000fe20000000a00 */
[----:B------:R-:W-:Y:S01]  /*1b70*/  IMAD R13, R27, R18, RZ ;  /* 0x000000121b0d7224 */ /* 0x000fe200078e02ff */
[----:B------:R-:W-:Y:S01]  /*1b80*/  CS2R R52, SRZ ;  /* 0x0000000000347805 */ /* 0x000fe2000001ff00 */
[----:B------:R-:W-:Y:S01]  /*1b90*/  IMAD.WIDE.U32 R10, R2, UR16, R4 ;  /* 0x00000010020a7c25 */ /* 0x000fe2000f8e0004 */
[----:B------:R-:W-:Y:S01]  /*1ba0*/  UMOV UR36, UR34 ;  /* 0x0000002200247c82 */ /* 0x000fe20008000000 */
[----:B------:R-:W-:-:S02]  /*1bb0*/  CS2R R46, SRZ ;  /* 0x00000000002e7805 */ /* 0x000fc4000001ff00 */
[----:B------:R-:W-:Y:S01]  /*1bc0*/  CS2R R44, SRZ ;  /* 0x00000000002c7805 */ /* 0x000fe2000001ff00 */
[----:B------:R-:W-:Y:S01]  /*1bd0*/  IMAD R12, R2, UR17, R0 ;  /* 0x00000011020c7c24 */ /* 0x000fe2000f8e0200 */
[----:B------:R-:W-:Y:S01]  /*1be0*/  ULDC.64 UR16, c[0x0][0x218] ;  /* 0x0000860000107ab9 */ /* 0x000fe20000000a00 */
[C---:B------:R-:W-:Y:S01]  /*1bf0*/  IMAD.WIDE.U32 R4, R246.reuse, R18, R6 ;  /* 0x00000012f6047225 */ /* 0x040fe200078e0006 */
[----:B------:R-:W-:Y:S02]  /*1c00*/  CS2R R50, SRZ ;  /* 0x0000000000327805 */ /* 0x000fe4000001ff00 */
[----:B------:R-:W-:Y:S02]  /*1c10*/  CS2R R48, SRZ ;  /* 0x0000000000307805 */ /* 0x000fe4000001ff00 */
[----:B------:R-:W-:Y:S01]  /*1c20*/  CS2R R42, SRZ ;  /* 0x00000000002a7805 */ /* 0x000fe2000001ff00 */
[----:B------:R-:W-:Y:S01]  /*1c30*/  IMAD R0, R246, R19, R13 ;  /* 0x00000013f6007224 */ /* 0x000fe200078e020d */
[C---:B------:R-:W-:Y:S01]  /*1c40*/  LEA R6, P0, R4.reuse, UR16, 0x1 ;  /* 0x0000001004067c11 */ /* 0x040fe2000f8008ff */
[----:B------:R-:W-:Y:S01]  /*1c50*/  IMAD.U32 R13, RZ, RZ, UR18 ;  /* 0x00000012ff0d7e24 */ /* 0x000fe2000f8e00ff */
[----:B------:R-:W-:Y:S01]  /*1c60*/  UIMAD UR18, UR13, UR18, URZ ;  /* 0x000000120d1272a4 */ /* 0x000fe2000f8e023f */
[----:B------:R-:W-:Y:S01]  /*1c70*/  IMAD.IADD R9, R9, 0x1, R15 ;  /* 0x0000000109097824 */ /* 0x000fe200078e020f */
[----:B------:R-:W-:Y:S01]  /*1c80*/  UIADD3 UR16, UR46, -UR23, URZ ;  /* 0x800000172e107290 */ /* 0x000fe2000fffe03f */
[----:B------:R-:W-:Y:S01]  /*1c90*/  IMAD.IADD R0, R5, 0x1, R0 ;  /* 0x0000000105007824 */ /* 0x000fe200078e0200 */
[----:B------:R-:W-:Y:S01]  /*1ca0*/  UIMAD UR23, UR9, UR19, UR18 ;  /* 0x00000013091772a4 */ /* 0x000fe2000f8e0212 */
[----:B------:R-:W-:Y:S01]  /*1cb0*/  IMAD.IADD R5, R11, 0x1, R12 ;  /* 0x000000010b057824 */ /* 0x000fe200078e020c */
[----:B------:R-:W-:Y:S01]  /*1cc0*/  UISETP.NE.AND UP0, UPT, UR16, 0x1, UPT ;  /* 0x000000011000788c */ /* 0x000fe2000bf05270 */
[----:B------:R-:W-:Y:S01]  /*1cd0*/  IMAD.WIDE.U32 R12, R13, UR9, R8 ;  /* 0x000000090d0c7c25 */ /* 0x000fe2000f8e0008 */
[----:B------:R-:W-:Y:S01]  /*1ce0*/  ULDC.64 UR18, c[0x0][0x3e0] ;  /* 0x0000f80000127ab9 */ /* 0x000fe20000000a00 */
[----:B------:R-:W-:Y:S01]  /*1cf0*/  LEA.HI.X R7, R4, UR17, R0, 0x1, P0 ;  /* 0x0000001104077c11 */ /* 0x000fe200080f0c00 */
[----:B------:R-:W-:Y:S01]  /*1d00*/  ULDC.64 UR16, c[0x0][0x220] ;  /* 0x0000880000107ab9 */ /* 0x000fe20000000a00 */
[----:B------:R-:W-:Y:S01]  /*1d10*/  VIADD R2, R13, UR23 ;  /* 0x000000170d027c36 */ /* 0x000fe20008000000 */
[C---:B------:R-:W-:Y:S01]  /*1d20*/  LEA R198, P3, R12.reuse, UR18, 0x1 ;  /* 0x000000120cc67c11 */ /* 0x040fe2000f8608ff */
[----:B------:R-:W-:Y:S01]  /*1d30*/  UIADD3 UR18, -UR47, UR4, UR15 ;  /* 0x000000042f127290 */ /* 0x000fe2000fffe10f */
[----:B------:R-:W-:Y:S01]  /*1d40*/  IMAD.MOV.U32 R4, RZ, RZ, R10 ;  /* 0x000000ffff047224 */ /* 0x000fe200078e000a */
[----:B------:R-:W-:Y:S01]  /*1d50*/  PLOP3.LUT P0, PT, PT, PT, UP0, 0x80, 0x0 ;  /* 0x000000000000781c */ /* 0x000fe20003f0f008 */
[-C--:B------:R-:W-:Y:S01]  /*1d60*/  IMAD R0, R27, R16.reuse, RZ ;  /* 0x000000101b007224 */ /* 0x080fe200078e02ff */
[----:B------:R-:W-:Y:S01]  /*1d70*/  LEA.HI.X R199, R12, UR19, R2, 0x1, P3 ;  /* 0x000000130cc77c11 */ /* 0x000fe200098f0c02 */
[----:B------:R-:W-:Y:S01]  /*1d80*/  ULDC UR19, c[0x0][0x398] ;  /* 0x0000e60000137ab9 */ /* 0x000fe20000000800 */
[----:B------:R-:W-:Y:S01]  /*1d90*/  IMAD.WIDE.U32 R8, R246, R16, R4 ;  /* 0x00000010f6087225 */ /* 0x000fe200078e0004 */
[----:B------:R-:W-:Y:S01]  /*1da0*/  UIADD3 UR19, UR18, -UR19, URZ ;  /* 0x8000001312137290 */ /* 0x000fe2000fffe03f */
[----:B------:R-:W-:-:S02]  /*1db0*/  LEA R10, P2, R18, R6, 0x7 ;  /* 0x00000006120a7211 */ /* 0x000fc400078438ff */
[----:B------:R-:W-:Y:S01]  /*1dc0*/  CS2R R40, SRZ ;  /* 0x0000000000287805 */ /* 0x000fe2000001ff00 */
[----:B------:R-:W-:Y:S01]  /*1dd0*/  IMAD R0, R246, R17, R0 ;  /* 0x00000011f6007224 */ /* 0x000fe200078e0200 */
[----:B------:R-:W-:Y:S01]  /*1de0*/  USHF.R.S32.HI UR18, URZ, 0x1f, UR19 ;  /* 0x0000001f3f127899 */ /* 0x000fe20008011413 */
[----:B------:R-:W-:Y:S01]  /*1df0*/  VIADD R14, R239, 0x1800 ;  /* 0x00001800ef0e7836 */ /* 0x000fe20000000000 */
[----:B------:R-:W-:Y:S01]  /*1e00*/  @P4 BAR.SYNC.DEFER_BLOCKING 0x0 ;  /* 0x0000000000004b1d */ /* 0x000fe20000010000 */
[----:B------:R-:W-:Y:S01]  /*1e10*/  IMAD.IADD R0, R9, 0x1, R0 ;  /* 0x0000000109007824 */ /* 0x000fe200078e0200 */
[----:B------:R-:W-:Y:S01]  /*1e20*/  LEA R4, P1, R8, UR16, 0x1 ;  /* 0x0000001008047c11 */ /* 0x000fe2000f8208ff */
[----:B------:R-:W-:Y:S01]  /*1e30*/  ULEA.HI UR18, UR18, UR19, URZ, 0x6 ;  /* 0x0000001312127291 */ /* 0x000fe2000f8f303f */
[----:B------:R-:W-:Y:S02]  /*1e40*/  SEL R2, R14, R239, !P0 ;  /* 0x000000ef0e027207 */ /* 0x000fe40004000000 */
[----:B------:R-:W-:-:S02]  /*1e50*/  CS2R R38, SRZ ;  /* 0x0000000000267805 */ /* 0x000fc4000001ff00 */
[----:B------:R-:W-:Y:S01]  /*1e60*/  LEA.HI.X R5, R8, UR17, R0, 0x1, P1 ;  /* 0x0000001108057c11 */ /* 0x000fe200088f0c00 */
[----:B------:R-:W-:Y:S01]  /*1e70*/  USHF.R.S32.HI UR31, URZ, 0x6, UR18 ;  /* 0x000000063f1f7899 */ /* 0x000fe20008011412 */
[----:B------:R-:W-:Y:S01]  /*1e80*/  LEA R0, R239, UR5, 0x1 ;  /* 0x00000005ef007c11 */ /* 0x000fe2000f8e08ff */
[----:B------:R-:W-:Y:S01]  /*1e90*/  ULDC.64 UR16, c[0x0][0x478] ;  /* 0x00011e0000107ab9 */ /* 0x000fe20000000a00 */
[----:B------:R-:W-:Y:S01]  /*1ea0*/  LEA R2, R2, UR5, 0x1 ;  /* 0x0000000502027c11 */ /* 0x000fe2000f8e08ff */
[----:B------:R-:W-:Y:S01]  /*1eb0*/  UISETP.LT.AND UP0, UPT, URZ, UR31, UPT ;  /* 0x0000001f3f00728c */ /* 0x000fe2000bf01270 */
[----:B------:R-:W-:Y:S01]  /*1ec0*/  LEA.HI.X R11, R18, R7, R19, 0x7, P2 ;  /* 0x00000007120b7211 */ /* 0x000fe200010f3c13 */
[----:B------:R-:W-:Y:S01]  /*1ed0*/  UIMAD.WIDE UR16, UR21, 0x4, UR16 ;  /* 0x00000004151078a5 */ /* 0x000fe2000f8e0210 */
[----:B------:R-:W-:Y:S01]  /*1ee0*/  LEA R8, P1, R16, R4, 0x7 ;  /* 0x0000000410087211 */ /* 0x000fe200078238ff */
[----:B------:R-:W-:Y:S01]  /*1ef0*/  USEL UR31, URZ, UR31, !UP0 ;  /* 0x0000001f3f1f7287 */ /* 0x000fe2000c000000 */
[----:B------:R-:W-:-:S02]  /*1f00*/  CS2R R36, SRZ ;  /* 0x0000000000247805 */ /* 0x000fc4000001ff00 */
[----:B------:R-:W-:Y:S01]  /*1f10*/  LEA.HI.X R9, R16, R5, R17, 0x7, P1 ;  /* 0x0000000510097211 */ /* 0x000fe200008f3c11 */
[----:B------:R-:W-:Y:S01]  /*1f20*/  UISETP.GT.AND UP0, UPT, UR20, UR31, UPT ;  /* 0x0000001f1400728c */ /* 0x000fe2000bf04270 */
[----:B------:R-:W-:Y:S01]  /*1f30*/  @!PT LDS RZ, [RZ] ;  /* 0x00000000fffff984 */ /* 0x000fe20000000800 */
[----:B------:R-:W-:Y:S01]  /*1f40*/  @!PT LDS RZ, [RZ] ;  /* 0x00000000fffff984 */ /* 0x000fe20000000800 */
[----:B------:R-:W-:Y:S01]  /*1f50*/  @!PT LDS RZ, [RZ] ;  /* 0x00000000fffff984 */ /* 0x000fe20000000800 */
[----:B------:R-:W-:Y:S05]  /*1f60*/  LDGSTS.E.BYPASS.LTC128B.128 [R0+0x6000], desc[UR50][R198.64] ;  /* 0x06000000c6007fae */ /* 0x000fea000b901d72 */
[----:B------:R-:W-:Y:S01]  /*1f70*/  PLOP3.LUT P1, PT, PT, PT, UP0, 0x80, 0x0 ;  /* 0x000000000000781c */ /* 0x000fe20003f2f008 */
[----:B------:R-:W-:Y:S04]  /*1f80*/  LDGSTS.E.BYPASS.LTC128B.128 [R0+0x7000], desc[UR50][R198.64+0x40] ;  /* 0x07000040c6007fae */ /* 0x000fe8000b901d72 */
[----:B------:R-:W-:Y:S04]  /*1f90*/  LDGSTS.E.BYPASS.LTC128B.128 [R0+0x8000], desc[UR50][R198.64+0x80] ;  /* 0x08000080c6007fae */ /* 0x000fe8000b901d72 */
[----:B------:R-:W-:Y:S04]  /*1fa0*/  LDGSTS.E.BYPASS.LTC128B.128 [R2], desc[UR50][R200.64] ;  /* 0x00000000c8027fae */ /* 0x000fe8000b901d72 */
[----:B------:R-:W-:Y:S04]  /*1fb0*/  LDGSTS.E.BYPASS.LTC128B.128 [R2+0x1000], desc[UR50][R200.64+0x40] ;  /* 0x01000040c8027fae */ /* 0x000fe8000b901d72 */
        /* <DEDUP_REMOVED lines=13> */
[----:B------:R-:W0:Y:S01]  /*2090*/  LDGDEPBAR ;  /* 0x00000000000079af */ /* 0x000e220000000000 */
[----:B-1----:R-:W-:-:S05]  /*20a0*/  IMAD.SHL.U32 R4, R247, 0x4, RZ ;  /* 0x00000004f7047824 */ /* 0x002fca00078e00ff */
[----:B------:R-:W-:Y:S02]  /*20b0*/  IADD3 R4, P2, R4, UR36, RZ ;  /* 0x0000002404047c10 */ /* 0x000fe4000ff5e0ff */
[----:B--2---:R-:W-:-:S04]  /*20c0*/  SHF.R.S32.HI R0, RZ, 0x1f, R247 ;  /* 0x0000001fff007819 */ /* 0x004fc800000114f7 */
[----:B------:R-:W-:-:S04]  /*20d0*/  SHF.L.U64.HI R5, R247, 0x2, R0 ;  /* 0x00000002f7057819 */ /* 0x000fc80000010200 */
[----:B------:R-:W-:Y:S01]  /*20e0*/  IADD3.X R5, R5, UR35, RZ, P2, !PT ;  /* 0x0000002305057c10 */ /* 0x000fe200097fe4ff */
[----:B------:R-:W-:Y:S06]  /*20f0*/  @!P1 BRA `(.L_x_500) ;  /* 0x0000004000949947 */ /* 0x000fec0003800000 */
[----:B------:R1:W5:Y:S04]  /*2100*/  LDG.E R236, desc[UR50][R4.64] ;  /* 0x0000003204ec7981 */ /* 0x000368000c1e1900 */
[----:B------:R1:W5:Y:S04]  /*2110*/  LDG.E R235, desc[UR50][R4.64+0x20] ;  /* 0x0000203204eb7981 */ /* 0x000368000c1e1900 */
[----:B------:R1:W5:Y:S04]  /*2120*/  LDG.E R234, desc[UR50][R4.64+0x80] ;  /* 0x0000803204ea7981 */ /* 0x000368000c1e1900 */
[----:B------:R1:W5:Y:S01]  /*2130*/  LDG.E R233, desc[UR50][R4.64+0xa0] ;  /* 0x0000a03204e97981 */ /* 0x000362000c1e1900 */
[----:B------:R-:W-:Y:S01]  /*2140*/  USHF.L.U32 UR44, UR39, 0x4, URZ ;  /* 0x00000004272c7899 */ /* 0x000fe2000800063f */
[----:B------:R-:W2:Y:S01]  /*2150*/  LDC R250, c[0x0][0x2dc] ;  /* 0x0000b700fffa7b82 */ /* 0x000ea20000000800 */
[----:B------:R-:W-:Y:S01]  /*2160*/  USHF.L.U32 UR45, UR39, 0x3, URZ ;  /* 0x00000003272d7899 */ /* 0x000fe2000800063f */
[----:B------:R-:W-:Y:S01]  /*2170*/  IMAD.MOV.U32 R212, RZ, RZ, R2 ;  /* 0x000000ffffd47224 */ /* 0x000fe200078e0002 */
[----:B------:R-:W-:Y:S01]  /*2180*/  UIADD3 UR20, UR44, 0x40, URZ ;  /* 0x000000402c147890 */ /* 0x000fe2000fffe03f */
[----:B------:R-:W-:Y:S01]  /*2190*/  SHF.L.U64.HI R240, R247, 0x2, R0 ;  /* 0x00000002f7f07819 */ /* 0x000fe20000010200 */
[----:B------:R-:W-:Y:S01]  /*21a0*/  UIADD3 UR25, UR44, 0x20, URZ ;  /* 0x000000202c197890 */ /* 0x000fe2000fffe03f */
[----:B------:R-:W-:Y:S01]  /*21b0*/  VIADD R2, R181, 0x1800 ;  /* 0x00001800b5027836 */ /* 0x000fe20000000000 */
[----:B------:R-:W-:Y:S01]  /*21c0*/  UIADD3 UR19, UR45, UR20, URZ ;  /* 0x000000142d137290 */ /* 0x000fe2000fffe03f */
[----:B------:R-:W-:Y:S01]  /*21d0*/  IADD3 R0, R182, 0x1800, RZ ;  /* 0x00001800b6007810 */ /* 0x000fe20007ffe0ff */
[----:B------:R-:W-:Y:S01]  /*21e0*/  UIADD3 UR24, UR45, UR25, URZ ;  /* 0x000000192d187290 */ /* 0x000fe2000fffe03f */
[----:B------:R-:W-:Y:S01]  /*21f0*/  IMAD.SHL.U32 R241, R247, 0x4, RZ ;  /* 0x00000004f7f17824 */ /* 0x000fe200078e00ff */
[----:B------:R-:W-:Y:S01]  /*2200*/  UIADD3 UR18, UR45, UR19, URZ ;  /* 0x000000132d127290 */ /* 0x000fe2000fffe03f */
[----:B------:R-:W-:Y:S01]  /*2210*/  SEL R2, R2, R181, !P0 ;  /* 0x000000b502027207 */ /* 0x000fe20004000000 */
[----:B------:R-:W-:Y:S01]  /*2220*/  UIADD3 UR23, UR45, UR24, URZ ;  /* 0x000000182d177290 */ /* 0x000fe2000fffe03f */
[----:B------:R-:W-:Y:S01]  /*2230*/  SEL R0, R0, R182, !P0 ;  /* 0x000000b600007207 */ /* 0x000fe20004000000 */
[----:B------:R-:W-:Y:S01]  /*2240*/  UMOV UR37, UR17 ;  /* 0x0000001100257c82 */ /* 0x000fe20008000000 */
[----:B------:R-:W-:Y:S01]  /*2250*/  UIADD3 UR17, UR45, UR18, URZ ;  /* 0x000000122d117290 */ /* 0x000fe2000fffe03f */
[----:B------:R-:W-:Y:S01]  /*2260*/  MOV R127, RZ ;  /* 0x000000ff007f7202 */ /* 0x000fe20000000f00 */
[----:B------:R-:W-:Y:S01]  /*2270*/  UIADD3 UR22, UR45, UR23, URZ ;  /* 0x000000172d167290 */ /* 0x000fe2000fffe03f */
[----:B------:R-:W-:Y:S01]  /*2280*/  UMOV UR38, UR16 ;  /* 0x0000001000267c82 */ /* 0x000fe20008000000 */
[----:B------:R-:W-:-:S02]  /*2290*/  UIADD3 UR28, UR15, UR4, URZ ;  /* 0x000000040f1c7290 */ /* 0x000fc4000fffe03f */
[----:B------:R-:W-:Y:S02]  /*22a0*/  UIADD3 UR16, UR45, UR17, URZ ;  /* 0x000000112d107290 */ /* 0x000fe4000fffe03f */
[----:B------:R-:W-:Y:S02]  /*22b0*/  UIADD3 UR21, UR45, UR22, URZ ;  /* 0x000000162d157290 */ /* 0x000fe4000fffe03f */
[----:B------:R-:W-:Y:S02]  /*22c0*/  UIMAD UR43, UR39, 0x18, URZ ;  /* 0x00000018272b78a4 */ /* 0x000fe4000f8e023f */
[----:B------:R-:W-:Y:S02]  /*22d0*/  USHF.L.U32 UR42, UR39, 0x5, URZ ;  /* 0x00000005272a7899 */ /* 0x000fe4000800063f */
[----:B------:R-:W-:Y:S02]  /*22e0*/  UIMAD UR41, UR39, 0x28, URZ ;  /* 0x00000028272978a4 */ /* 0x000fe4000f8e023f */
[----:B------:R-:W-:-:S02]  /*22f0*/  UIMAD UR40, UR39, 0x30, URZ ;  /* 0x00000030272878a4 */ /* 0x000fc4000f8e023f */
[----:B------:R-:W-:Y:S01]  /*2300*/  UIMAD UR39, UR39, 0x38, URZ ;  /* 0x00000038272778a4 */ /* 0x000fe2000f8e023f */
[----:B------:R-:W-:Y:S01]  /*2310*/  ULDC UR27, c[0x0][0x270] ;  /* 0x00009c00001b7ab9 */ /* 0x000fe20000000800 */
[----:B------:R-:W-:Y:S02]  /*2320*/  UIADD3 UR28, -UR47, 0x80, UR28 ;  /* 0x000000802f1c7890 */ /* 0x000fe4000fffe11c */
[----:B------:R-:W-:Y:S02]  /*2330*/  UIADD3 UR15, UR45, UR16, URZ ;  /* 0x000000102d0f7290 */ /* 0x000fe4000fffe03f */
[----:B------:R-:W-:Y:S01]  /*2340*/  UIADD3 UR4, UR45, UR21, URZ ;  /* 0x000000152d047290 */ /* 0x000fe2000fffe03f */
[----:B------:R-:W-:Y:S01]  /*2350*/  LEA R172, R2, UR5, 0x1 ;  /* 0x0000000502ac7c11 */ /* 0x000fe2000f8e08ff */
[----:B------:R-:W-:Y:S01]  /*2360*/  ULDC UR34, c[0x0][0x39c] ;  /* 0x0000e70000227ab9 */ /* 0x000fe20000000800 */
[----:B------:R-:W-:Y:S01]  /*2370*/  LEA R175, R0, UR5, 0x1 ;  /* 0x0000000500af7c11 */ /* 0x000fe2000f8e08ff */
[----:B-1----:R-:W-:-:S08]  /*2380*/  ULDC UR33, c[0x0][0x2ec] ;  /* 0x0000bb0000217ab9 */ /* 0x002fd00000000800 */
.L_x_503:
[----:B------:R-:W0:Y:S01]  /*2390*/  LDGDEPBAR ;  /* 0x00000000000079af */ /* 0x000e220000000000 */
[----:B------:R-:W-:Y:S01]  /*23a0*/  IADD3 R0, R180, R175, RZ ;  /* 0x000000afb4007210 */ /* 0x000fe20007ffe0ff */
[----:B------:R-:W-:Y:S01]  /*23b0*/  USHF.L.U32 UR26, UR46, 0x6, URZ ;  /* 0x000000062e1a7899 */ /* 0x000fe2000800063f */
[----:B-----5:R-:W-:Y:S01]  /*23c0*/  FSETP.NEU.FTZ.AND P2, PT, R236, -INF , PT ;  /* 0xff800000ec00780b */ /* 0x020fe20003f5d000 */
[----:B------:R-:W-:Y:S01]  /*23d0*/  UISETP.GT.AND UP3, UPT, UR46, UR31, UPT ;  /* 0x0000001f2e00728c */ /* 0x000fe2000bf64270 */
[----:B------:R-:W-:Y:S01]  /*23e0*/  MOV R183, 0x8 ;  /* 0x0000000800b77802 */ /* 0x000fe20000000f00 */
[----:B------:R-:W-:Y:S01]  /*23f0*/  UISETP.GE.AND UP0, UPT, UR26, UR28, UPT ;  /* 0x0000001c1a00728c */ /* 0x000fe2000bf06270 */
[----:B------:R-:W-:Y:S02]  /*2400*/  FSETP.NEU.FTZ.AND P1, PT, R235, -INF , PT ;  /* 0xff800000eb00780b */ /* 0x000fe40003f3d000 */
[----:B------:R-:W-:Y:S02]  /*2410*/  MOV R2, UR26 ;  /* 0x0000001a00027c02 */ /* 0x000fe40008000f00 */
[----:B------:R-:W-:Y:S02]  /*2420*/  MOV R186, 0x20 ;  /* 0x0000002000ba7802 */ /* 0x000fe40000000f00 */
        /* <DEDUP_REMOVED lines=8> */
[----:B------:R-:W2:Y:S01]  /*24b0*/  LDSM.16.M88.4 R140, [R174+0x9000] ;  /* 0x00900000ae8c783b */ /* 0x000ea20000000200 */
        /* <DEDUP_REMOVED lines=10> */
[----:B------:R-:W-:Y:S05]  /*2560*/  LDSM.16.M88.4 R160, [R173+0xb400] ;  /* 0x00b40000ada0783b */ /* 0x000fea0000000200 */
[-C--:B------:R-:W-:Y:S03]  /*2570*/  HMMA.16816.F32 R28, R28, R134.reuse, RZ ;  /* 0x000000861c1c723c */ /* 0x080fe600000018ff */
[----:B------:R-:W-:Y:S03]  /*2580*/  LDSM.16.M88.4 R164, [R0+0x1000] ;  /* 0x0010000000a4783b */ /* 0x000fe60000000200 */
[----:B------:R-:W-:Y:S05]  /*2590*/  HMMA.16816.F32 R32, R32, R134, RZ ;  /* 0x000000862020723c */ /* 0x000fea00000018ff */
[----:B------:R-:W4:Y:S01]  /*25a0*/  LDSM.16.M88.4 R132, [R175+0x1800] ;  /* 0x00180000af84783b */ /* 0x000f220000000200 */
[-C--:B--2---:R-:W-:Y:S06]  /*25b0*/  HMMA.16816.F32 R4, R136, R140.reuse, R4 ;  /* 0x0000008c8804723c */ /* 0x084fec0000001804 */
[C---:B-1----:R-:W-:Y:S01]  /*25c0*/  HMMA.16816.F32 R8, R144.reuse, R140, R8 ;  /* 0x0000008c9008723c */ /* 0x042fe20000001808 */
[----:B------:R-:W1:Y:S05]  /*25d0*/  LDSM.16.M88.4 R168, [R174+0xb000] ;  /* 0x00b00000aea8783b */ /* 0x000e6a0000000200 */
[-C--:B------:R-:W-:Y:S06]  /*25e0*/  HMMA.16816.F32 R12, R144, R142.reuse, R12 ;  /* 0x0000008e900c723c */ /* 0x080fec000000180c */
[C---:B------:R-:W-:Y:S01]  /*25f0*/  HMMA.16816.F32 R16, R136.reuse, R142, R16 ;  /* 0x0000008e8810723c */ /* 0x040fe20000001810 */
[----:B------:R-:W-:Y:S05]  /*2600*/  LDSM.16.M88.4 R140, [R174+0xb400] ;  /* 0x00b40000ae8c783b */ /* 0x000fea0000000200 */
[-C--:B---3--:R-:W-:Y:S06]  /*2610*/  HMMA.16816.F32 R20, R136, R148.reuse, R20 ;  /* 0x000000948814723c */ /* 0x088fec0000001814 */
        /* <DEDUP_REMOVED lines=27> */
[-C--:B---3--:R-:W-:Y:S06]  /*27d0*/  HMMA.16816.F32 R4, R144, R148.reuse, R4 ;  /* 0x000000949004723c */ /* 0x088fec0000001804 */
[C---:B----4-:R-:W-:Y:S06]  /*27e0*/  HMMA.16816.F32 R8, R132.reuse, R148, R8 ;  /* 0x000000948408723c */ /* 0x050fec0000001808 */
        /* <DEDUP_REMOVED lines=31> */
[----:B------:R-:W-:Y:S01]  /*29e0*/  MUFU.TANH R155, R12 ;  /* 0x0000000c009b7308 */ /* 0x000fe20000002400 */
[----:B-1----:R-:W-:Y:S05]  /*29f0*/  FMUL.FTZ R10, R236, 1.4426950216293334961 ;  /* 0x3fb8aa3bec0a7820 */ /* 0x002fea0000410000 */
[----:B------:R-:W-:Y:S04]  /*2a00*/  FSEL R10, R10, RZ, P2 ;  /* 0x000000ff0a0a7208 */ /* 0x000fe80001000000 */
[----:B------:R-:W-:Y:S10]  /*2a10*/  MUFU.TANH R216, R6 ;  /* 0x0000000600d87308 */ /* 0x000ff40000002400 */
[----:B------:R1:W-:Y:S10]  /*2a20*/  MUFU.TANH R164, R9 ;  /* 0x0000000900a47308 */ /* 0x0003f40000002400 */
[----:B------:R3:W4:Y:S10]  /*2a30*/  MUFU.TANH R215, R7 ;  /* 0x0000000700d77308 */ /* 0x0007340000002400 */
[----:B------:R-:W-:Y:S01]  /*2a40*/  MUFU.TANH R166, R11 ;  /* 0x0000000b00a67308 */ /* 0x000fe20000002400 */
[----:B-1----:R-:W-:Y:S05]  /*2a50*/  FMUL.FTZ R9, R235, 1.4426950216293334961 ;  /* 0x3fb8aa3beb097820 */ /* 0x002fea0000410000 */
[----:B------:R-:W-:Y:S04]  /*2a60*/  FSEL R9, R9, RZ, P1 ;  /* 0x000000ff09097208 */ /* 0x000fe80000800000 */
[----:B------:R-:W-:Y:S01]  /*2a70*/  MUFU.TANH R209, R16 ;  /* 0x0000001000d17308 */ /* 0x000fe20000002400 */
[----:B---3--:R-:W1:Y:S09]  /*2a80*/  LDSM.16.M88.4 R4, [R174+0xd400] ;  /* 0x00d40000ae04783b */ /* 0x008e720000000200 */
[----:B------:R2:W-:Y:S10]  /*2a90*/  MUFU.TANH R154, R13 ;  /* 0x0000000d009a7308 */ /* 0x0005f40000002400 */
[----:B------:R-:W-:Y:S10]  /*2aa0*/  MUFU.TANH R208, R17 ;  /* 0x0000001100d07308 */ /* 0x000ff40000002400 */
[----:B------:R4:W3:Y:S01]  /*2ab0*/  MUFU.TANH R165, R8 ;  /* 0x0000000800a57308 */ /* 0x0008e20000002400 */
[----:B--2---:R-:W-:Y:S09]  /*2ac0*/  MOV R13, R205 ;  /* 0x000000cd000d7202 */ /* 0x004ff20000000f00 */
[----:B------:R-:W-:Y:S10]  /*2ad0*/  MUFU.TANH R214, R18 ;  /* 0x0000001200d67308 */ /* 0x000ff40000002400 */
[----:B------:R-:W-:Y:S01]  /*2ae0*/  MUFU.TANH R163, R14 ;  /* 0x0000000e00a37308 */ /* 0x000fe20000002400 */
[-C--:B-1----:R-:W-:Y:S03]  /*2af0*/  HMMA.16816.F32 R20, R156, R4.reuse, R20 ;  /* 0x000000049c14723c */ /* 0x082fe60000001814 */
[----:B----4-:R-:W-:Y:S03]  /*2b00*/  MOV R8, R215 ;  /* 0x000000d700087202 */ /* 0x010fe60000000f00 */
[C---:B------:R-:W-:Y:S03]  /*2b10*/  HMMA.16816.F32 R24, R136.reuse, R4, R24 ;  /* 0x000000048818723c */ /* 0x040fe60000001818 */
[----:B------:R-:W-:Y:S03]  /*2b20*/  MUFU.TANH R213, R19 ;  /* 0x0000001300d57308 */ /* 0x000fe60000002400 */
[-C--:B------:R-:W-:Y:S07]  /*2b30*/  HMMA.16816.F32 R28, R136, R6.reuse, R28 ;  /* 0x00000006881c723c */ /* 0x080fee000000181c */
[----:B------:R1:W2:Y:S01]  /*2b40*/  MUFU.TANH R162, R15 ;  /* 0x0000000f00a27308 */ /* 0x0002a20000002400 */
[----:B------:R-:W-:Y:S01]  /*2b50*/  @!P0 IADD3 R5, R2, UR47, R244 ;  /* 0x0000002f02058c10 */ /* 0x000fe2000fffe0f4 */
[----:B------:R-:W-:Y:S04]  /*2b60*/  HMMA.16816.F32 R32, R156, R6, R32 ;  /* 0x000000069c20723c */ /* 0x000fe80000001820 */
        /* <DEDUP_REMOVED lines=9> */
[----:B-1----:R-:W-:Y:S01]  /*2c00*/  FMUL.FTZ R15, R233, 1.4426950216293334961 ;  /* 0x3fb8aa3be90f7820 */ /* 0x002fe20000410000 */
[CC--:B------:R-:W-:Y:S01]  /*2c10*/  @!P0 ISETP.GE.AND P1, PT, R0.reuse, R11.reuse, PT ;  /* 0x0000000b0000820c */ /* 0x0c0fe20003f26270 */
        /* <DEDUP_REMOVED lines=13> */
[----:B------:R-:W-:Y:S01]  /*2cf0*/  MOV R183, 0x28 ;  /* 0x0000002800b77802 */ /* 0x000fe20000000f00 */
[----:B------:R-:W-:Y:S01]  /*2d00*/  FMUL.FTZ R35, R35, UR34 ;  /* 0x0000002223237c20 */ /* 0x000fe20008410000 */
[----:B------:R-:W-:Y:S01]  /*2d10*/  @!P0 FSEL R13, R205, -INF , !P2 ;  /* 0xff800000cd0d8808 */ /* 0x000fe20005000000 */
[----:B------:R-:W-:Y:S01]  /*2d20*/  FMUL.FTZ R24, R24, UR34 ;  /* 0x0000002218187c20 */ /* 0x000fe20008410000 */
[----:B------:R-:W-:Y:S03]  /*2d30*/  @!P0 ISETP.GE.AND P2, PT, R2, R11, PT ;  /* 0x0000000b0200820c */ /* 0x000fe60003f46270 */
[----:B------:R-:W1:Y:S01]  /*2d40*/  MUFU.TANH R211, R22 ;  /* 0x0000001600d37308 */ /* 0x000e620000002400 */
[----:B---3--:R-:W-:Y:S01]  /*2d50*/  MOV R14, R165 ;  /* 0x000000a5000e7202 */ /* 0x008fe20000000f00 */
[----:B------:R-:W-:Y:S01]  /*2d60*/  FFMA.FTZ R13, R13, UR33, -R10 ;  /* 0x000000210d0d7c23 */ /* 0x000fe2000801080a */
[----:B------:R-:W-:Y:S01]  /*2d70*/  @!P0 FSEL R8, R215, -INF , !P2 ;  /* 0xff800000d7088808 */ /* 0x000fe20005000000 */
[----:B------:R-:W-:Y:S01]  /*2d80*/  FMUL.FTZ R25, R25, UR34 ;  /* 0x0000002219197c20 */ /* 0x000fe20008410000 */
[----:B------:R-:W-:Y:S01]  /*2d90*/  FMUL.FTZ R26, R26, UR34 ;  /* 0x000000221a1a7c20 */ /* 0x000fe20008410000 */
[----:B------:R-:W-:Y:S01]  /*2da0*/  FMUL.FTZ R27, R27, UR34 ;  /* 0x000000221b1b7c20 */ /* 0x000fe20008410000 */
[----:B------:R-:W-:Y:S03]  /*2db0*/  MOV R6, R154 ;  /* 0x0000009a00067202 */ /* 0x000fe60000000f00 */
[----:B------:R3:W-:Y:S01]  /*2dc0*/  MUFU.EX2 R225, R13 ;  /* 0x0000000d00e17308 */ /* 0x0007e20000000800 */
[----:B----4-:R-:W-:Y:S02]  /*2dd0*/  MOV R4, R216 ;  /* 0x000000d800047202 */ /* 0x010fe40000000f00 */
[----:B------:R-:W-:Y:S02]  /*2de0*/  @!P0 FSEL R4, R216, -INF , !P1 ;  /* 0xff800000d8048808 */ /* 0x000fe40004800000 */
[----:B------:R-:W-:Y:S05]  /*2df0*/  FSETP.NEU.FTZ.AND P1, PT, R234, -INF , PT ;  /* 0xff800000ea00780b */ /* 0x000fea0003f3d000 */
[----:B------:R-:W4:Y:S01]  /*2e00*/  MUFU.TANH R210, R23 ;  /* 0x0000001700d27308 */ /* 0x000f220000002400 */
[--C-:B------:R-:W-:Y:S09]  /*2e10*/  FFMA.FTZ R4, R4, UR33, -R9.reuse ;  /* 0x0000002104047c23 */ /* 0x100ff20008010809 */
[----:B------:R2:W-:Y:S01]  /*2e20*/  MUFU.EX2 R231, R4 ;  /* 0x0000000400e77308 */ /* 0x0005e20000000800 */
[----:B---3--:R-:W-:Y:S09]  /*2e30*/  MOV R13, R164 ;  /* 0x000000a4000d7202 */ /* 0x008ff20000000f00 */
[----:B------:R-:W3:Y:S10]  /*2e40*/  MUFU.TANH R151, R24 ;  /* 0x0000001800977308 */ /* 0x000ef40000002400 */
[----:B------:R-:W3:Y:S01]  /*2e50*/  MUFU.TANH R150, R25 ;  /* 0x0000001900967308 */ /* 0x000ee20000002400 */
[--C-:B--2---:R-:W-:Y:S01]  /*2e60*/  FFMA.FTZ R4, R8, UR33, -R9.reuse ;  /* 0x0000002108047c23 */ /* 0x104fe20008010809 */
        /* <DEDUP_REMOVED lines=8> */
[----:B------:R-:W3:Y:S01]  /*2ef0*/  MUFU.TANH R161, R26 ;  /* 0x0000001a00a17308 */ /* 0x000ee20000002400 */
[----:B------:R-:W-:Y:S09]  /*2f00*/  @!P0 ISETP.GE.AND P3, PT, R0, R5, PT ;  /* 0x000000050000820c */ /* 0x000ff20003f66270 */
[----:B------:R-:W-:Y:S01]  /*2f10*/  MUFU.TANH R160, R27 ;  /* 0x0000001b00a07308 */ /* 0x000fe20000002400 */
[----:B--2---:R-:W-:Y:S05]  /*2f20*/  FMUL.FTZ R4, R234, 1.4426950216293334961 ;  /* 0x3fb8aa3bea047820 */ /* 0x004fea0000410000 */
[----:B------:R-:W-:Y:S04]  /*2f30*/  FSEL R4, R4, RZ, P1 ;  /* 0x000000ff04047208 */ /* 0x000fe80000800000 */
[----:B------:R-:W2:Y:S01]  /*2f40*/  MUFU.TANH R149, R28 ;  /* 0x0000001c00957308 */ /* 0x000ea20000002400 */
[----:B------:R-:W-:Y:S01]  /*2f50*/  FSETP.NEU.FTZ.AND P1, PT, R233, -INF , PT ;  /* 0xff800000e900780b */ /* 0x000fe20003f3d000 */
[--C-:B------:R-:W-:Y:S01]  /*2f60*/  FFMA.FTZ R2, R14, UR33, -R4.reuse ;  /* 0x000000210e027c23 */ /* 0x100fe20008010804 */
[----:B------:R-:W-:Y:S01]  /*2f70*/  FFMA.FTZ R13, R13, UR33, -R4 ;  /* 0x000000210d0d7c23 */ /* 0x000fe20008010804 */
[----:B------:R-:W-:Y:S02]  /*2f80*/  MOV R14, R167 ;  /* 0x000000a7000e7202 */ /* 0x000fe40000000f00 */
[----:B------:R-:W-:Y:S04]  /*2f90*/  @!P0 FSEL R14, R167, -INF , !P3 ;  /* 0xff800000a70e8808 */ /* 0x000fe80005800000 */
[----:B------:R1:W-:Y:S10]  /*2fa0*/  MUFU.EX2 R188, R2 ;  /* 0x0000000200bc7308 */ /* 0x0003f40000000800 */
[----:B------:R4:W-:Y:S10]  /*2fb0*/  MUFU.EX2 R187, R13 ;  /* 0x0000000d00bb7308 */ /* 0x0009f40000000800 */
[----:B------:R-:W2:Y:S01]  /*2fc0*/  MUFU.TANH R148, R29 ;  /* 0x0000001d00947308 */ /* 0x000ea20000002400 */
[----:B-1----:R-:W-:Y:S02]  /*2fd0*/  FSEL R2, R15, RZ, P1 ;  /* 0x000000ff0f027208 */ /* 0x002fe40000800000 */
[----:B------:R-:W-:Y:S02]  /*2fe0*/  MOV R15, R166 ;  /* 0x000000a6000f7202 */ /* 0x000fe40000000f00 */
[----:B------:R-:W-:Y:S05]  /*2ff0*/  @!P0 FSEL R15, R166, -INF , !P2 ;  /* 0xff800000a60f8808 */ /* 0x000fea0005000000 */
[----:B------:R-:W1:Y:S01]  /*3000*/  MUFU.TANH R197, R32 ;  /* 0x0000002000c57308 */ /* 0x000e620000002400 */
[--C-:B----4-:R-:W-:Y:S01]  /*3010*/  FFMA.FTZ R13, R14, UR33, -R2.reuse ;  /* 0x000000210e0d7c23 */ /* 0x110fe20008010802 */
[----:B------:R-:W-:Y:S04]  /*3020*/  @!P0 IADD3 R14, R0, 0x8, RZ ;  /* 0x00000008000e8810 */ /* 0x000fe80007ffe0ff */
[C---:B------:R-:W-:Y:S04]  /*3030*/  @!P0 ISETP.GE.AND P1, PT, R14.reuse, R8, PT ;  /* 0x000000080e00820c */ /* 0x040fe80003f26270 */
[----:B------:R4:W-:Y:S01]  /*3040*/  MUFU.EX2 R192, R13 ;  /* 0x0000000d00c07308 */ /* 0x0009e20000000800 */
[----:B------:R-:W-:Y:S09]  /*3050*/  @!P0 ISETP.GE.AND P2, PT, R14, R5, PT ;  /* 0x000000050e00820c */ /* 0x000ff20003f46270 */
[----:B------:R-:W1:Y:S10]  /*3060*/  MUFU.TANH R202, R33 ;  /* 0x0000002100ca7308 */ /* 0x000e740000002400 */
[----:B------:R-:W-:Y:S01]  /*3070*/  MUFU.TANH R204, R34 ;  /* 0x0000002200cc7308 */ /* 0x000fe20000002400 */
[----:B----4-:R-:W-:Y:S01]  /*3080*/  FFMA.FTZ R13, R15, UR33, -R2 ;  /* 0x000000210f0d7c23 */ /* 0x010fe20008010802 */
[----:B------:R-:W-:Y:S02]  /*3090*/  MOV R15, R155 ;  /* 0x0000009b000f7202 */ /* 0x000fe40000000f00 */
[----:B------:R-:W-:Y:S06]  /*30a0*/  @!P0 FSEL R15, R155, -INF , !P1 ;  /* 0xff8000009b0f8808 */ /* 0x000fec0004800000 */
[----:B------:R4:W-:Y:S01]  /*30b0*/  MUFU.EX2 R191, R13 ;  /* 0x0000000d00bf7308 */ /* 0x0009e20000000800 */
[--C-:B------:R-:W-:Y:S01]  /*30c0*/  FFMA.FTZ R7, R15, UR33, -R4.reuse ;  /* 0x000000210f077c23 */ /* 0x100fe20008010804 */
[----:B------:R-:W-:Y:S08]  /*30d0*/  MOV R15, R162 ;  /* 0x000000a2000f7202 */ /* 0x000ff00000000f00 */
[----:B------:R3:W-:Y:S10]  /*30e0*/  MUFU.EX2 R171, R7 ;  /* 0x0000000700ab7308 */ /* 0x0007f40000000800 */
[----:B------:R-:W-:Y:S01]  /*30f0*/  MUFU.TANH R203, R35 ;  /* 0x0000002300cb7308 */ /* 0x000fe20000002400 */
[----:B----4-:R-:W-:Y:S04]  /*3100*/  @!P0 IADD3 R13, R0, 0x9, RZ ;  /* 0x00000009000d8810 */ /* 0x010fe80007ffe0ff */
[----:B------:R-:W-:Y:S05]  /*3110*/  @!P0 ISETP.GE.AND P1, PT, R13, R8, PT ;  /* 0x000000080d00820c */ /* 0x000fea0003f26270 */
[----:B------:R-:W4:Y:S01]  /*3120*/  MUFU.TANH R153, R30 ;  /* 0x0000001e00997308 */ /* 0x000f220000002400 */
[----:B------:R-:W-:Y:S02]  /*3130*/  @!P0 FSEL R6, R154, -INF , !P1 ;  /* 0xff8000009a068808 */ /* 0x000fe40004800000 */
[----:B---3--:R-:W-:Y:S02]  /*3140*/  MOV R7, R163 ;  /* 0x000000a300077202 */ /* 0x008fe40000000f00 */
[----:B------:R-:W-:Y:S01]  /*3150*/  @!P0 FSEL R7, R163, -INF , !P2 ;  /* 0xff800000a3078808 */ /* 0x000fe20005000000 */
[----:B------:R-:W-:Y:S01]  /*3160*/  FFMA.FTZ R6, R6, UR33, -R4 ;  /* 0x0000002106067c23 */ /* 0x000fe20008010804 */
[----:B------:R-:W-:Y:S03]  /*3170*/  @!P0 ISETP.GE.AND P1, PT, R13, R5, PT ;  /* 0x000000050d00820c */ /* 0x000fe60003f26270 */
[----:B------:R-:W3:Y:S01]  /*3180*/  MUFU.TANH R152, R31 ;  /* 0x0000001f00987308 */ /* 0x000ee20000002400 */
[----:B------:R-:W-:Y:S02]  /*3190*/  @!P0 FSEL R15, R162, -INF , !P1 ;  /* 0xff800000a20f8808 */ /* 0x000fe40004800000 */
[----:B------:R-:W-:Y:S07]  /*31a0*/  @!P0 ISETP.GE.AND P1, PT, R14, R12, PT ;  /* 0x0000000c0e00820c */ /* 0x000fee0003f26270 */
[----:B------:R2:W-:Y:S02]  /*31b0*/  MUFU.EX2 R170, R6 ;  /* 0x0000000600aa7308 */ /* 0x0005e40000000800 */
[--C-:B--2---:R-:W-:Y:S01]  /*31c0*/  FFMA.FTZ R6, R7, UR33, -R2.reuse ;  /* 0x0000002107067c23 */ /* 0x104fe20008010802 */
[----:B------:R-:W-:Y:S07]  /*31d0*/  MOV R7, R208 ;  /* 0x000000d000077202 */ /* 0x000fee0000000f00 */
        /* <DEDUP_REMOVED lines=16> */
[----:B------:R-:W-:Y:S02]  /*32e0*/  @!P0 ISETP.GE.AND P1, PT, R13, R11, PT ;  /* 0x0000000b0d00820c */ /* 0x000fe40003f26270 */
[----:B------:R-:W-:Y:S01]  /*32f0*/  MOV R13, R213 ;  /* 0x000000d5000d7202 */ /* 0x000fe20000000f00 */
[--C-:B------:R-:W-:Y:S01]  /*3300*/  FFMA.FTZ R6, R6, UR33, -R9.reuse ;  /* 0x0000002106067c23 */ /* 0x100fe20008010809 */
[----:B------:R-:W-:Y:S02]  /*3310*/  @!P0 FSEL R13, R213, -INF , !P1 ;  /* 0xff800000d50d8808 */ /* 0x000fe40004800000 */
[C---:B-1----:R-:W-:Y:S01]  /*3320*/  @!P0 IADD3 R7, R0.reuse, 0x10, RZ ;  /* 0x0000001000078810 */ /* 0x042fe20007ffe0ff */
[----:B------:R1:W-:Y:S02]  /*3330*/  MUFU.EX2 R230, R6 ;  /* 0x0000000600e67308 */ /* 0x0003e40000000800 */
[--C-:B------:R-:W-:Y:S01]  /*3340*/  FFMA.FTZ R13, R13, UR33, -R9.reuse ;  /* 0x000000210d0d7c23 */ /* 0x100fe20008010809 */
[-C--:B------:R-:W-:Y:S04]  /*3350*/  @!P0 ISETP.GE.AND P1, PT, R7, R12.reuse, PT ;  /* 0x0000000c0700820c */ /* 0x080fe80003f26270 */
[----:B------:R-:W-:Y:S03]  /*3360*/  @!P0 FSEL R14, R207, -INF , !P1 ;  /* 0xff800000cf0e8808 */ /* 0x000fe60004800000 */
[----:B------:R2:W3:Y:S01]  /*3370*/  MUFU.EX2 R229, R13 ;  /* 0x0000000d00e57308 */ /* 0x0004e20000000800 */
[----:B-1----:R-:W-:Y:S04]  /*3380*/  @!P0 IADD3 R6, R0, 0x11, RZ ;  /* 0x0000001100068810 */ /* 0x002fe80007ffe0ff */
[----:B------:R-:W-:Y:S01]  /*3390*/  @!P0 ISETP.GE.AND P1, PT, R6, R12, PT ;  /* 0x0000000c0600820c */ /* 0x000fe20003f26270 */
[--C-:B--2---:R-:W-:Y:S03]  /*33a0*/  FFMA.FTZ R13, R14, UR33, -R10.reuse ;  /* 0x000000210e0d7c23 */ /* 0x104fe6000801080a */
[----:B------:R-:W-:Y:S02]  /*33b0*/  @!P0 FSEL R15, R206, -INF , !P1 ;  /* 0xff800000ce0f8808 */ /* 0x000fe40004800000 */
[----:B------:R-:W-:Y:S01]  /*33c0*/  @!P0 ISETP.GE.AND P1, PT, R7, R11, PT ;  /* 0x0000000b0700820c */ /* 0x000fe20003f26270 */
[----:B------:R1:W-:Y:S02]  /*33d0*/  MUFU.EX2 R219, R13 ;  /* 0x0000000d00db7308 */ /* 0x0003e40000000800 */
[----:B------:R-:W-:Y:S08]  /*33e0*/  FFMA.FTZ R14, R15, UR33, -R10 ;  /* 0x000000210f0e7c23 */ /* 0x000ff0000801080a */
        /* <DEDUP_REMOVED lines=41> */
[-C--:B------:R-:W-:Y:S03]  /*3680*/  @!P0 ISETP.GE.AND P1, PT, R6, R12.reuse, PT ;  /* 0x0000000c0600820c */ /* 0x080fe60003f26270 */
        /* <DEDUP_REMOVED lines=10> */
[----:B----4-:R-:W-:Y:S01]  /*3730*/  MOV R6, R153 ;  /* 0x0000009900067202 */ /* 0x010fe20000000f00 */
        /* <DEDUP_REMOVED lines=15> */
[----:B---3--:R-:W-:Y:S03]  /*3830*/  MOV R5, R152 ;  /* 0x0000009800057202 */ /* 0x008fe60000000f00 */
        /* <DEDUP_REMOVED lines=38> */
[----:B------:R2:W-:Y:S04]  /*3aa0*/  STS [R193+0x1a400], R2 ;  /* 0x01a40002c1007388 */ /* 0x0005e80000000800 */
[----:B------:R-:W-:Y:S01]  /*3ab0*/  LDSM.16.M88.4 R16, [R173+0xf000] ;  /* 0x00f00000ad10783b */ /* 0x000fe20000000200 */
[----:B-1----:R-:W-:Y:S07]  /*3ac0*/  LEA R0, R182, UR5, 0x1 ;  /* 0x00000005b6007c11 */ /* 0x002fee000f8e08ff */
[----:B------:R-:W-:Y:S08]  /*3ad0*/  LDSM.16.M88.4 R132, [R173+0xf400] ;  /* 0x00f40000ad84783b */ /* 0x000ff00000000200 */
[----:B------:R-:W1:Y:S01]  /*3ae0*/  LDSM.16.M88.4 R32, [R0+0x6000] ;  /* 0x006000000020783b */ /* 0x000e620000000200 */
[----:B--2---:R-:W-:Y:S07]  /*3af0*/  IADD3 R2, R0, R180, RZ ;  /* 0x000000b400027210 */ /* 0x004fee0007ffe0ff */
[----:B------:R-:W2:Y:S08]  /*3b00*/  LDSM.16.M88.4 R28, [R0+0x6800] ;  /* 0x00680000001c783b */ /* 0x000eb00000000200 */
[----:B------:R-:W-:Y:S08]  /*3b10*/  LDSM.16.M88.4 R136, [R2+0x6000] ;  /* 0x006000000288783b */ /* 0x000ff00000000200 */
[----:B------:R-:W3:Y:S01]  /*3b20*/  LDSM.16.M88.4 R140, [R174+0xf000] ;  /* 0x00f00000ae8c783b */ /* 0x000ee20000000200 */
[-C--:B-1----:R-:W-:Y:S06]  /*3b30*/  HMMA.16816.F32 R4, R32, R16.reuse, RZ ;  /* 0x000000102004723c */ /* 0x082fec00000018ff */
[C---:B--2---:R-:W-:Y:S06]  /*3b40*/  HMMA.16816.F32 R8, R28.reuse, R16, RZ ;  /* 0x000000101c08723c */ /* 0x044fec00000018ff */
[-C--:B------:R-:W-:Y:S06]  /*3b50*/  HMMA.16816.F32 R12, R28, R18.reuse, RZ ;  /* 0x000000121c0c723c */ /* 0x080fec00000018ff */
[C---:B------:R-:W-:Y:S06]  /*3b60*/  HMMA.16816.F32 R16, R32.reuse, R18, RZ ;  /* 0x000000122010723c */ /* 0x040fec00000018ff */
[-C--:B------:R-:W-:Y:S06]  /*3b70*/  HMMA.16816.F32 R20, R32, R132.reuse, RZ ;  /* 0x000000842014723c */ /* 0x080fec00000018ff */
[C---:B------:R-:W-:Y:S06]  /*3b80*/  HMMA.16816.F32 R24, R28.reuse, R132, RZ ;  /* 0x000000841c18723c */ /* 0x040fec00000018ff */
[-C--:B------:R-:W-:Y:S06]  /*3b90*/  HMMA.16816.F32 R28, R28, R134.reuse, RZ ;  /* 0x000000861c1c723c */ /* 0x080fec00000018ff */
[----:B------:R-:W-:Y:S01]  /*3ba0*/  HMMA.16816.F32 R32, R32, R134, RZ ;  /* 0x000000862020723c */ /* 0x000fe200000018ff */
[----:B------:R-:W1:Y:S05]  /*3bb0*/  LDSM.16.M88.4 R132, [R2+0x6800] ;  /* 0x006800000284783b */ /* 0x000e6a0000000200 */
[-C--:B---3--:R-:W-:Y:S06]  /*3bc0*/  HMMA.16816.F32 R4, R136, R140.reuse, R4 ;  /* 0x0000008c8804723c */ /* 0x088fec0000001804 */
[C---:B-1----:R-:W-:Y:S06]  /*3bd0*/  HMMA.16816.F32 R8, R132.reuse, R140, R8 ;  /* 0x0000008c8408723c */ /* 0x042fec0000001808 */
        /* <DEDUP_REMOVED lines=33> */
[----:B------:R2:W3:Y:S02]  /*3df0*/  LDSM.16.M88.4 R140, [R0+0x8800] ;  /* 0x00880000008c783b */ /* 0x0004e40000000200 */
[----:B--2---:R-:W-:Y:S04]  /*3e00*/  FFMA.FTZ R0, -R145, R145, 1 ;  /* 0x3f80000091007423 */ /* 0x004fe80000010191 */
[----:B------:R-:W-:Y:S01]  /*3e10*/  FMUL.FTZ R0, R0, UR34 ;  /* 0x0000002200007c20 */ /* 0x000fe20008410000 */
[-C--:B-1----:R-:W-:Y:S06]  /*3e20*/  HMMA.16816.F32 R4, R136, R132.reuse, R4 ;  /* 0x000000848804723c */ /* 0x082fec0000001804 */
[C---:B---3--:R-:W-:Y:S06]  /*3e30*/  HMMA.16816.F32 R8, R140.reuse, R132, R8 ;  /* 0x000000848c08723c */ /* 0x048fec0000001808 */
        /* <DEDUP_REMOVED lines=8> */
[----:B------:R1:W-:Y:S08]  /*3ec0*/  LDSM.16.M88.4 R132, [R2+0x8000] ;  /* 0x008000000284783b */ /* 0x0003f00000000200 */
[----:B------:R-:W2:Y:S08]  /*3ed0*/  LDSM.16.M88.4 R136, [R174+0x13000] ;  /* 0x01300000ae88783b */ /* 0x000eb00000000200 */
[----:B-1----:R1:W5:Y:S01]  /*3ee0*/  LDG.E R2, desc[UR50][R146.64+0x80] ;  /* 0x0000803292027981 */ /* 0x002362000c1e1900 */
[-C--:B--2---:R-:W-:Y:S06]  /*3ef0*/  HMMA.16816.F32 R4, R132, R136.reuse, R4 ;  /* 0x000000888404723c */ /* 0x084fec0000001804 */
[C---:B------:R-:W-:Y:S06]  /*3f00*/  HMMA.16816.F32 R8, R140.reuse, R136, R8 ;  /* 0x000000888c08723c */ /* 0x040fec0000001808 */
[-C--:B------:R-:W-:Y:S06]  /*3f10*/  HMMA.16816.F32 R12, R140, R138.reuse, R12 ;  /* 0x0000008a8c0c723c */ /* 0x080fec000000180c */
[C---:B------:R-:W-:Y:S01]  /*3f20*/  HMMA.16816.F32 R16, R132.reuse, R138, R16 ;  /* 0x0000008a8410723c */ /* 0x040fe20000001810 */
[----:B------:R-:W2:Y:S05]  /*3f30*/  LDSM.16.M88.4 R136, [R174+0x13400] ;  /* 0x01340000ae88783b */ /* 0x000eaa0000000200 */
[C---:B------:R-:W-:Y:S01]  /*3f40*/  FADD.FTZ R4, -R144.reuse, R4 ;  /* 0x0000000490047221 */ /* 0x040fe20000010100 */
[----:B------:R-:W-:Y:S04]  /*3f50*/  FADD.FTZ R5, -R144, R5 ;  /* 0x0000000590057221 */ /* 0x000fe80000010100 */
[----:B------:R-:W-:Y:S01]  /*3f60*/  FMUL.FTZ R145, R226, R4 ;  /* 0x00000004e2917220 */ /* 0x000fe20000410000 */
[----:B------:R-:W-:Y:S01]  /*3f70*/  FMUL.FTZ R5, R225, R5 ;  /* 0x00000005e1057220 */ /* 0x000fe20000410000 */
[----:B------:R-:W3:Y:S02]  /*3f80*/  LDG.E R4, desc[UR50][R146.64+0x20] ;  /* 0x0000203292047981 */ /* 0x000ee4000c1e1900 */
[----:B------:R-:W-:Y:S01]  /*3f90*/  FMUL.FTZ R145, R145, R0 ;  /* 0x0000000091917220 */ /* 0x000fe20000410000 */
[----:B------:R-:W-:Y:S04]  /*3fa0*/  FFMA.FTZ R0, -R205, R205, 1 ;  /* 0x3f800000cd007423 */ /* 0x000fe800000101cd */
[----:B------:R-:W-:Y:S04]  /*3fb0*/  FMUL.FTZ R0, R0, UR34 ;  /* 0x0000002200007c20 */ /* 0x000fe80008410000 */
[----:B------:R-:W-:Y:S02]  /*3fc0*/  FMUL.FTZ R5, R5, R0 ;  /* 0x0000000005057220 */ /* 0x000fe40000410000 */
[----:B------:R1:W5:Y:S01]  /*3fd0*/  LDG.E R0, desc[UR50][R146.64+0xa0] ;  /* 0x0000a03292007981 */ /* 0x000362000c1e1900 */
[-C--:B--2---:R-:W-:Y:S06]  /*3fe0*/  HMMA.16816.F32 R20, R132, R136.reuse, R20 ;  /* 0x000000888414723c */ /* 0x084fec0000001814 */
[C---:B------:R-:W-:Y:S06]  /*3ff0*/  HMMA.16816.F32 R24, R140.reuse, R136, R24 ;  /* 0x000000888c18723c */ /* 0x040fec0000001818 */
[-C--:B------:R-:W-:Y:S06]  /*4000*/  HMMA.16816.F32 R28, R140, R138.reuse, R28 ;  /* 0x0000008a8c1c723c */ /* 0x080fec000000181c */
[----:B------:R-:W-:Y:S06]  /*4010*/  HMMA.16816.F32 R32, R132, R138, R32 ;  /* 0x0000008a8420723c */ /* 0x000fec0000001820 */
[C---:B------:R-:W-:Y:S01]  /*4020*/  FADD.FTZ R21, -R144.reuse, R21 ;  /* 0x0000001590157221 */ /* 0x040fe20000010100 */
[C---:B------:R-:W-:Y:S01]  /*4030*/  FADD.FTZ R132, -R144.reuse, R17 ;  /* 0x0000001190847221 */ /* 0x040fe20000010100 */
[C---:B------:R-:W-:Y:S03]  /*4040*/  FADD.FTZ R133, -R144.reuse, R16 ;  /* 0x0000001090857221 */ /* 0x040fe60000010100 */
[----:B------:R-:W-:Y:S01]  /*4050*/  FADD.FTZ R134, -R144, R20 ;  /* 0x0000001490867221 */ /* 0x000fe20000010100 */
        /* <DEDUP_REMOVED lines=8> */
[----:B------:R-:W-:Y:S01]  /*40e0*/  FFMA.FTZ R21, -R206, R206, 1 ;  /* 0x3f800000ce157423 */ /* 0x000fe200000101ce */
[----:B------:R-:W-:Y:S01]  /*40f0*/  FFMA.FTZ R133, -R207, R207, 1 ;  /* 0x3f800000cf857423 */ /* 0x000fe200000101cf */
[----:B------:R-:W-:Y:S01]  /*4100*/  FMUL.FTZ R132, R17, R132 ;  /* 0x0000008411847220 */ /* 0x000fe20000410000 */
[----:B------:R-:W-:Y:S01]  /*4110*/  FMUL.FTZ R5, R20, R5 ;  /* 0x0000000514057220 */ /* 0x000fe20000410000 */
[C---:B------:R-:W-:Y:S01]  /*4120*/  FADD.FTZ R20, -R144.reuse, R32 ;  /* 0x0000002090147221 */ /* 0x040fe20000010100 */
[----:B------:R-:W-:Y:S01]  /*4130*/  FFMA.FTZ R17, -R197, R197, 1 ;  /* 0x3f800000c5117423 */ /* 0x000fe200000101c5 */
[----:B------:R-:W-:Y:S01]  /*4140*/  FMUL.FTZ R21, R21, UR34 ;  /* 0x0000002215157c20 */ /* 0x000fe20008410000 */
[----:B------:R-:W-:Y:S01]  /*4150*/  FADD.FTZ R33, -R144, R33 ;  /* 0x0000002190217221 */ /* 0x000fe20000010100 */
[----:B------:R-:W-:Y:S01]  /*4160*/  FMUL.FTZ R20, R218, R20 ;  /* 0x00000014da147220 */ /* 0x000fe20000410000 */
[----:B------:R-:W-:Y:S01]  /*4170*/  FMUL.FTZ R17, R17, UR34 ;  /* 0x0000002211117c20 */ /* 0x000fe20008410000 */
[----:B------:R-:W-:Y:S01]  /*4180*/  FMUL.FTZ R21, R135, R21 ;  /* 0x0000001587157220 */ /* 0x000fe20000410000 */
[----:B------:R-:W-:Y:S01]  /*4190*/  FMUL.FTZ R135, R217, R33 ;  /* 0x00000021d9877220 */ /* 0x000fe20000410000 */
[----:B------:R-:W-:Y:S01]  /*41a0*/  FMUL.FTZ R134, R219, R134 ;  /* 0x00000086db867220 */ /* 0x000fe20000410000 */
[----:B------:R-:W-:Y:S01]  /*41b0*/  FMUL.FTZ R17, R20, R17 ;  /* 0x0000001114117220 */ /* 0x000fe20000410000 */
[----:B------:R-:W-:Y:S01]  /*41c0*/  FFMA.FTZ R20, -R202, R202, 1 ;  /* 0x3f800000ca147423 */ /* 0x000fe200000101ca */
[----:B------:R-:W-:Y:S01]  /*41d0*/  FMUL.FTZ R133, R133, UR34 ;  /* 0x0000002285857c20 */ /* 0x000fe20008410000 */
[----:B------:R-:W-:Y:S02]  /*41e0*/  FFMA.FTZ R32, -R215, R215, 1 ;  /* 0x3f800000d7207423 */ /* 0x000fe400000101d7 */
[----:B------:R-:W-:Y:S01]  /*41f0*/  FMUL.FTZ R20, R20, UR34 ;  /* 0x0000002214147c20 */ /* 0x000fe20008410000 */
[----:B------:R-:W-:Y:S01]  /*4200*/  FMUL.FTZ R133, R134, R133 ;  /* 0x0000008586857220 */ /* 0x000fe20000410000 */
[----:B------:R-:W-:Y:S02]  /*4210*/  FMUL.FTZ R32, R32, UR34 ;  /* 0x0000002220207c20 */ /* 0x000fe40008410000 */
[----:B------:R-:W-:Y:S02]  /*4220*/  FMUL.FTZ R20, R135, R20 ;  /* 0x0000001487147220 */ /* 0x000fe40000410000 */
[----:B------:R-:W-:Y:S03]  /*4230*/  F2FP.F16.F32.PACK_AB R21, R21, R133 ;  /* 0x000000851515723e */ /* 0x000fe600000000ff */
[----:B------:R-:W-:Y:S01]  /*4240*/  F2FP.F16.F32.PACK_AB R20, R20, R17 ;  /* 0x000000111414723e */ /* 0x000fe200000000ff */
[----:B------:R-:W-:Y:S04]  /*4250*/  FFMA.FTZ R17, -R213, R213, 1 ;  /* 0x3f800000d5117423 */ /* 0x000fe800000101d5 */
[----:B------:R-:W-:Y:S01]  /*4260*/  FMUL.FTZ R17, R17, UR34 ;  /* 0x0000002211117c20 */ /* 0x000fe20008410000 */
[C---:B---3--:R-:W-:Y:S01]  /*4270*/  FADD.FTZ R33, -R4.reuse, R7 ;  /* 0x0000000704217221 */ /* 0x048fe20000010100 */
[----:B------:R-:W-:Y:S01]  /*4280*/  FADD.FTZ R6, -R4, R6 ;  /* 0x0000000604067221 */ /* 0x000fe20000010100 */
[----:B------:R-:W-:Y:S01]  /*4290*/  FFMA.FTZ R7, -R216, R216, 1 ;  /* 0x3f800000d8077423 */ /* 0x000fe200000101d8 */
[----:B------:R-:W-:Y:S01]  /*42a0*/  FADD.FTZ R18, -R4, R18 ;  /* 0x0000001204127221 */ /* 0x000fe20000010100 */
[----:B------:R-:W-:Y:S01]  /*42b0*/  FMUL.FTZ R33, R232, R33 ;  /* 0x00000021e8217220 */ /* 0x000fe20000410000 */
[----:B------:R-:W-:Y:S01]  /*42c0*/  FMUL.FTZ R134, R231, R6 ;  /* 0x00000006e7867220 */ /* 0x000fe20000410000 */
[----:B------:R-:W-:Y:S01]  /*42d0*/  FMUL.FTZ R7, R7, UR34 ;  /* 0x0000002207077c20 */ /* 0x000fe20008410000 */
[----:B------:R-:W-:Y:S01]  /*42e0*/  F2FP.F16.F32.PACK_AB R6, R5, R132 ;  /* 0x000000840506723e */ /* 0x000fe200000000ff */
[----:B------:R-:W-:Y:S01]  /*42f0*/  FMUL.FTZ R5, R33, R32 ;  /* 0x0000002021057220 */ /* 0x000fe20000410000 */
[----:B------:R-:W-:Y:S01]  /*4300*/  FADD.FTZ R19, -R4, R19 ;  /* 0x0000001304137221 */ /* 0x000fe20000010100 */
[----:B------:R-:W-:Y:S01]  /*4310*/  FMUL.FTZ R7, R134, R7 ;  /* 0x0000000786077220 */ /* 0x000fe20000410000 */
[C---:B------:R-:W-:Y:S01]  /*4320*/  FADD.FTZ R22, -R4.reuse, R22 ;  /* 0x0000001604167221 */ /* 0x040fe20000010100 */
[C---:B------:R-:W-:Y:S01]  /*4330*/  FADD.FTZ R23, -R4.reuse, R23 ;  /* 0x0000001704177221 */ /* 0x040fe20000010100 */
[----:B------:R-:W-:Y:S01]  /*4340*/  FMUL.FTZ R19, R229, R19 ;  /* 0x00000013e5137220 */ /* 0x000fe20000410000 */
[----:B------:R-:W-:Y:S01]  /*4350*/  FADD.FTZ R34, -R4, R34 ;  /* 0x0000002204227221 */ /* 0x000fe20000010100 */
[----:B------:R-:W-:Y:S01]  /*4360*/  F2FP.F16.F32.PACK_AB R5, R5, R7 ;  /* 0x000000070505723e */ /* 0x000fe200000000ff */
[----:B------:R-:W-:Y:S01]  /*4370*/  FMUL.FTZ R7, R230, R18 ;  /* 0x00000012e6077220 */ /* 0x000fe20000410000 */
[----:B------:R-:W-:Y:S01]  /*4380*/  FFMA.FTZ R18, -R214, R214, 1 ;  /* 0x3f800000d6127423 */ /* 0x000fe200000101d6 */
[----:B------:R-:W-:Y:S01]  /*4390*/  FMUL.FTZ R33, R227, R22 ;  /* 0x00000016e3217220 */ /* 0x000fe20000410000 */
[----:B------:R-:W-:Y:S01]  /*43a0*/  FMUL.FTZ R132, R228, R23 ;  /* 0x00000017e4847220 */ /* 0x000fe20000410000 */
[----:B------:R-:W-:Y:S01]  /*43b0*/  FMUL.FTZ R17, R19, R17 ;  /* 0x0000001113117220 */ /* 0x000fe20000410000 */
[----:B------:R-:W-:Y:S01]  /*43c0*/  FMUL.FTZ R18, R18, UR34 ;  /* 0x0000002212127c20 */ /* 0x000fe20008410000 */
[----:B------:R-:W-:Y:S01]  /*43d0*/  FADD.FTZ R35, -R4, R35 ;  /* 0x0000002304237221 */ /* 0x000fe20000010100 */
        /* <DEDUP_REMOVED lines=15> */
[----:B-1----:R-:W-:Y:S06]  /*44d0*/  @!P1 BRA `(.L_x_501) ;  /* 0x0000000000489947 */ /* 0x002fec0003800000 */
        /* <DEDUP_REMOVED lines=18> */
.L_x_501:
[----:B------:R-:W-:Y:S01]  /*4600*/  STS [R196+0x15000], R16 ;  /* 0x01500010c4007388 */ /* 0x000fe20000000800 */
[----:B------:R-:W-:Y:S01]  /*4610*/  F2FP.F16.F32.PACK_AB R4, R17, R18 ;  /* 0x000000121104723e */ /* 0x000fe200000000ff */
[C---:B-----5:R-:W-:Y:S01]  /*4620*/  FADD.FTZ R8, -R2.reuse, R8 ;  /* 0x0000000802087221 */ /* 0x060fe20000010100 */
[----:B------:R-:W-:Y:S01]  /*4630*/  FADD.FTZ R9, -R2, R9 ;  /* 0x0000000902097221 */ /* 0x000fe20000010100 */
[----:B------:R2:W-:Y:S01]  /*4640*/  STS [R196+0x15400], R5 ;  /* 0x01540005c4007388 */ /* 0x0005e20000000800 */
[----:B------:R-:W-:Y:S01]  /*4650*/  FFMA.FTZ R7, -R164, R164, 1 ;  /* 0x3f800000a4077423 */ /* 0x000fe200000101a4 */
[----:B------:R-:W-:Y:S01]  /*4660*/  FMUL.FTZ R18, R188, R8 ;  /* 0x00000008bc127220 */ /* 0x000fe20000410000 */
        /* <DEDUP_REMOVED lines=9> */
[----:B------:R-:W-:Y:S01]  /*4700*/  FMUL.FTZ R8, R8, UR34 ;  /* 0x0000002208087c20 */ /* 0x000fe20008410000 */
        /* <DEDUP_REMOVED lines=12> */
[----:B--2---:R-:W-:Y:S01]  /*47d0*/  FFMA.FTZ R5, -R154, R154, 1 ;  /* 0x3f8000009a057423 */ /* 0x004fe2000001019a */
[----:B------:R-:W-:Y:S01]  /*47e0*/  FMUL.FTZ R24, R159, R24 ;  /* 0x000000189f187220 */ /* 0x000fe20000410000 */
[----:B------:R-:W-:Y:S01]  /*47f0*/  FMUL.FTZ R7, R7, UR34 ;  /* 0x0000002207077c20 */ /* 0x000fe20008410000 */
[C---:B------:R-:W-:Y:S01]  /*4800*/  FADD.FTZ R10, -R0.reuse, R10 ;  /* 0x0000000a000a7221 */ /* 0x040fe20000010100 */
[----:B---3--:R-:W-:Y:S01]  /*4810*/  FFMA.FTZ R6, -R155, R155, 1 ;  /* 0x3f8000009b067423 */ /* 0x008fe2000001019b */
[----:B------:R-:W-:Y:S01]  /*4820*/  FMUL.FTZ R5, R5, UR34 ;  /* 0x0000002205057c20 */ /* 0x000fe20008410000 */
[----:B------:R2:W-:Y:S01]  /*4830*/  STS [R196+0x16000], R2 ;  /* 0x01600002c4007388 */ /* 0x0005e20000000800 */
[----:B------:R-:W-:Y:S01]  /*4840*/  FADD.FTZ R15, -R0, R15 ;  /* 0x0000000f000f7221 */ /* 0x000fe20000010100 */
[----:B------:R-:W-:Y:S01]  /*4850*/  FMUL.FTZ R6, R6, UR34 ;  /* 0x0000002206067c20 */ /* 0x000fe20008410000 */
[----:B------:R-:W-:Y:S01]  /*4860*/  FMUL.FTZ R13, R13, R5 ;  /* 0x000000050d0d7220 */ /* 0x000fe20000410000 */
[----:B------:R-:W-:Y:S01]  /*4870*/  FFMA.FTZ R5, -R149, R149, 1 ;  /* 0x3f80000095057423 */ /* 0x000fe20000010195 */
[----:B----4-:R-:W-:Y:S01]  /*4880*/  FFMA.FTZ R4, -R162, R162, 1 ;  /* 0x3f800000a2047423 */ /* 0x010fe200000101a2 */
[----:B------:R-:W-:Y:S01]  /*4890*/  FMUL.FTZ R12, R12, R6 ;  /* 0x000000060c0c7220 */ /* 0x000fe20000410000 */
[----:B------:R-:W-:Y:S01]  /*48a0*/  FMUL.FTZ R24, R24, R7 ;  /* 0x0000000718187220 */ /* 0x000fe20000410000 */
[----:B------:R-:W-:Y:S01]  /*48b0*/  FMUL.FTZ R28, R157, R28 ;  /* 0x0000001c9d1c7220 */ /* 0x000fe20000410000 */
[----:B------:R-:W-:Y:S01]  /*48c0*/  FMUL.FTZ R5, R5, UR34 ;  /* 0x0000002205057c20 */ /* 0x000fe20008410000 */
[----:B------:R-:W-:Y:S01]  /*48d0*/  FMUL.FTZ R15, R189, R15 ;  /* 0x0000000fbd0f7220 */ /* 0x000fe20000410000 */
[----:B------:R-:W-:Y:S01]  /*48e0*/  F2FP.F16.F32.PACK_AB R7, R13, R12 ;  /* 0x0000000c0d07723e */ /* 0x000fe200000000ff */
[----:B------:R-:W-:Y:S01]  /*48f0*/  FMUL.FTZ R12, R192, R10 ;  /* 0x0000000ac00c7220 */ /* 0x000fe20000410000 */
[----:B------:R-:W-:Y:S01]  /*4900*/  FMUL.FTZ R4, R4, UR34 ;  /* 0x0000002204047c20 */ /* 0x000fe20008410000 */
[----:B------:R-:W-:Y:S01]  /*4910*/  FADD.FTZ R11, -R0, R11 ;  /* 0x0000000b000b7221 */ /* 0x000fe20000010100 */
[----:B------:R-:W-:Y:S01]  /*4920*/  FFMA.FTZ R10, -R167, R167, 1 ;  /* 0x3f800000a70a7423 */ /* 0x000fe200000101a7 */
[----:B------:R-:W-:Y:S01]  /*4930*/  FFMA.FTZ R9, -R166, R166, 1 ;  /* 0x3f800000a6097423 */ /* 0x000fe200000101a6 */
[----:B------:R-:W-:Y:S01]  /*4940*/  FMUL.FTZ R28, R28, R5 ;  /* 0x000000051c1c7220 */ /* 0x000fe20000410000 */
[----:B------:R-:W-:Y:S01]  /*4950*/  FMUL.FTZ R15, R15, R4 ;  /* 0x000000040f0f7220 */ /* 0x000fe20000410000 */
[----:B------:R-:W-:Y:S01]  /*4960*/  FMUL.FTZ R11, R191, R11 ;  /* 0x0000000bbf0b7220 */ /* 0x000fe20000410000 */
[----:B------:R-:W-:Y:S01]  /*4970*/  FMUL.FTZ R10, R10, UR34 ;  /* 0x000000220a0a7c20 */ /* 0x000fe20008410000 */
[----:B------:R-:W-:Y:S01]  /*4980*/  FMUL.FTZ R9, R9, UR34 ;  /* 0x0000002209097c20 */ /* 0x000fe20008410000 */
[C---:B------:R-:W-:Y:S01]  /*4990*/  FADD.FTZ R14, -R0.reuse, R14 ;  /* 0x0000000e000e7221 */ /* 0x040fe20000010100 */
        /* <DEDUP_REMOVED lines=17> */
[----:B--2---:R-:W-:Y:S01]  /*4ab0*/  F2FP.F16.F32.PACK_AB R2, R15, R14 ;  /* 0x0000000e0f02723e */ /* 0x004fe200000000ff */
        /* <DEDUP_REMOVED lines=28> */
[----:B------:R3:W-:Y:S01]  /*4c80*/  STS [R194+0x16400], R0 ;  /* 0x01640000c2007388 */ /* 0x0007e20000000800 */
[----:B--2---:R-:W-:Y:S03]  /*4c90*/  IMAD R2, R250, UR27, RZ ;  /* 0x0000001bfa027c24 */ /* 0x004fe6000f8e02ff */
[----:B------:R-:W-:Y:S02]  /*4ca0*/  STS [R193+0x16000], R8 ;  /* 0x01600008c1007388 */ /* 0x000fe40000000800 */
[----:B------:R-:W-:Y:S02]  /*4cb0*/  LEA R2, -R2, RZ, 0x6 ;  /* 0x000000ff02027211 */ /* 0x000fe400078e31ff */
[----:B------:R-:W-:Y:S01]  /*4cc0*/  STS [R193+0x16400], R5 ;  /* 0x01640005c1007388 */ /* 0x000fe20000000800 */
[----:B------:R-:W-:Y:S01]  /*4cd0*/  BAR.SYNC.DEFER_BLOCKING 0x0 ;  /* 0x0000000000007b1d */ /* 0x000fe20000010000 */
[C---:B------:R-:W-:Y:S04]  /*4ce0*/  LEA R184, P0, R2.reuse, R184, 0x2 ;  /* 0x000000b802b87211 */ /* 0x040fe800078010ff */
[----:B------:R-:W-:Y:S02]  /*4cf0*/  LEA.HI.X.SX32 R185, R2, R185, 0x2, P0 ;  /* 0x000000b902b97211 */ /* 0x000fe400000f16ff */
[----:B---3--:R-:W-:Y:S01]  /*4d00*/  LEA R0, R181, UR5, 0x1 ;  /* 0x00000005b5007c11 */ /* 0x008fe2000f8e08ff */
        /* <DEDUP_REMOVED lines=86> */
.L_x_502:
[----:B------:R-:W-:Y:S01]  /*5270*/  LDSM.16.M88.4 R24, [R176] ;  /* 0x00000000b018783b */ /* 0x000fe20000000200 */
[----:B-1----:R-:W-:Y:S01]  /*5280*/  IMAD.U32 R2, RZ, RZ, UR43 ;  /* 0x0000002bff027e24 */ /* 0x002fe2000f8e00ff */
[----:B------:R-:W-:Y:S02]  /*5290*/  ULOP3.LUT UR26, UR46, 0x1, URZ, 0xc0, !UPT ;  /* 0x000000012e1a7892 */ /* 0x000fe4000f8ec03f */
[----:B------:R-:W1:Y:S01]  /*52a0*/  LDSM.16.MT88.4 R8, [R0+0x9000] ;  /* 0x009000000008783b */ /* 0x000e620000004200 */
[----:B------:R-:W-:Y:S02]  /*52b0*/  UISETP.GT.AND UP2, UPT, UR46, UR31, UPT ;  /* 0x0000001f2e00728c */ /* 0x000fe4000bf44270 */
[----:B------:R-:W-:Y:S01]  /*52c0*/  UISETP.NE.U32.AND UP0, UPT, UR26, 0x1, UPT ;  /* 0x000000011a00788c */ /* 0x000fe2000bf05070 */
[----:B------:R-:W2:Y:S01]  /*52d0*/  LDSM.16.MT88.4 R16, [R0+0xb000] ;  /* 0x00b000000010783b */ /* 0x000ea20000004200 */
[----:B------:R-:W-:Y:S03]  /*52e0*/  UIADD3 UR46, UR46, -0x1, URZ ;  /* 0xffffffff2e2e7890 */ /* 0x000fe6000fffe03f */
[----:B------:R-:W3:Y:S04]  /*52f0*/  LDSM.16.MT88.4 R28, [R0+0xd000] ;  /* 0x00d00000001c783b */ /* 0x000ee80000004200 */
        /* <DEDUP_REMOVED lines=17> */
[----:B------:R-:W2:Y:S05]  /*5410*/  LDSM.16.MT88.4 R132, [R0+0xd800] ;  /* 0x00d800000084783b */ /* 0x000eaa0000004200 */
[C---:B------:R-:W-:Y:S06]  /*5420*/  HMMA.16816.F32 R12, R32.reuse, R136, R12 ;  /* 0x00000088200c723c */ /* 0x040fec000000180c */
[C---:B------:R-:W-:Y:S01]  /*5430*/  HMMA.16816.F32 R16, R32.reuse, R138, R16 ;  /* 0x0000008a2010723c */ /* 0x040fe20000001810 */
[----:B------:R-:W-:Y:S05]  /*5440*/  LDSM.16.MT88.4 R136, [R0+0xdc00] ;  /* 0x00dc00000088783b */ /* 0x000fea0000004200 */
[C---:B------:R-:W-:Y:S06]  /*5450*/  HMMA.16816.F32 R20, R32.reuse, R140, R20 ;  /* 0x0000008c2014723c */ /* 0x040fec0000001814 */
[----:B------:R-:W-:Y:S01]  /*5460*/  HMMA.16816.F32 R24, R32, R142, R24 ;  /* 0x0000008e2018723c */ /* 0x000fe20000001818 */
[----:B------:R-:W3:Y:S04]  /*5470*/  LDSM.16.MT88.4 R32, [R0+0xbc00] ;  /* 0x00bc00000020783b */ /* 0x000ee80000004200 */
[----:B------:R-:W-:Y:S01]  /*5480*/  LDSM.16.M88.4 R140, [R176+0x2000] ;  /* 0x00200000b08c783b */ /* 0x000fe20000000200 */
[C---:B------:R-:W-:Y:S06]  /*5490*/  HMMA.16816.F32 R4, R144.reuse, R148, R4 ;  /* 0x000000949004723c */ /* 0x040fec0000001804 */
[C---:B------:R-:W-:Y:S01]  /*54a0*/  HMMA.16816.F32 R8, R144.reuse, R150, R8 ;  /* 0x000000969008723c */ /* 0x040fe20000001808 */
[----:B------:R-:W4:Y:S05]  /*54b0*/  LDSM.16.MT88.4 R148, [R0+0xa000] ;  /* 0x00a000000094783b */ /* 0x000f2a0000004200 */
[C---:B-1----:R-:W-:Y:S06]  /*54c0*/  HMMA.16816.F32 R12, R144.reuse, R28, R12 ;  /* 0x0000001c900c723c */ /* 0x042fec000000180c */
[C---:B------:R-:W-:Y:S01]  /*54d0*/  HMMA.16816.F32 R16, R144.reuse, R30, R16 ;  /* 0x0000001e9010723c */ /* 0x040fe20000001810 */
[----:B------:R-:W1:Y:S05]  /*54e0*/  LDSM.16.MT88.4 R28, [R0+0xc000] ;  /* 0x00c00000001c783b */ /* 0x000e6a0000004200 */
[C---:B--2---:R-:W-:Y:S06]  /*54f0*/  HMMA.16816.F32 R20, R144.reuse, R132, R20 ;  /* 0x000000849014723c */ /* 0x044fec0000001814 */
[----:B------:R-:W-:Y:S01]  /*5500*/  HMMA.16816.F32 R24, R144, R134, R24 ;  /* 0x000000869018723c */ /* 0x000fe20000001818 */
[----:B------:R-:W2:Y:S04]  /*5510*/  LDSM.16.MT88.4 R132, [R0+0xe000] ;  /* 0x00e000000084783b */ /* 0x000ea80000004200 */
[----:B------:R-:W-:Y:S01]  /*5520*/  LDSM.16.M88.4 R144, [R177+0x2000] ;  /* 0x00200000b190783b */ /* 0x000fe20000000200 */
[C---:B------:R-:W-:Y:S06]  /*5530*/  HMMA.16816.F32 R4, R152.reuse, R156, R4 ;  /* 0x0000009c9804723c */ /* 0x040fec0000001804 */
[C---:B------:R-:W-:Y:S01]  /*5540*/  HMMA.16816.F32 R8, R152.reuse, R158, R8 ;  /* 0x0000009e9808723c */ /* 0x040fe20000001808 */
[----:B------:R-:W2:Y:S05]  /*5550*/  LDSM.16.MT88.4 R156, [R0+0xa400] ;  /* 0x00a40000009c783b */ /* 0x000eaa0000004200 */
[C---:B---3--:R-:W-:Y:S06]  /*5560*/  HMMA.16816.F32 R12, R152.reuse, R32, R12 ;  /* 0x00000020980c723c */ /* 0x048fec000000180c */
[C---:B------:R-:W-:Y:S01]  /*5570*/  HMMA.16816.F32 R16, R152.reuse, R34, R16 ;  /* 0x000000229810723c */ /* 0x040fe20000001810 */
[----:B------:R-:W3:Y:S05]  /*5580*/  LDSM.16.MT88.4 R32, [R0+0xc400] ;  /* 0x00c400000020783b */ /* 0x000eea0000004200 */
[C---:B------:R-:W-:Y:S06]  /*5590*/  HMMA.16816.F32 R20, R152.reuse, R136, R20 ;  /* 0x000000889814723c */ /* 0x040fec0000001814 */
[----:B------:R-:W-:Y:S01]  /*55a0*/  HMMA.16816.F32 R24, R152, R138, R24 ;  /* 0x0000008a9818723c */ /* 0x000fe20000001818 */
[----:B------:R-:W3:Y:S04]  /*55b0*/  LDSM.16.MT88.4 R136, [R0+0xe400] ;  /* 0x00e400000088783b */ /* 0x000ee80000004200 */
[----:B------:R-:W-:Y:S01]  /*55c0*/  LDSM.16.MT88.4 R152, [R0+0xa800] ;  /* 0x00a800000098783b */ /* 0x000fe20000004200 */
[C---:B----4-:R-:W-:Y:S06]  /*55d0*/  HMMA.16816.F32 R4, R140.reuse, R148, R4 ;  /* 0x000000948c04723c */ /* 0x050fec0000001804 */
[C---:B------:R-:W-:Y:S01]  /*55e0*/  HMMA.16816.F32 R8, R140.reuse, R150, R8 ;  /* 0x000000968c08723c */ /* 0x040fe20000001808 */
[----:B------:R-:W4:Y:S05]  /*55f0*/  LDSM.16.M88.4 R148, [R179+0x2000] ;  /* 0x00200000b394783b */ /* 0x000f2a0000000200 */
        /* <DEDUP_REMOVED lines=15> */
[----:B------:R2:W3:Y:S04]  /*56f0*/  LDSM.16.MT88.4 R136, [R0+0xec00] ;  /* 0x00ec00000088783b */ /* 0x0004e80000004200 */
[----:B------:R-:W-:Y:S01]  /*5700*/  LDSM.16.MT88.4 R144, [R172+0x1c00] ;  /* 0x001c0000ac90783b */ /* 0x000fe20000004200 */
[C---:B----4-:R-:W-:Y:S06]  /*5710*/  HMMA.16816.F32 R4, R148.reuse, R152, R4 ;  /* 0x000000989404723c */ /* 0x050fec0000001804 */
[C---:B------:R-:W-:Y:S06]  /*5720*/  HMMA.16816.F32 R8, R148.reuse, R154, R8 ;  /* 0x0000009a9408723c */ /* 0x040fec0000001808 */
[C---:B-1----:R-:W-:Y:S06]  /*5730*/  HMMA.16816.F32 R12, R148.reuse, R28, R12 ;  /* 0x0000001c940c723c */ /* 0x042fec000000180c */
[C---:B------:R-:W-:Y:S01]  /*5740*/  HMMA.16816.F32 R16, R148.reuse, R30, R16 ;  /* 0x0000001e9410723c */ /* 0x040fe20000001810 */
[----:B--2---:R-:W-:Y:S04]  /*5750*/  IMAD.U32 R0, RZ, RZ, UR45 ;  /* 0x0000002dff007e24 */ /* 0x004fe8000f8e00ff */
[----:B------:R-:W-:Y:S01]  /*5760*/  @P1 IADD3 R28, P0, R242, UR36, RZ ;  /* 0x00000024f21c1c10 */ /* 0x000fe2000ff1e0ff */
[C---:B------:R-:W-:Y:S01]  /*5770*/  HMMA.16816.F32 R20, R148.reuse, R132, R20 ;  /* 0x000000849414723c */ /* 0x040fe20000001814 */
[----:B------:R-:W-:Y:S01]  /*5780*/  IMAD.U32 R30, RZ, RZ, UR43 ;  /* 0x0000002bff1e7e24 */ /* 0x000fe2000f8e00ff */
[----:B------:R-:W-:Y:S03]  /*5790*/  @UP3 UIADD3 UR36, UP1, UR36, -0x100, URZ ;  /* 0xffffff0024243890 */ /* 0x000fe6000ff3e03f */
[----:B------:R-:W-:Y:S01]  /*57a0*/  @P1 IADD3.X R29, R243, UR35, RZ, P0, !PT ;  /* 0x00000023f31d1c10 */ /* 0x000fe200087fe4ff */
[----:B------:R-:W-:Y:S01]  /*57b0*/  HMMA.16816.F32 R24, R148, R134, R24 ;  /* 0x000000869418723c */ /* 0x000fe20000001818 */
[----:B------:R-:W-:Y:S01]  /*57c0*/  LDSM.16.MT88.4 R132, [R172+0x1400] ;  /* 0x00140000ac84783b */ /* 0x000fe20000004200 */
[----:B------:R-:W-:Y:S01]  /*57d0*/  IMAD.U32 R31, RZ, RZ, UR44 ;  /* 0x0000002cff1f7e24 */ /* 0x000fe2000f8e00ff */
[----:B------:R-:W-:Y:S02]  /*57e0*/  @UP3 UIADD3.X UR35, UR35, -0x1, URZ, UP1, !UPT ;  /* 0xffffffff23233890 */ /* 0x000fe40008ffe43f */
[----:B------:R-:W5:Y:S01]  /*57f0*/  @P1 LDG.E R236, desc[UR50][R28.64] ;  /* 0x000000321cec1981 */ /* 0x000f62000c1e1900 */
[C---:B------:R-:W-:Y:S03]  /*5800*/  HMMA.16816.F32 R4, R140.reuse, R156, R4 ;  /* 0x0000009c8c04723c */ /* 0x040fe60000001804 */
[----:B------:R-:W5:Y:S02]  /*5810*/  @P1 LDG.E R235, desc[UR50][R28.64+0x20] ;  /* 0x000020321ceb1981 */ /* 0x000f64000c1e1900 */
[-C--:B------:R-:W-:Y:S01]  /*5820*/  LEA R30, P0, R30, R184.reuse, 0x2 ;  /* 0x000000b81e1e7211 */ /* 0x080fe200078010ff */
[C---:B------:R-:W-:Y:S01]  /*5830*/  HMMA.16816.F32 R8, R140.reuse, R158, R8 ;  /* 0x0000009e8c08723c */ /* 0x040fe20000001808 */
[----:B------:R-:W5:Y:S04]  /*5840*/  @P1 LDG.E R234, desc[UR50][R28.64+0x80] ;  /* 0x000080321cea1981 */ /* 0x000f68000c1e1900 */
[----:B------:R1:W5:Y:S01]  /*5850*/  @P1 LDG.E R233, desc[UR50][R28.64+0xa0] ;  /* 0x0000a0321ce91981 */ /* 0x000362000c1e1900 */
[C---:B---3--:R-:W-:Y:S06]  /*5860*/  HMMA.16816.F32 R12, R140.reuse, R32, R12 ;  /* 0x000000208c0c723c */ /* 0x048fec000000180c */
[C---:B------:R-:W-:Y:S01]  /*5870*/  HMMA.16816.F32 R16, R140.reuse, R34, R16 ;  /* 0x000000228c10723c */ /* 0x040fe20000001810 */
[----:B------:R-:W-:Y:S04]  /*5880*/  IMAD.U32 R32, RZ, RZ, UR44 ;  /* 0x0000002cff207e24 */ /* 0x000fe8000f8e00ff */
[----:B------:R2:W-:Y:S01]  /*5890*/  REDG.E.ADD.F32.FTZ.RN.STRONG.GPU desc[UR50][R184.64], R4 ;  /* 0x00000004b80079a6 */ /* 0x0005e2000c10f3b2 */
[C---:B------:R-:W-:Y:S05]  /*58a0*/  HMMA.16816.F32 R20, R140.reuse, R136, R20 ;  /* 0x000000888c14723c */ /* 0x040fea0000001814 */
[-C--:B------:R-:W-:Y:S01]  /*58b0*/  LEA R32, P1, R32, R184.reuse, 0x2 ;  /* 0x000000b820207211 */ /* 0x080fe200078210ff */
[----:B------:R-:W-:Y:S01]  /*58c0*/  HMMA.16816.F32 R24, R140, R138, R24 ;  /* 0x0000008a8c18723c */ /* 0x000fe20000001818 */
[----:B------:R-:W-:Y:S04]  /*58d0*/  LDSM.16.MT88.4 R136, [R172+0x2400] ;  /* 0x00240000ac88783b */ /* 0x000fe80000004200 */
[-C--:B------:R-:W-:Y:S01]  /*58e0*/  LEA.HI.X.SX32 R33, R31, R185.reuse, 0x2, P1 ;  /* 0x000000b91f217211 */ /* 0x080fe200008f16ff */
[----:B-1----:R-:W-:Y:S01]  /*58f0*/  IMAD.U32 R28, RZ, RZ, UR45 ;  /* 0x0000002dff1c7e24 */ /* 0x002fe2000f8e00ff */
[-C--:B------:R-:W-:Y:S01]  /*5900*/  LEA.HI.X.SX32 R31, R2, R185.reuse, 0x2, P0 ;  /* 0x000000b9021f7211 */ /* 0x080fe200000f16ff */
[----:B------:R-:W-:Y:S01]  /*5910*/  IMAD.U32 R2, RZ, RZ, UR40 ;  /* 0x00000028ff027e24 */ /* 0x000fe2000f8e00ff */
[----:B------:R-:W-:Y:S02]  /*5920*/  LDSM.16.MT88.4 R140, [R172+0x1800] ;  /* 0x00180000ac8c783b */ /* 0x000fe40000004200 */
[-C--:B------:R-:W-:Y:S04]  /*5930*/  LEA R28, P2, R28, R184.reuse, 0x2 ;  /* 0x000000b81c1c7211 */ /* 0x080fe800078410ff */
[-C--:B------:R-:W-:Y:S01]  /*5940*/  LEA.HI.X.SX32 R29, R0, R185.reuse, 0x2, P2 ;  /* 0x000000b9001d7211 */ /* 0x080fe200010f16ff */
[----:B------:R-:W-:Y:S04]  /*5950*/  IMAD.U32 R0, RZ, RZ, UR42 ;  /* 0x0000002aff007e24 */ /* 0x000fe8000f8e00ff */
[----:B------:R1:W-:Y:S01]  /*5960*/  REDG.E.ADD.F32.FTZ.RN.STRONG.GPU desc[UR50][R28.64], R5 ;  /* 0x000000051c0079a6 */ /* 0x0003e2000c10f3b2 */
[----:B--2---:R-:W-:Y:S03]  /*5970*/  IMAD.U32 R4, RZ, RZ, UR39 ;  /* 0x00000027ff047e24 */ /* 0x004fe6000f8e00ff */
        /* <DEDUP_REMOVED lines=157> */
.L_x_500:
[----:B------:R-:W-:Y:S01]  /*6350*/  BAR.SYNC.DEFER_BLOCKING 0x0 ;  /* 0x0000000000007b1d */ /* 0x000fe20000010000 */
[----:B------:R-:W-:Y:S02]  /*6360*/  F2FP.F16.F32.PACK_AB R36, R37, R36 ;  /* 0x000000242524723e */ /* 0x000fe400000000ff */
        /* <DEDUP_REMOVED lines=82> */
[----:B------:R-:W-:Y:S01]  /*6890*/  F2FP.F16.F32.PACK_AB R5, R5, R128 ;  /* 0x000000800505723e */ /* 0x000fe200000000ff */
[----:B------:R-:W-:Y:S01]  /*68a0*/  ULDC.64 UR16, c[0x0][0x3f0] ;  /* 0x0000fc0000107ab9 */ /* 0x000fe20000000a00 */
[----:B------:R-:W-:Y:S01]  /*68b0*/  STS [R237+0x3000], R15 ;  /* 0x0030000fed007388 */ /* 0x000fe20000000800 */
[----:B------:R-:W-:-:S02]  /*68c0*/  F2FP.F16.F32.PACK_AB R4, R4, R130 ;  /* 0x000000820404723e */ /* 0x000fc400000000ff */
[----:B------:R-:W-:Y:S01]  /*68d0*/  F2FP.F16.F32.PACK_AB R7, R7, R120 ;  /* 0x000000780707723e */ /* 0x000fe200000000ff */
[----:B------:R4:W-:Y:S01]  /*68e0*/  STS [R237+0x3200], R14 ;  /* 0x0032000eed007388 */ /* 0x0009e20000000800 */
[----:B-1----:R-:W1:Y:S01]  /*68f0*/  LDC.64 R18, c[0x0][0x450] ;  /* 0x00011400ff127b82 */ /* 0x002e620000000a00 */
[----:B------:R-:W-:Y:S02]  /*6900*/  F2FP.F16.F32.PACK_AB R6, R6, R122 ;  /* 0x0000007a0606723e */ /* 0x000fe400000000ff */
[----:B------:R-:W-:Y:S01]  /*6910*/  STS [R238+0x3000], R11 ;  /* 0x0030000bee007388 */ /* 0x000fe20000000800 */
[----:B------:R-:W-:Y:S02]  /*6920*/  F2FP.F16.F32.PACK_AB R2, R2, R124 ;  /* 0x0000007c0202723e */ /* 0x000fe400000000ff */
[----:B------:R-:W-:Y:S01]  /*6930*/  F2FP.F16.F32.PACK_AB R0, R0, R126 ;  /* 0x0000007e0000723e */ /* 0x000fe200000000ff */
[----:B------:R4:W-:Y:S01]  /*6940*/  STS [R238+0x3200], R10 ;  /* 0x0032000aee007388 */ /* 0x0009e20000000800 */
[----:B--2---:R-:W2:Y:S01]  /*6950*/  LDC.64 R16, c[0x0][0x458] ;  /* 0x00011600ff107b82 */ /* 0x004ea20000000a00 */
[----:B------:R-:W-:-:S02]  /*6960*/  F2FP.F16.F32.PACK_AB R40, R41, R40 ;  /* 0x000000282928723e */ /* 0x000fc400000000ff */
[----:B------:R-:W-:Y:S01]  /*6970*/  STS [R237+0x4000], R9 ;  /* 0x00400009ed007388 */ /* 0x000fe20000000800 */
[----:B------:R-:W-:Y:S02]  /*6980*/  F2FP.F16.F32.PACK_AB R42, R43, R42 ;  /* 0x0000002a2b2a723e */ /* 0x000fe400000000ff */
[----:B------:R-:W-:Y:S01]  /*6990*/  F2FP.F16.F32.PACK_AB R44, R45, R44 ;  /* 0x0000002c2d2c723e */ /* 0x000fe200000000ff */
[----:B------:R1:W-:Y:S01]  /*69a0*/  STS [R237+0x4200], R8 ;  /* 0x00420008ed007388 */ /* 0x0003e20000000800 */
[----:B------:R-:W-:Y:S01]  /*69b0*/  F2FP.F16.F32.PACK_AB R46, R47, R46 ;  /* 0x0000002e2f2e723e */ /* 0x000fe200000000ff */
[----:B---3--:R-:W3:Y:S01]  /*69c0*/  LDC.64 R12, c[0x0][0x470] ;  /* 0x00011c00ff0c7b82 */ /* 0x008ee20000000a00 */
[----:B------:R-:W-:Y:S01]  /*69d0*/  F2FP.F16.F32.PACK_AB R52, R53, R52 ;  /* 0x000000343534723e */ /* 0x000fe200000000ff */
[----:B------:R1:W-:Y:S01]  /*69e0*/  STS [R238+0x4000], R5 ;  /* 0x00400005ee007388 */ /* 0x0003e20000000800 */
[----:B------:R-:W-:Y:S02]  /*69f0*/  F2FP.F16.F32.PACK_AB R54, R55, R54 ;  /* 0x000000363736723e */ /* 0x000fe400000000ff */
[----:B------:R-:W-:Y:S01]  /*6a00*/  F2FP.F16.F32.PACK_AB R64, R65, R64 ;  /* 0x000000404140723e */ /* 0x000fe200000000ff */
[----:B------:R1:W-:Y:S01]  /*6a10*/  STS [R238+0x4200], R4 ;  /* 0x00420004ee007388 */ /* 0x0003e20000000800 */
[----:B------:R-:W-:Y:S01]  /*6a20*/  F2FP.F16.F32.PACK_AB R66, R67, R66 ;  /* 0x000000424342723e */ /* 0x000fe200000000ff */
[----:B----4-:R-:W4:Y:S01]  /*6a30*/  LDC.64 R14, c[0x0][0x440] ;  /* 0x00011000ff0e7b82 */ /* 0x010f220000000a00 */
[----:B------:R-:W-:Y:S01]  /*6a40*/  F2FP.F16.F32.PACK_AB R56, R57, R56 ;  /* 0x000000383938723e */ /* 0x000fe200000000ff */
[----:B------:R-:W-:Y:S01]  /*6a50*/  STS [R237+0x5000], R7 ;  /* 0x00500007ed007388 */ /* 0x000fe20000000800 */
[----:B------:R-:W-:-:S02]  /*6a60*/  F2FP.F16.F32.PACK_AB R58, R59, R58 ;  /* 0x0000003a3b3a723e */ /* 0x000fc400000000ff */
[----:B------:R-:W-:Y:S01]  /*6a70*/  F2FP.F16.F32.PACK_AB R60, R61, R60 ;  /* 0x0000003c3d3c723e */ /* 0x000fe200000000ff */
[----:B------:R2:W-:Y:S01]  /*6a80*/  STS [R237+0x5200], R6 ;  /* 0x00520006ed007388 */ /* 0x0005e20000000800 */
[----:B------:R-:W-:Y:S01]  /*6a90*/  F2FP.F16.F32.PACK_AB R62, R63, R62 ;  /* 0x0000003e3f3e723e */ /* 0x000fe200000000ff */
[----:B------:R-:W3:Y:S01]  /*6aa0*/  LDC.64 R10, c[0x0][0x468] ;  /* 0x00011a00ff0a7b82 */ /* 0x000ee20000000a00 */
[----:B------:R-:W-:Y:S01]  /*6ab0*/  F2FP.F16.F32.PACK_AB R68, R69, R68 ;  /* 0x000000444544723e */ /* 0x000fe200000000ff */
[----:B------:R3:W-:Y:S01]  /*6ac0*/  STS [R238+0x5000], R2 ;  /* 0x00500002ee007388 */ /* 0x0007e20000000800 */
[----:B------:R-:W-:Y:S02]  /*6ad0*/  F2FP.F16.F32.PACK_AB R70, R71, R70 ;  /* 0x000000464746723e */ /* 0x000fe400000000ff */
[----:B------:R-:W-:Y:S01]  /*6ae0*/  F2FP.F16.F32.PACK_AB R80, R81, R80 ;  /* 0x000000505150723e */ /* 0x000fe200000000ff */
[----:B------:R3:W-:Y:S01]  /*6af0*/  STS [R238+0x5200], R0 ;  /* 0x00520000ee007388 */ /* 0x0007e20000000800 */
[----:B------:R-:W-:Y:S01]  /*6b00*/  F2FP.F16.F32.PACK_AB R82, R83, R82 ;  /* 0x000000525352723e */ /* 0x000fe200000000ff */
[----:B-1----:R-:W1:Y:S01]  /*6b10*/  LDC.64 R8, c[0x0][0x438] ;  /* 0x00010e00ff087b82 */ /* 0x002e620000000a00 */
[----:B------:R-:W-:Y:S01]  /*6b20*/  F2FP.F16.F32.PACK_AB R72, R73, R72 ;  /* 0x000000484948723e */ /* 0x000fe200000000ff */
[----:B------:R-:W-:Y:S01]  /*6b30*/  STS [R237+0x6000], R36 ;  /* 0x00600024ed007388 */ /* 0x000fe20000000800 */
[----:B------:R-:W-:-:S02]  /*6b40*/  SHF.R.S32.HI R5, RZ, 0x1f, R248 ;  /* 0x0000001fff057819 */ /* 0x000fc400000114f8 */
[----:B------:R-:W-:Y:S01]  /*6b50*/  F2FP.F16.F32.PACK_AB R74, R75, R74 ;  /* 0x0000004a4b4a723e */ /* 0x000fe200000000ff */
[----:B------:R-:W-:Y:S01]  /*6b60*/  STS [R237+0x6200], R38 ;  /* 0x00620026ed007388 */ /* 0x000fe20000000800 */
[----:B------:R-:W-:Y:S02]  /*6b70*/  MOV R4, R248 ;  /* 0x000000f800047202 */ /* 0x000fe40000000f00 */
[----:B------:R-:W-:Y:S01]  /*6b80*/  F2FP.F16.F32.PACK_AB R76, R77, R76 ;  /* 0x0000004c4d4c723e */ /* 0x000fe200000000ff */
[----:B------:R-:W-:Y:S01]  /*6b90*/  STS [R238+0x6000], R48 ;  /* 0x00600030ee007388 */ /* 0x000fe20000000800 */
[----:B------:R-:W-:-:S03]  /*6ba0*/  F2FP.F16.F32.PACK_AB R78, R79, R78 ;  /* 0x0000004e4f4e723e */ /* 0x000fc600000000ff */
[----:B------:R-:W-:Y:S01]  /*6bb0*/  STS [R238+0x6200], R50 ;  /* 0x00620032ee007388 */ /* 0x000fe20000000800 */
[----:B--2---:R-:W-:-:S03]  /*6bc0*/  IMAD.WIDE.U32 R6, R18, UR30, R4 ;  /* 0x0000001e12067c25 */ /* 0x004fc6000f8e0004 */
[----:B------:R-:W-:Y:S01]  /*6bd0*/  STS [R237+0x7000], R40 ;  /* 0x00700028ed007388 */ /* 0x000fe20000000800 */
[----:B---3--:R-:W-:Y:S02]  /*6be0*/  IMAD R2, R10, UR12, RZ ;  /* 0x0000000c0a027c24 */ /* 0x008fe4000f8e02ff */
[----:B------:R-:W-:Y:S01]  /*6bf0*/  IMAD.WIDE.U32 R4, R16, UR30, R4 ;  /* 0x0000001e10047c25 */ /* 0x000fe2000f8e0004 */
[----:B------:R-:W-:Y:S03]  /*6c00*/  STS [R237+0x7200], R42 ;  /* 0x0072002aed007388 */ /* 0x000fe60000000800 */
[----:B------:R-:W-:Y:S01]  /*6c10*/  IMAD R0, R18, UR29, RZ ;  /* 0x0000001d12007c24 */ /* 0x000fe2000f8e02ff */
[----:B------:R-:W-:Y:S01]  /*6c20*/  STS [R238+0x7000], R44 ;  /* 0x0070002cee007388 */ /* 0x000fe20000000800 */
[----:B------:R-:W-:Y:S02]  /*6c30*/  IMAD R2, R11, UR7, R2 ;  /* 0x000000070b027c24 */ /* 0x000fe4000f8e0202 */
[----:B------:R-:W-:Y:S01]  /*6c40*/  IMAD R0, R19, UR30, R0 ;  /* 0x0000001e13007c24 */ /* 0x000fe2000f8e0200 */
[----:B------:R-:W-:Y:S04]  /*6c50*/  STS [R238+0x7200], R46 ;  /* 0x0072002eee007388 */ /* 0x000fe80000000800 */
[----:B------:R-:W-:Y:S01]  /*6c60*/  STS [R237+0x8000], R52 ;  /* 0x00800034ed007388 */ /* 0x000fe20000000800 */
[----:B------:R-:W-:Y:S01]  /*6c70*/  IADD3 R7, R7, R0, RZ ;  /* 0x0000000007077210 */ /* 0x000fe20007ffe0ff */
[----:B-1----:R-:W-:-:S02]  /*6c80*/  IMAD R0, R8, UR11, RZ ;  /* 0x0000000b08007c24 */ /* 0x002fc4000f8e02ff */
[----:B------:R-:W-:Y:S02]  /*6c90*/  STS [R237+0x8200], R54 ;  /* 0x00820036ed007388 */ /* 0x000fe40000000800 */
[----:B------:R-:W-:Y:S02]  /*6ca0*/  IMAD R9, R9, UR6, R0 ;  /* 0x0000000609097c24 */ /* 0x000fe4000f8e0200 */
[----:B------:R-:W-:Y:S01]  /*6cb0*/  STS [R238+0x8000], R64 ;  /* 0x00800040ee007388 */ /* 0x000fe20000000800 */
[----:B------:R-:W-:-:S03]  /*6cc0*/  IMAD.WIDE.U32 R6, R8, UR6, R6 ;  /* 0x0000000608067c25 */ /* 0x000fc6000f8e0006 */
[----:B------:R-:W-:Y:S01]  /*6cd0*/  STS [R238+0x8200], R66 ;  /* 0x00820042ee007388 */ /* 0x000fe20000000800 */
[----:B------:R-:W-:Y:S01]  /*6ce0*/  IMAD R0, R16, UR29, RZ ;  /* 0x0000001d10007c24 */ /* 0x000fe2000f8e02ff */
[----:B------:R-:W-:Y:S01]  /*6cf0*/  IADD3 R7, R7, R9, RZ ;  /* 0x0000000907077210 */ /* 0x000fe20007ffe0ff */
[----:B------:R-:W-:Y:S01]  /*6d00*/  IMAD R8, R12, UR12, RZ ;  /* 0x0000000c0c087c24 */ /* 0x000fe2000f8e02ff */
[----:B------:R-:W-:Y:S01]  /*6d10*/  STS [R237+0x9000], R56 ;  /* 0x00900038ed007388 */ /* 0x000fe20000000800 */
[----:B------:R-:W-:Y:S01]  /*6d20*/  IMAD R0, R17, UR30, R0 ;  /* 0x0000001e11007c24 */ /* 0x000fe2000f8e0200 */
[----:B------:R-:W-:Y:S01]  /*6d30*/  SHF.R.S32.HI R9, RZ, 0x1f, R246 ;  /* 0x0000001fff097819 */ /* 0x000fe200000114f6 */
[----:B------:R-:W-:Y:S01]  /*6d40*/  IMAD.WIDE.U32 R6, R10, UR7, R6 ;  /* 0x000000070a067c25 */ /* 0x000fe2000f8e0006 */
[----:B------:R-:W-:Y:S02]  /*6d50*/  STS [R237+0x9200], R58 ;  /* 0x0092003aed007388 */ /* 0x000fe40000000800 */
[----:B------:R-:W-:Y:S01]  /*6d60*/  IADD3 R5, R5, R0, RZ ;  /* 0x0000000005057210 */ /* 0x000fe20007ffe0ff */
[----:B----4-:R-:W-:Y:S01]  /*6d70*/  IMAD R0, R14, UR11, RZ ;  /* 0x0000000b0e007c24 */ /* 0x010fe2000f8e02ff */
[----:B------:R-:W-:Y:S01]  /*6d80*/  STS [R238+0x9000], R60 ;  /* 0x0090003cee007388 */ /* 0x000fe20000000800 */
[----:B------:R-:W-:Y:S01]  /*6d90*/  IADD3 R7, R7, R2, RZ ;  /* 0x0000000207077210 */ /* 0x000fe20007ffe0ff */
[----:B------:R-:W-:-:S02]  /*6da0*/  IMAD R8, R13, UR7, R8 ;  /* 0x000000070d087c24 */ /* 0x000fc4000f8e0208 */
[----:B------:R-:W-:Y:S01]  /*6db0*/  STS [R238+0x9200], R62 ;  /* 0x0092003eee007388 */ /* 0x000fe20000000800 */
[----:B------:R-:W-:Y:S01]  /*6dc0*/  IMAD R2, R15, UR6, R0 ;  /* 0x000000060f027c24 */ /* 0x000fe2000f8e0200 */
[----:B------:R-:W-:Y:S01]  /*6dd0*/  LEA R0, R239, UR5, 0x1 ;  /* 0x00000005ef007c11 */ /* 0x000fe2000f8e08ff */
[----:B------:R-:W-:Y:S01]  /*6de0*/  IMAD.WIDE.U32 R4, R14, UR6, R4 ;  /* 0x000000060e047c25 */ /* 0x000fe2000f8e0004 */
[----:B------:R-:W-:Y:S04]  /*6df0*/  STS [R237+0xa000], R68 ;  /* 0x00a00044ed007388 */ /* 0x000fe80000000800 */
[----:B------:R-:W-:Y:S01]  /*6e00*/  STS [R237+0xa200], R70 ;  /* 0x00a20046ed007388 */ /* 0x000fe20000000800 */
[----:B------:R-:W-:Y:S01]  /*6e10*/  IADD3 R5, R5, R2, RZ ;  /* 0x0000000205057210 */ /* 0x000fe20007ffe0ff */
[----:B------:R-:W-:-:S02]  /*6e20*/  IMAD R2, R9, R18, RZ ;  /* 0x0000001209027224 */ /* 0x000fc400078e02ff */
[----:B------:R-:W-:Y:S01]  /*6e30*/  STS [R238+0xa000], R80 ;  /* 0x00a00050ee007388 */ /* 0x000fe20000000800 */
[----:B------:R-:W-:-:S03]  /*6e40*/  IMAD.WIDE.U32 R10, R12, UR7, R4 ;  /* 0x000000070c0a7c25 */ /* 0x000fc6000f8e0004 */
[----:B------:R-:W-:Y:S01]  /*6e50*/  STS [R238+0xa200], R82 ;  /* 0x00a20052ee007388 */ /* 0x000fe20000000800 */
[C---:B------:R-:W-:Y:S01]  /*6e60*/  IMAD R2, R246.reuse, R19, R2 ;  /* 0x00000013f6027224 */ /* 0x040fe200078e0202 */
[----:B------:R-:W-:Y:S02]  /*6e70*/  IADD3 R11, R11, R8, RZ ;  /* 0x000000080b0b7210 */ /* 0x000fe40007ffe0ff */
[----:B------:R-:W-:Y:S01]  /*6e80*/  STS [R237+0xb000], R72 ;  /* 0x00b00048ed007388 */ /* 0x000fe20000000800 */
[----:B------:R-:W-:-:S03]  /*6e90*/  IMAD.WIDE.U32 R4, R246, R18, R6 ;  /* 0x00000012f6047225 */ /* 0x000fc600078e0006 */
[----:B------:R-:W-:Y:S01]  /*6ea0*/  STS [R237+0xb200], R74 ;  /* 0x00b2004aed007388 */ /* 0x000fe20000000800 */
[----:B------:R-:W-:Y:S01]  /*6eb0*/  IMAD.WIDE.U32 R10, R246, R16, R10 ;  /* 0x00000010f60a7225 */ /* 0x000fe200078e000a */
[----:B------:R-:W-:Y:S02]  /*6ec0*/  IADD3 R2, R5, R2, RZ ;  /* 0x0000000205027210 */ /* 0x000fe40007ffe0ff */
[----:B------:R-:W-:Y:S01]  /*6ed0*/  STS [R238+0xb000], R76 ;  /* 0x00b0004cee007388 */ /* 0x000fe20000000800 */
[----:B------:R-:W-:-:S03]  /*6ee0*/  LEA R6, P0, R4, UR16, 0x1 ;  /* 0x0000001004067c11 */ /* 0x000fc6000f8008ff */
[----:B------:R-:W-:Y:S01]  /*6ef0*/  STS [R238+0xb200], R78 ;  /* 0x00b2004eee007388 */ /* 0x000fe20000000800 */
[----:B------:R-:W-:Y:S01]  /*6f00*/  LEA.HI.X R7, R4, UR17, R2, 0x1, P0 ;  /* 0x0000001104077c11 */ /* 0x000fe200080f0c02 */
[----:B------:R-:W-:Y:S01]  /*6f10*/  ULDC.64 UR16, c[0x0][0x3f8] ;  /* 0x0000fe0000107ab9 */ /* 0x000fe20000000a00 */
[----:B------:R-:W-:Y:S01]  /*6f20*/  BAR.SYNC.DEFER_BLOCKING 0x0 ;  /* 0x0000000000007b1d */ /* 0x000fe20000010000 */
[----:B------:R-:W-:-:S05]  /*6f30*/  LEA R8, P0, R18, R6, 0x7 ;  /* 0x0000000612087211 */ /* 0x000fca00078038ff */
        /* <DEDUP_REMOVED lines=17> */
[----:B------:R-:W-:Y:S01]  /*7050*/  LEA R4, P0, R10, UR16, 0x1 ;  /* 0x000000100a047c11 */ /* 0x000fe2000f8008ff */
        /* <DEDUP_REMOVED lines=14> */
.L_x_497:
        /* <DEDUP_REMOVED lines=11> */
.L_x_504:
[----:B------:R-:W-:Y:S05]  /*71f0*/  EXIT ;  /* 0x000000000000794d */ /* 0x000fea0003800000 */
.L_x_506:
        /* <DEDUP_REMOVED lines=16> */
.L_x_687:


//--------------------- .text._ZN5flash44flash_bwd_dq_dk_dv_loop_seqk_parallel_kernelI23Flash_bwd_kernel_traitsILi96ELi64ELi128ELi8ELi2ELi4ELi4ELb0ELb0EN7cutlass6half_tE19Flash_kernel_traitsILi96ELi64ELi128ELi8ES3_EELb1ELb1ELb0ELb0ELb0ELb1ELb0EEEvNS_16Flash_bwd_paramsE --------------------------
	.section	.text._ZN5flash44flash_bwd_dq_dk_dv_loop_seqk_parallel_kernelI23Flash_bwd_kernel_traitsILi96ELi64ELi128ELi8ELi2ELi4ELi4ELb0ELb0EN7cutlass6half_tE19Flash_kernel_traitsILi96ELi64ELi128ELi8ES3_EELb1ELb1ELb0ELb0ELb0ELb1ELb0EEEvNS_16Flash_bwd_paramsE,"ax",@progbits
	.align	128
        .global         _ZN5flash44flash_bwd_dq_dk_dv_loop_seqk_parallel_kernelI23Flash_bwd_kernel_traitsILi96ELi64ELi128ELi8ELi2ELi4ELi4ELb0ELb0EN7cutlass6half_tE19Flash_kernel_traitsILi96ELi64ELi128ELi8ES3_EELb1ELb1ELb0ELb0ELb0ELb1ELb0EEEvNS_16Flash_bwd_paramsE
        .type           _ZN5flash44flash_bwd_dq_dk_dv_loop_seqk_parallel_kernelI23Flash_bwd_kernel_traitsILi96ELi64ELi128ELi8ELi2ELi4ELi4ELb0ELb0EN7cutlass6half_tE19Flash_kernel_traitsILi96ELi64ELi128ELi8ES3_EELb1ELb1ELb0ELb0ELb0ELb1ELb0EEEvNS_16Flash_bwd_paramsE,@function
        .size           _ZN5flash44flash_bwd_dq_dk_dv_loop_seqk_parallel_kernelI23Flash_bwd_kernel_traitsILi96ELi64ELi128ELi8ELi2ELi4ELi4ELb0ELb0EN7cutlass6half_tE19Flash_kernel_traitsILi96ELi64ELi128ELi8ES3_EELb1ELb1ELb0ELb0ELb0ELb1ELb0EEEvNS_16Flash_bwd_paramsE,(.L_x_688 - _ZN5flash44flash_bwd_dq_dk_dv_loop_seqk_parallel_kernelI23Flash_bwd_kernel_traitsILi96ELi64ELi128ELi8ELi2ELi4ELi4ELb0ELb0EN7cutlass6half_tE19Flash_kernel_traitsILi96ELi64ELi128ELi8ES3_EELb1ELb1ELb0ELb0ELb0ELb1ELb0EEEvNS_16Flash_bwd_paramsE)
        .other          _ZN5flash44flash_bwd_dq_dk_dv_loop_seqk_parallel_kernelI23Flash_bwd_kernel_traitsILi96ELi64ELi128ELi8ELi2ELi4ELi4ELb0ELb0EN7cutlass6half_tE19Flash_kernel_traitsILi96ELi64ELi128ELi8ES3_EELb1ELb1ELb0ELb0ELb0ELb1ELb0EEEvNS_16Flash_bwd_paramsE,@"STO_CUDA_ENTRY STV_DEFAULT"
_ZN5flash44flash_bwd_dq_dk_dv_loop_seqk_parallel_kernelI23Flash_bwd_kernel_traitsILi96ELi64ELi128ELi8ELi2ELi4ELi4ELb0ELb0EN7cutlass6half_tE19Flash_kernel_traitsILi96ELi64ELi128ELi8ES3_EELb1ELb1ELb0ELb0ELb0ELb1ELb0EEEvNS_16Flash_bwd_paramsE:
.text._ZN5flash44flash_bwd_dq_dk_dv_loop_seqk_parallel_kernelI23Flash_bwd_kernel_traitsILi96ELi64ELi128ELi8ELi2ELi4ELi4ELb0ELb0EN7cutlass6half_tE19Flash_kernel_traitsILi96ELi64ELi128ELi8ES3_EELb1ELb1ELb0ELb0ELb0ELb1ELb0EEEvNS_16Flash_bwd_paramsE:
        /* <DEDUP_REMOVED lines=12> */
[----:B------:R-:W2:Y:S01]  /*00c0*/  S2UR UR4, SR_CgaCtaId ;  /* 0x00000000000479c3 */ /* 0x000ea20000008800 */
[----:B------:R-:W-:Y:S01]  /*00d0*/  UMOV UR5, 0x400 ;  /* 0x0000040000057882 */ /* 0x000fe20000000000 */
[----:B------:R-:W-:Y:S02]  /*00e0*/  IMAD.MOV.U32 R180, RZ, RZ, 0x20 ;  /* 0x00000020ffb47424 */ /* 0x000fe400078e00ff */
[----:B------:R-:W-:Y:S02]  /*00f0*/  IMAD.MOV.U32 R219, RZ, RZ, -0x10 ;  /* 0xfffffff0ffdb7424 */ /* 0x000fe400078e00ff */
[----:B------:R-:W-:Y:S02]  /*0100*/  IMAD.MOV.U32 R178, RZ, RZ, 0x40 ;  /* 0x00000040ffb27424 */ /* 0x000fe400078e00ff */
[----:B------:R-:W3:Y:S08]  /*0110*/  S2UR UR58, SR_CTAID.Z ;  /* 0x00000000003a79c3 */ /* 0x000ef00000002700 */
[----:B------:R-:W4:Y:S01]  /*0120*/  S2UR UR49, SR_CTAID.Y ;  /* 0x00000000003179c3 */ /* 0x000f220000002600 */
[----:B--2---:R-:W-:Y:S01]  /*0130*/  ULEA UR4, UR4, UR5, 0x18 ;  /* 0x0000000504047291 */ /* 0x004fe2000f8ec03f */
[----:B-1----:R-:W-:Y:S01]  /*0140*/  SHF.R.S32.HI R3, RZ, 0x1f, R9 ;  /* 0x0000001fff037819 */ /* 0x002fe20000011409 */
[----:B---3--:R-:W-:-:S03]  /*0150*/  USHF.R.S32.HI UR5, URZ, 0x1f, UR58 ;  /* 0x0000001f3f057899 */ /* 0x008fc6000801143a */
[CC--:B------:R-:W-:Y:S02]  /*0160*/  LEA.HI R4, R3.reuse, R9.reuse, RZ, 0x4 ;  /* 0x0000000903047211 */ /* 0x0c0fe400078f20ff */
[CC--:B------:R-:W-:Y:S02]  /*0170*/  LEA.HI R2, R3.reuse, R9.reuse, RZ, 0x5 ;  /* 0x0000000903027211 */ /* 0x0c0fe400078f28ff */
[----:B------:R-:W-:Y:S01]  /*0180*/  SHF.R.S32.HI R0, RZ, 0x4, R4 ;  /* 0x00000004ff007819 */ /* 0x000fe20000011404 */
[----:B----4-:R-:W-:Y:S01]  /*0190*/  USHF.L.U32 UR6, UR49, 0x7, URZ ;  /* 0x0000000731067899 */ /* 0x010fe2000800063f */
        /* <DEDUP_REMOVED lines=8> */
[----:B------:R-:W-:Y:S02]  /*0220*/  LOP3.LUT R7, R17, 0xfffffff8, RZ, 0xc0, !PT ;  /* 0xfffffff811077812 */ /* 0x000fe400078ec0ff */
[----:B------:R-:W-:-:S02]  /*0230*/  LOP3.LUT R4, R4, 0xfffffffe, RZ, 0xc0, !PT ;  /* 0xfffffffe04047812 */ /* 0x000fc400078ec0ff */
[----:B------:R-:W-:Y:S01]  /*0240*/  LOP3.LUT R8, R5, 0xfffffffc, RZ, 0xc0, !PT ;  /* 0xfffffffc05087812 */ /* 0x000fe200078ec0ff */
[C---:B------:R-:W-:Y:S01]  /*0250*/  IMAD.IADD R12, R9.reuse, 0x1, -R7 ;  /* 0x00000001090c7824 */ /* 0x040fe200078e0a07 */
[----:B------:R-:W-:Y:S01]  /*0260*/  SHF.R.S32.HI R238, RZ, 0x2, R5 ;  /* 0x00000002ffee7819 */ /* 0x000fe20000011405 */
[C---:B------:R-:W-:Y:S01]  /*0270*/  IMAD.IADD R7, R9.reuse, 0x1, -R6 ;  /* 0x0000000109077824 */ /* 0x040fe200078e0a06 */
[----:B------:R-:W-:Y:S01]  /*0280*/  SHF.R.S32.HI R6, RZ, 0x1f, R3 ;  /* 0x0000001fff067819 */ /* 0x000fe20000011403 */
[----:B------:R-:W-:Y:S01]  /*0290*/  IMAD.IADD R15, R0, 0x1, -R4 ;  /* 0x00000001000f7824 */ /* 0x000fe200078e0a04 */
[----:B------:R-:W-:Y:S01]  /*02a0*/  SHF.R.S32.HI R0, RZ, 0x5, R2 ;  /* 0x00000005ff007819 */ /* 0x000fe20000011402 */
[----:B------:R-:W-:Y:S01]  /*02b0*/  IMAD.IADD R19, R9, 0x1, -R8 ;  /* 0x0000000109137824 */ /* 0x000fe200078e0a08 */
[----:B------:R-:W-:Y:S02]  /*02c0*/  SHF.R.S32.HI R4, RZ, 0x1f, R2 ;  /* 0x0000001fff047819 */ /* 0x000fe40000011402 */
[----:B------:R-:W-:Y:S01]  /*02d0*/  LEA.HI R8, R5, R238, RZ, 0x1 ;  /* 0x000000ee05087211 */ /* 0x000fe200078f08ff */
[----:B------:R-:W-:Y:S01]  /*02e0*/  IMAD.SHL.U32 R246, R19, 0x8, RZ ;  /* 0x0000000813f67824 */ /* 0x000fe200078e00ff */
[----:B------:R-:W-:-:S02]  /*02f0*/  LEA.HI R230, R6, R3, RZ, 0x2 ;  /* 0x0000000306e67211 */ /* 0x000fc400078f10ff */
        /* <DEDUP_REMOVED lines=8> */
[----:B------:R-:W-:Y:S01]  /*0380*/  LEA.HI R9, R12, R12, RZ, 0x1 ;  /* 0x0000000c0c097211 */ /* 0x000fe200078f08ff */
        /* <DEDUP_REMOVED lines=9> */
[----:B------:R-:W-:-:S02]  /*0420*/  SHF.R.U32.HI R6, RZ, 0x3, R0 ;  /* 0x00000003ff067819 */ /* 0x000fc40000011600 */
[----:B------:R-:W-:Y:S01]  /*0430*/  LOP3.LUT R5, R0, 0x18, R246, 0xf8, !PT ;  /* 0x0000001800057812 */ /* 0x000fe200078ef8f6 */
[----:B------:R-:W-:Y:S01]  /*0440*/  IMAD R0, R243, 0x4, R15 ;  /* 0x00000004f3007824 */ /* 0x000fe200078e020f */
[----:B------:R-:W-:Y:S02]  /*0450*/  SHF.R.S32.HI R8, RZ, 0x1f, R7 ;  /* 0x0000001fff087819 */ /* 0x000fe40000011407 */
[----:B------:R-:W-:Y:S01]  /*0460*/  LEA.HI R3, R3, R238, RZ, 0x3 ;  /* 0x000000ee03037211 */ /* 0x000fe200078f18ff */
[----:B------:R-:W-:Y:S01]  /*0470*/  IMAD R173, R0, 0x8, R4 ;  /* 0x0000000800ad7824 */ /* 0x000fe200078e0204 */
[-C--:B------:R-:W-:Y:S02]  /*0480*/  LEA.HI R2, R7, R7.reuse, RZ, 0x1 ;  /* 0x0000000707027211 */ /* 0x080fe400078f08ff */
[----:B------:R-:W-:Y:S02]  /*0490*/  LEA.HI R8, R8, R7, RZ, 0x3 ;  /* 0x0000000708087211 */ /* 0x000fe400078f18ff */
[----:B------:R-:W-:-:S02]  /*04a0*/  LOP3.LUT R0, R3, 0xfffffff8, RZ, 0xc0, !PT ;  /* 0xfffffff803007812 */ /* 0x000fc400078ec0ff */
[----:B------:R-:W-:Y:S02]  /*04b0*/  LOP3.LUT R5, R5, R6, RZ, 0x3c, !PT ;  /* 0x0000000605057212 */ /* 0x000fe400078e3cff */
[----:B------:R-:W-:Y:S01]  /*04c0*/  SHF.R.S32.HI R6, RZ, 0x1, R2 ;  /* 0x00000001ff067819 */ /* 0x000fe20000011402 */
[----:B------:R-:W-:Y:S01]  /*04d0*/  IMAD.IADD R0, R238, 0x1, -R0 ;  /* 0x00000001ee007824 */ /* 0x000fe200078e0a00 */
[----:B------:R-:W-:Y:S01]  /*04e0*/  SHF.R.S32.HI R3, RZ, 0x1f, R2 ;  /* 0x0000001fff037819 */ /* 0x000fe20000011402 */
[----:B------:R-:W-:Y:S01]  /*04f0*/  IMAD.U32 R242, R242, 0x20, R5 ;  /* 0x00000020f2f27824 */ /* 0x000fe200078e0005 */
[----:B------:R-:W-:Y:S02]  /*0500*/  LOP3.LUT R4, R2, 0x7fffffe, RZ, 0xc0, !PT ;  /* 0x07fffffe02047812 */ /* 0x000fe400078ec0ff */
[----:B------:R-:W-:Y:S02]  /*0510*/  LOP3.LUT R2, R8, 0xfffffff8, RZ, 0xc0, !PT ;  /* 0xfffffff808027812 */ /* 0x000fe400078ec0ff */
[----:B------:R-:W-:Y:S01]  /*0520*/  LEA.HI R5, R3, R6, RZ, 0x2 ;  /* 0x0000000603057211 */ /* 0x000fe200078f10ff */
[C---:B------:R-:W-:Y:S01]  /*0530*/  IMAD.IADD R14, R7.reuse, 0x1, -R4 ;  /* 0x00000001070e7824 */ /* 0x040fe200078e0a04 */
[C---:B------:R-:W-:Y:S01]  /*0540*/  LOP3.LUT R3, R0.reuse, 0x1, RZ, 0xc0, !PT ;  /* 0x0000000100037812 */ /* 0x040fe200078ec0ff */
[----:B------:R-:W-:Y:S01]  /*0550*/  IMAD.IADD R18, R7, 0x1, -R2 ;  /* 0x0000000107127824 */ /* 0x000fe200078e0a02 */
[----:B------:R-:W-:Y:S01]  /*0560*/  SHF.R.S32.HI R2, RZ, 0x1, R9 ;  /* 0x00000001ff027819 */ /* 0x000fe20000011409 */
[----:B------:R-:W-:Y:S01]  /*0570*/  IMAD.SHL.U32 R7, R19, 0x2, RZ ;  /* 0x0000000213077824 */ /* 0x000fe200078e00ff */
[----:B------:R-:W-:-:S02]  /*0580*/  LEA.HI R9, R0, R0, RZ, 0x1 ;  /* 0x0000000000097211 */ /* 0x000fc400078f08ff */
[----:B------:R-:W-:Y:S01]  /*0590*/  LOP3.LUT R5, R5, 0xfffffffc, RZ, 0xc0, !PT ;  /* 0xfffffffc05057812 */ /* 0x000fe200078ec0ff */
[----:B------:R-:W-:Y:S01]  /*05a0*/  IMAD.SHL.U32 R4, R2, 0x40, RZ ;  /* 0x0000004002047824 */ /* 0x000fe200078e00ff */
[----:B------:R-:W-:Y:S01]  /*05b0*/  ISETP.NE.U32.AND P5, PT, R3, 0x1, PT ;  /* 0x000000010300780c */ /* 0x000fe20003fa5070 */
[----:B------:R-:W-:Y:S01]  /*05c0*/  IMAD.SHL.U32 R3, R12, 0x40, RZ ;  /* 0x000000400c037824 */ /* 0x000fe200078e00ff */
[----:B------:R-:W-:Y:S01]  /*05d0*/  LOP3.LUT P6, RZ, R2, 0x2, RZ, 0xc0, !PT ;  /* 0x0000000202ff7812 */ /* 0x000fe200078cc0ff */
[----:B------:R-:W-:Y:S01]  /*05e0*/  IMAD.IADD R16, R6, 0x1, -R5 ;  /* 0x0000000106107824 */ /* 0x000fe200078e0a05 */
[----:B------:R-:W-:Y:S01]  /*05f0*/  LOP3.LUT R2, R9, 0x3fffffe, RZ, 0xc0, !PT ;  /* 0x03fffffe09027812 */ /* 0x000fe200078ec0ff */
[----:B------:R-:W-:Y:S01]  /*0600*/  IMAD.SHL.U32 R5, R10, 0x10, RZ ;  /* 0x000000100a057824 */ /* 0x000fe200078e00ff */
[----:B------:R-:W-:Y:S02]  /*0610*/  LOP3.LUT R6, R3, 0x1c0, RZ, 0xc0, !PT ;  /* 0x000001c003067812 */ /* 0x000fe400078ec0ff */
[C---:B------:R-:W-:Y:S01]  /*0620*/  LOP3.LUT P4, RZ, R0.reuse, 0x2, RZ, 0xc0, !PT ;  /* 0x0000000200ff7812 */ /* 0x040fe2000788c0ff */
[----:B------:R-:W-:Y:S01]  /*0630*/  IMAD.IADD R12, R0, 0x1, -R2 ;  /* 0x00000001000c7824 */ /* 0x000fe200078e0a02 */
[----:B------:R-:W-:Y:S01]  /*0640*/  LOP3.LUT R2, R4, 0xc0, RZ, 0xc0, !PT ;  /* 0x000000c004027812 */ /* 0x000fe200078ec0ff */
[----:B------:R-:W-:Y:S01]  /*0650*/  IMAD.SHL.U32 R0, R0, 0x40, RZ ;  /* 0x0000004000007824 */ /* 0x000fe200078e00ff */
[----:B------:R-:W-:-:S02]  /*0660*/  SHF.R.S32.HI R3, RZ, 0x3, R8 ;  /* 0x00000003ff037819 */ /* 0x000fc40000011408 */
[----:B------:R-:W-:Y:S02]  /*0670*/  LOP3.LUT R4, R6, 0x30, R5, 0xf8, !PT ;  /* 0x0000003006047812 */ /* 0x000fe400078ef805 */
[----:B------:R-:W-:Y:S01]  /*0680*/  SHF.R.S32.HI R11, RZ, 0x7, R11 ;  /* 0x00000007ff0b7819 */ /* 0x000fe2000001140b */
[----:B------:R-:W-:Y:S01]  /*0690*/  IMAD R14, R3, 0x8, R14 ;  /* 0x00000008030e7824 */ /* 0x000fe200078e020e */
[----:B------:R-:W-:Y:S01]  /*06a0*/  LOP3.LUT R0, R0, 0x1c0, RZ, 0xc0, !PT ;  /* 0x000001c000007812 */ /* 0x000fe200078ec0ff */
[----:B------:R-:W-:Y:S01]  /*06b0*/  IMAD R19, R10, 0x2, R3 ;  /* 0x000000020a137824 */ /* 0x000fe200078e0203 */
[----:B------:R-:W-:Y:S01]  /*06c0*/  LOP3.LUT R8, R4, 0x8, R17, 0xf8, !PT ;  /* 0x0000000804087812 */ /* 0x000fe200078ef811 */
[----:B------:R-:W-:Y:S01]  /*06d0*/  IMAD R10, R10, 0x200, R7 ;  /* 0x000002000a0a7824 */ /* 0x000fe200078e0207 */
[----:B------:R-:W-:Y:S02]  /*06e0*/  LOP3.LUT R5, R2, 0x8, R17, 0xf8, !PT ;  /* 0x0000000802057812 */ /* 0x000fe400078ef811 */
[----:B------:R-:W-:Y:S01]  /*06f0*/  SHF.R.U32.HI R4, RZ, 0x3, R2 ;  /* 0x00000003ff047819 */ /* 0x000fe20000011602 */
[----:B------:R-:W-:Y:S01]  /*0700*/  IMAD R10, R12, 0x20, R10 ;  /* 0x000000200c0a7824 */ /* 0x000fe200078e020a */
[----:B------:R-:W-:-:S02]  /*0710*/  LOP3.LUT R3, R0, 0x20, R13, 0xf8, !PT ;  /* 0x0000002000037812 */ /* 0x000fc400078ef80d */
[----:B------:R-:W-:Y:S01]  /*0720*/  SHF.R.U32.HI R2, RZ, 0x3, R0 ;  /* 0x00000003ff027819 */ /* 0x000fe20000011600 */
[----:B------:R-:W-:Y:S01]  /*0730*/  IMAD R0, R11, 0x1000, R7 ;  /* 0x000010000b007824 */ /* 0x000fe200078e0207 */
[----:B------:R-:W-:Y:S02]  /*0740*/  LOP3.LUT R4, R5, R4, RZ, 0x3c, !PT ;  /* 0x0000000405047212 */ /* 0x000fe400078e3cff */
[----:B------:R-:W-:Y:S01]  /*0750*/  LOP3.LUT R2, R3, R2, RZ, 0x3c, !PT ;  /* 0x0000000203027212 */ /* 0x000fe200078e3cff */
[----:B------:R-:W-:Y:S01]  /*0760*/  IMAD R0, R244, 0x400, R0 ;  /* 0x00000400f4007824 */ /* 0x000fe200078e0200 */
[----:B------:R-:W-:Y:S01]  /*0770*/  R2P PR, R18, 0x6 ;  /* 0x0000000612007804 */ /* 0x000fe20000000000 */
[----:B------:R-:W-:Y:S01]  /*0780*/  IMAD.U32 R173, R173, 0x20, R4 ;  /* 0x00000020adad7824 */ /* 0x000fe200078e0004 */
[----:B------:R-:W-:Y:S01]  /*0790*/  SHF.R.U32.HI R6, RZ, 0x3, R6 ;  /* 0x00000003ff067819 */ /* 0x000fe20000011606 */
[----:B------:R-:W-:Y:S01]  /*07a0*/  IMAD.IADD R222, R2, 0x1, R0 ;  /* 0x0000000102de7824 */ /* 0x000fe200078e0200 */
[----:B------:R-:W-:Y:S01]  /*07b0*/  SEL R219, R219, 0x10, !P5 ;  /* 0x00000010dbdb7807 */ /* 0x000fe20006800000 */
[----:B------:R-:W-:Y:S01]  /*07c0*/  IMAD.SHL.U32 R0, R11, 0x8, RZ ;  /* 0x000000080b007824 */ /* 0x000fe200078e00ff */
[----:B------:R-:W-:Y:S01]  /*07d0*/  LOP3.LUT R5, R8, R6, RZ, 0x3c, !PT ;  /* 0x0000000608057212 */ /* 0x000fe200078e3cff */
[----:B------:R-:W-:Y:S01]  /*07e0*/  IMAD.SHL.U32 R2, R18, 0x40, RZ ;  /* 0x0000004012027824 */ /* 0x000fe200078e00ff */
[----:B------:R-:W-:Y:S01]  /*07f0*/  LEA R222, R222, UR4, 0x1 ;  /* 0x00000004dede7c11 */ /* 0x000fe2000f8e08ff */
[----:B------:R-:W-:Y:S01]  /*0800*/  IMAD.SHL.U32 R4, R16, 0x40, RZ ;  /* 0x0000004010047824 */ /* 0x000fe200078e00ff */
        /* <DEDUP_REMOVED lines=9> */
[----:B------:R-:W-:Y:S01]  /*08a0*/  IMAD.SHL.U32 R173, R173, 0x2, RZ ;  /* 0x00000002adad7824 */ /* 0x000fe200078e00ff */
[----:B------:R-:W-:Y:S01]  /*08b0*/  LOP3.LUT R3, R3, 0x8, RZ, 0xc0, !PT ;  /* 0x0000000803037812 */ /* 0x000fe200078ec0ff */
[----:B------:R-:W-:Y:S01]  /*08c0*/  VIADD R220, R222, 0x20 ;  /* 0x00000020dedc7836 */ /* 0x000fe20000000000 */
[----:B------:R-:W-:Y:S01]  /*08d0*/  LOP3.LUT R0, R0, 0xc0, RZ, 0xc0, !PT ;  /* 0x000000c000007812 */ /* 0x000fe200078ec0ff */
[C---:B------:R-:W-:Y:S01]  /*08e0*/  @P4 VIADD R220, R222.reuse, 0xffffffe0 ;  /* 0xffffffe0dedc4836 */ /* 0x040fe20000000000 */
[----:B------:R-:W-:Y:S01]  /*08f0*/  SHF.R.U32.HI R176, RZ, 0x3, R2 ;  /* 0x00000003ffb07819 */ /* 0x000fe20000011602 */
[----:B------:R-:W-:Y:S01]  /*0900*/  IMAD.IADD R221, R222, 0x1, R219 ;  /* 0x00000001dedd7824 */ /* 0x000fe200078e02db */
[----:B------:R-:W-:Y:S01]  /*0910*/  SHF.R.U32.HI R8, RZ, 0x3, R0 ;  /* 0x00000003ff087819 */ /* 0x000fe20000011600 */
[----:B------:R-:W-:Y:S01]  /*0920*/  IMAD.IADD R219, R219, 0x1, R220 ;  /* 0x00000001dbdb7824 */ /* 0x000fe200078e02dc */
[----:B------:R-:W-:-:S02]  /*0930*/  LOP3.LUT R9, R7, 0x10, R9, 0xf8, !PT ;  /* 0x0000001007097812 */ /* 0x000fc400078ef809 */
[--C-:B------:R-:W-:Y:S02]  /*0940*/  SHF.R.U32.HI R6, RZ, 0x3, R4.reuse ;  /* 0x00000003ff067819 */ /* 0x100fe40000011604 */
[----:B------:R-:W-:Y:S02]  /*0950*/  LOP3.LUT R176, R176, R2, R3, 0x1e, !PT ;  /* 0x00000002b0b07212 */ /* 0x000fe400078e1e03 */
[----:B------:R-:W-:Y:S01]  /*0960*/  LOP3.LUT R8, R8, R0, R7, 0x1e, !PT ;  /* 0x0000000008087212 */ /* 0x000fe200078e1e07 */
[----:B------:R-:W-:Y:S01]  /*0970*/  IMAD.SHL.U32 R0, R14, 0x20, RZ ;  /* 0x000000200e007824 */ /* 0x000fe200078e00ff */
[C---:B------:R-:W-:Y:S01]  /*0980*/  LOP3.LUT R2, R6.reuse, R9, R4, 0x1e, !PT ;  /* 0x0000000906027212 */ /* 0x040fe200078e1e04 */
[----:B------:R-:W-:Y:S01]  /*0990*/  IMAD.U32 R176, R19, 0x200, R176 ;  /* 0x0000020013b07824 */ /* 0x000fe200078e00b0 */
[----:B------:R-:W-:Y:S01]  /*09a0*/  LOP3.LUT R3, R6, R4, R3, 0x1e, !PT ;  /* 0x0000000406037212 */ /* 0x000fe200078e1e03 */
        /* <DEDUP_REMOVED lines=17> */
[----:B------:R-:W-:Y:S01]  /*0ac0*/  IMAD R230, R244, 0x10, R230 ;  /* 0x00000010f4e67824 */ /* 0x000fe200078e02e6 */
[----:B------:R-:W-:-:S02]  /*0ad0*/  SEL R180, R180, 0xffffffe0, !P0 ;  /* 0xffffffe0b4b47807 */ /* 0x000fc40004000000 */
[----:B------:R-:W-:Y:S02]  /*0ae0*/  LEA R239, R8, UR5, 0x1 ;  /* 0x0000000508ef7c11 */ /* 0x000fe4000f8e08ff */
[----:B------:R-:W-:Y:S01]  /*0af0*/  LEA R176, R176, UR6, 0x1 ;  /* 0x00000006b0b07c11 */ /* 0x000fe2000f8e08ff */
[----:B------:R-:W-:Y:S01]  /*0b00*/  ULDC.64 UR6, c[0x0][0x208] ;  /* 0x0000820000067ab9 */ /* 0x000fe20000000a00 */
[----:B------:R-:W-:Y:S01]  /*0b10*/  LEA R3, R5, UR4, 0x1 ;  /* 0x0000000405037c11 */ /* 0x000fe2000f8e08ff */
[----:B------:R-:W-:Y:S01]  /*0b20*/  VIADD R240, R239, 0x20 ;  /* 0x00000020eff07836 */ /* 0x000fe20000000000 */
[----:B------:R-:W-:Y:S01]  /*0b30*/  IADD3 R174, R174, UR5, R173 ;  /* 0x00000005aeae7c10 */ /* 0x000fe2000fffe0ad */
[C---:B------:R-:W-:Y:S02]  /*0b40*/  IMAD.IADD R177, R176.reuse, 0x1, R177 ;  /* 0x00000001b0b17824 */ /* 0x040fe400078e02b1 */
[--C-:B------:R-:W-:Y:S02]  /*0b50*/  IMAD.IADD R179, R176, 0x1, R178.reuse ;  /* 0x00000001b0b37824 */ /* 0x100fe400078e02b2 */
[----:B------:R-:W-:-:S02]  /*0b60*/  IMAD.IADD R178, R177, 0x1, R178 ;  /* 0x00000001b1b27824 */ /* 0x000fc400078e02b2 */
[----:B------:R-:W-:-:S07]  /*0b70*/  @P3 VIADD R240, R239, 0xffffffe0 ;  /* 0xffffffe0eff03836 */ /* 0x000fce0000000000 */
.L_x_535:
        /* <DEDUP_REMOVED lines=67> */
.L_x_507:
        /* <DEDUP_REMOVED lines=131> */
.L_x_509:
        /* <DEDUP_REMOVED lines=13> */
.L_x_510:
        /* <DEDUP_REMOVED lines=12> */
.L_x_511:
[----:B------:R-:W-:Y:S01]  /*1970*/  ULDC UR5, c[0x0][0x270] ;  /* 0x00009c0000057ab9 */ /* 0x000fe20000000800 */
[----:B------:R-:W-:Y:S01]  /*1980*/  ULDC UR8, c[0x0][0x2d4] ;  /* 0x0000b50000087ab9 */ /* 0x000fe20000000800 */
[----:B------:R-:W-:-:S04]  /*1990*/  UIMAD UR5, UR49, UR5, UR58 ;  /* 0x00000005310572a4 */ /* 0x000fc8000f8e023a */
[----:B------:R-:W-:-:S12]  /*19a0*/  UIMAD UR5, UR5, UR8, URZ ;  /* 0x00000008050572a4 */ /* 0x000fd8000f8e023f */
.L_x_512:
[----:B------:R-:W1:Y:S01]  /*19b0*/  S2R R21, SR_TID.X ;  /* 0x0000000000157919 */ /* 0x000e620000002100 */
[----:B------:R-:W-:Y:S01]  /*19c0*/  SHF.R.S32.HI R17, RZ, 0x1f, R238 ;  /* 0x0000001fff117819 */ /* 0x000fe200000114ee */
[----:B------:R-:W-:Y:S01]  /*19d0*/  UIADD3 UR8, UR18, UR5, URZ ;  /* 0x0000000512087290 */ /* 0x000fe2000fffe03f */
[----:B------:R-:W-:Y:S01]  /*19e0*/  IADD3 R2, P0, R238, UR18, RZ ;  /* 0x00000012ee027c10 */ /* 0x000fe2000ff1e0ff */
[----:B------:R-:W-:Y:S01]  /*19f0*/  ULDC UR11, c[0x0][0x2dc] ;  /* 0x0000b700000b7ab9 */ /* 0x000fe20000000800 */
[----:B------:R-:W-:Y:S01]  /*1a00*/  ULDC UR12, c[0x0][0x270] ;  /* 0x00009c00000c7ab9 */ /* 0x000fe20000000800 */
[--C-:B------:R-:W-:Y:S01]  /*1a10*/  SHF.R.S32.HI R247, RZ, 0x1f, R246.reuse ;  /* 0x0000001ffff77819 */ /* 0x100fe200000114f6 */
[----:B------:R-:W-:Y:S01]  /*1a20*/  UIMAD UR35, UR11, UR12, URZ ;  /* 0x0000000c0b2372a4 */ /* 0x000fe2000f8e023f */
[----:B------:R-:W-:Y:S01]  /*1a30*/  IADD3.X R4, R17, UR29, RZ, P0, !PT ;  /* 0x0000001d11047c10 */ /* 0x000fe200087fe4ff */
[----:B------:R-:W-:Y:S01]  /*1a40*/  ULDC.64 UR20, c[0x0][0x478] ;  /* 0x00011e0000147ab9 */ /* 0x000fe20000000a00 */
[----:B------:R-:W-:Y:S01]  /*1a50*/  UIADD3 UR11, -UR10, UR40, UR42 ;  /* 0x000000280a0b7290 */ /* 0x000fe2000fffe12a */
[----:B------:R-:W-:Y:S01]  /*1a60*/  IMAD.WIDE.U32 R6, R2, UR36, R246 ;  /* 0x0000002402067c25 */ /* 0x000fe2000f8e00f6 */
[----:B------:R-:W-:Y:S01]  /*1a70*/  ULDC UR12, c[0x0][0x398] ;  /* 0x0000e600000c7ab9 */ /* 0x000fe20000000800 */
[----:B------:R-:W-:Y:S01]  /*1a80*/  UIMAD.WIDE UR20, UR8, 0x4, UR20 ;  /* 0x00000004081478a5 */ /* 0x000fe2000f8e0214 */
[----:B------:R-:W-:Y:S01]  /*1a90*/  BSSY B1, `(.L_x_508) ;  /* 0x0000769000017945 */ /* 0x000fe20003800000 */
[----:B------:R-:W-:Y:S01]  /*1aa0*/  IMAD R4, R4, UR36, RZ ;  /* 0x0000002404047c24 */ /* 0x000fe2000f8e02ff */
[----:B------:R-:W-:-:S02]  /*1ab0*/  USHF.R.S32.HI UR15, URZ, 0x1f, UR58 ;  /* 0x0000001f3f0f7899 */ /* 0x000fc4000801143a */
[----:B------:R-:W-:Y:S01]  /*1ac0*/  UIADD3 UR28, UR18, UR17, URZ ;  /* 0x00000011121c7290 */ /* 0x000fe2000fffe03f */
[----:B------:R-:W-:Y:S01]  /*1ad0*/  IMAD R8, R2, UR37, R4 ;  /* 0x0000002502087c24 */ /* 0x000fe2000f8e0204 */
[----:B------:R-:W-:Y:S01]  /*1ae0*/  IADD3 R4, P0, R246, UR9, RZ ;  /* 0x00000009f6047c10 */ /* 0x000fe2000ff1e0ff */
[----:B------:R-:W-:Y:S01]  /*1af0*/  ULDC.64 UR8, c[0x0][0x420] ;  /* 0x0001080000087ab9 */ /* 0x000fe20000000a00 */
[----:B------:R-:W-:Y:S01]  /*1b00*/  UIADD3 UR11, UR11, -UR12, URZ ;  /* 0x8000000c0b0b7290 */ /* 0x000fe2000fffe03f */
[----:B------:R-:W-:Y:S01]  /*1b10*/  IMAD.U32 R2, RZ, RZ, UR8 ;  /* 0x00000008ff027e24 */ /* 0x000fe2000f8e00ff */
[----:B------:R-:W-:Y:S01]  /*1b20*/  IADD3.X R5, R247, UR53, RZ, P0, !PT ;  /* 0x00000035f7057c10 */ /* 0x000fe200087fe4ff */
[----:B------:R-:W-:Y:S01]  /*1b30*/  ULDC.64 UR16, c[0x0][0x258] ;  /* 0x0000960000107ab9 */ /* 0x000fe20000000a00 */
[----:B------:R-:W-:Y:S01]  /*1b40*/  UIMAD UR12, UR29, UR8, URZ ;  /* 0x000000081d0c72a4 */ /* 0x000fe2000f8e023f */
[----:B------:R-:W-:Y:S01]  /*1b50*/  IADD3 R6, P0, R6, UR60, RZ ;  /* 0x0000003c06067c10 */ /* 0x000fe2000ff1e0ff */
[----:B------:R-:W-:Y:S01]  /*1b60*/  UIMAD UR13, UR15, UR16, URZ ;  /* 0x000000100f0d72a4 */ /* 0x000fe2000f8e023f */
[----:B------:R-:W-:Y:S01]  /*1b70*/  IMAD.WIDE.U32 R4, R2, UR18, R4 ;  /* 0x0000001202047c25 */ /* 0x000fe2000f8e0004 */
[----:B------:R-:W-:Y:S01]  /*1b80*/  UIMAD UR14, UR18, UR9, UR12 ;  /* 0x00000009120e72a4 */ /* 0x000fe2000f8e020c */
[----:B------:R-:W-:Y:S01]  /*1b90*/  IADD3.X R7, R7, UR52, R8, P0, !PT ;  /* 0x0000003407077c10 */ /* 0x000fe200087fe408 */
[----:B------:R-:W-:Y:S01]  /*1ba0*/  USHF.R.S32.HI UR32, URZ, 0x1f, UR11 ;  /* 0x0000001f3f207899 */ /* 0x000fe2000801140b */
[----:B-1----:R-:W-:Y:S01]  /*1bb0*/  SHF.R.S32.HI R9, RZ, 0x1f, R21 ;  /* 0x0000001fff097819 */ /* 0x002fe20000011415 */
[----:B------:R-:W-:Y:S01]  /*1bc0*/  USHF.L.U32 UR26, UR35, 0x6, URZ ;  /* 0x00000006231a7899 */ /* 0x000fe2000800063f */
[----:B------:R-:W-:Y:S01]  /*1bd0*/  IMAD.U32 R8, RZ, RZ, UR16 ;  /* 0x00000010ff087e24 */ /* 0x000fe2000f8e00ff */
[----:B------:R-:W-:Y:S01]  /*1be0*/  UIMAD UR17, UR58, UR17, UR13 ;  /* 0x000000113a1172a4 */ /* 0x000fe2000f8e020d */
[----:B------:R-:W-:Y:S01]  /*1bf0*/  LEA.HI R9, R9, R21, RZ, 0x5 ;  /* 0x0000001509097211 */ /* 0x000fe200078f28ff */
[----:B------:R-:W-:Y:S01]  /*1c00*/  ULEA.HI UR32, UR32, UR11, URZ, 0x6 ;  /* 0x0000000b20207291 */ /* 0x000fe2000f8f303f */
[----:B------:R-:W-:Y:S01]  /*1c10*/  VIADD R5, R5, UR14 ;  /* 0x0000000e05057c36 */ /* 0x000fe20008000000 */
[----:B------:R-:W-:Y:S01]  /*1c20*/  ULDC.64 UR12, c[0x0][0x428] ;  /* 0x00010a00000c7ab9 */ /* 0x000fe20000000a00 */
[----:B------:R-:W-:Y:S01]  /*1c30*/  LOP3.LUT R2, R9, 0xffffffe0, RZ, 0xc0, !PT ;  /* 0xffffffe009027812 */ /* 0x000fe200078ec0ff */
[----:B------:R-:W-:Y:S01]  /*1c40*/  UIMAD UR14, UR15, UR12, URZ ;  /* 0x0000000c0f0e72a4 */ /* 0x000fe2000f8e023f */
[----:B------:R-:W-:Y:S01]  /*1c50*/  IMAD.WIDE.U32 R6, R8, UR58, R6 ;  /* 0x0000003a08067c25 */ /* 0x000fe2000f8e0006 */
[----:B------:R-:W-:-:S02]  /*1c60*/  UIADD3 UR27, UP2, UP0, UR30, UR26, UR50 ;  /* 0x0000001a1e1b7290 */ /* 0x000fc4000f85e032 */
[----:B------:R-:W-:Y:S01]  /*1c70*/  USHF.R.S32.HI UR32, URZ, 0x6, UR32 ;  /* 0x000000063f207899 */ /* 0x000fe20008011420 */
[----:B------:R-:W-:Y:S01]  /*1c80*/  IMAD.IADD R21, R21, 0x1, -R2 ;  /* 0x0000000115157824 */ /* 0x000fe200078e0a02 */
[----:B------:R-:W-:Y:S01]  /*1c90*/  UIMAD UR13, UR58, UR13, UR14 ;  /* 0x0000000d3a0d72a4 */ /* 0x000fe2000f8e020e */
[----:B------:R-:W-:Y:S01]  /*1ca0*/  IMAD.U32 R2, RZ, RZ, UR12 ;  /* 0x0000000cff027e24 */ /* 0x000fe2000f8e00ff */
[----:B------:R-:W-:Y:S01]  /*1cb0*/  USHF.R.S32.HI UR12, URZ, 0x1f, UR26 ;  /* 0x0000001f3f0c7899 */ /* 0x000fe2000801141a */
[----:B------:R-:W-:Y:S01]  /*1cc0*/  VIADD R7, R7, UR17 ;  /* 0x0000001107077c36 */ /* 0x000fe20008000000 */
[----:B------:R-:W-:Y:S01]  /*1cd0*/  ULDC.64 UR18, c[0x0][0x3e0] ;  /* 0x0000f80000127ab9 */ /* 0x000fe20000000a00 */
[----:B------:R-:W-:Y:S01]  /*1ce0*/  IMAD.WIDE.U32 R4, R2, UR58, R4 ;  /* 0x0000003a02047c25 */ /* 0x000fe2000f8e0004 */
[----:B------:R-:W-:Y:S01]  /*1cf0*/  UIADD3.X UR11, UR54, UR12, UR57, UP2, UP0 ;  /* 0x0000000c360b7290 */ /* 0x000fe200097e0439 */
[----:B------:R-:W-:Y:S01]  /*1d00*/  SHF.R.S32.HI R2, RZ, 0x5, R9 ;  /* 0x00000005ff027819 */ /* 0x000fe20000011409 */
[----:B------:R-:W-:Y:S01]  /*1d10*/  UISETP.LT.AND UP0, UPT, URZ, UR32, UPT ;  /* 0x000000203f00728c */ /* 0x000fe2000bf01270 */
[----:B------:R-:W-:Y:S01]  /*1d20*/  VIADD R5, R5, UR13 ;  /* 0x0000000d05057c36 */ /* 0x000fe20008000000 */
[----:B------:R-:W-:Y:S01]  /*1d30*/  UIADD3 UR12, UP3, UP2, UR56, UR27, UR59 ;  /* 0x0000001b380c7290 */ /* 0x000fe2000fa7e03b */
[----:B------:R-:W-:Y:S01]  /*1d40*/  IMAD R9, R17, UR8, RZ ;  /* 0x0000000811097c24 */ /* 0x000fe2000f8e02ff */
[----:B------:R-:W-:Y:S01]  /*1d50*/  USEL UR32, URZ, UR32, !UP0 ;  /* 0x000000203f207287 */ /* 0x000fe2000c000000 */
[----:B------:R-:W-:Y:S01]  /*1d60*/  IMAD R8, R2, UR35, R21 ;  /* 0x0000002302087c24 */ /* 0x000fe2000f8e0215 */
[----:B------:R-:W-:Y:S01]  /*1d70*/  UIADD3.X UR11, UR55, UR11, UR51, UP3, UP2 ;  /* 0x0000000b370b7290 */ /* 0x000fe20009fe4433 */
[C---:B------:R-:W-:Y:S01]  /*1d80*/  IMAD R9, R238.reuse, UR9, R9 ;  /* 0x00000009ee097c24 */ /* 0x040fe2000f8e0209 */
[----:B------:R-:W-:Y:S01]  /*1d90*/  UISETP.GT.AND UP0, UPT, UR47, UR32, UPT ;  /* 0x000000202f00728c */ /* 0x000fe2000bf04270 */
[----:B------:R-:W-:Y:S01]  /*1da0*/  IMAD.WIDE.U32 R4, R238, UR8, R4 ;  /* 0x00000008ee047c25 */ /* 0x000fe2000f8e0004 */
[C---:B------:R-:W-:Y:S01]  /*1db0*/  IADD3 R2, P0, R8.reuse, UR12, RZ ;  /* 0x0000000c08027c10 */ /* 0x040fe2000ff1e0ff */
[----:B------:R-:W-:Y:S01]  /*1dc0*/  ULDC.64 UR36, c[0x0][0x210] ;  /* 0x0000840000247ab9 */ /* 0x000fe20000000a00 */
[----:B------:R-:W-:Y:S01]  /*1dd0*/  ULDC.64 UR14, c[0x0][0x400] ;  /* 0x00010000000e7ab9 */ /* 0x000fe20000000a00 */
[----:B------:R-:W-:Y:S01]  /*1de0*/  IMAD.IADD R5, R5, 0x1, R9 ;  /* 0x0000000105057824 */ /* 0x000fe200078e0209 */
[----:B------:R-:W-:Y:S01]  /*1df0*/  LEA.HI.X.SX32 R8, R8, UR11, 0x1, P0 ;  /* 0x0000000b08087c11 */ /* 0x000fe200080f0eff */
[----:B------:R-:W-:Y:S01]  /*1e00*/  ULDC.64 UR30, c[0x0][0x2b0] ;  /* 0x0000ac00001e7ab9 */ /* 0x000fe20000000a00 */
[----:B------:R-:W-:Y:S01]  /*1e10*/  PLOP3.LUT P0, PT, PT, PT, UP0, 0x80, 0x0 ;  /* 0x000000000000781c */ /* 0x000fe20003f0f008 */
[----:B------:R-:W-:Y:S01]  /*1e20*/  UIADD3 UR5, UR47, -0x1, URZ ;  /* 0xffffffff2f057890 */ /* 0x000fe2000fffe03f */
[----:B------:R-:W-:Y:S01]  /*1e30*/  LEA R224, P3, R4, UR18, 0x1 ;  /* 0x0000001204e07c11 */ /* 0x000fe2000f8608ff */
[----:B------:R-:W-:Y:S01]  /*1e40*/  UIMAD.WIDE UR16, UR28, 0x4, UR30 ;  /* 0x000000041c1078a5 */ /* 0x000fe2000f8e021e */
[----:B------:R-:W-:Y:S01]  /*1e50*/  LEA R226, P4, R6, UR36, 0x1 ;  /* 0x0000002406e27c11 */ /* 0x000fe2000f8808ff */
[----:B------:R-:W-:Y:S01]  /*1e60*/  UMOV UR18, UR21 ;  /* 0x0000001500127c82 */ /* 0x000fe20008000000 */
[----:B------:R-:W-:-:S02]  /*1e70*/  LEA R229, P2, R2, UR14, 0x2 ;  /* 0x0000000e02e57c11 */ /* 0x000fc4000f8410ff */
[----:B------:R-:W-:Y:S01]  /*1e80*/  LEA.HI.X R225, R4, UR19, R5, 0x1, P3 ;  /* 0x0000001304e17c11 */ /* 0x000fe200098f0c05 */
[----:B------:R-:W-:Y:S01]  /*1e90*/  UMOV UR19, UR20 ;  /* 0x0000001400137c82 */ /* 0x000fe20008000000 */
[----:B------:R-:W-:Y:S02]  /*1ea0*/  LEA.HI.X R227, R6, UR37, R7, 0x1, P4 ;  /* 0x0000002506e37c11 */ /* 0x000fe4000a0f0c07 */
        /* <DEDUP_REMOVED lines=21> */
.L_x_514:
        /* <DEDUP_REMOVED lines=19> */
.L_x_515:
        /* <DEDUP_REMOVED lines=32> */
.L_x_517:
[----:B------:R-:W-:Y:S05]  /*2330*/  BSYNC B0 ;  /* 0x0000000000007941 */ /* 0x000fea0003800000 */
.L_x_516:
        /* <DEDUP_REMOVED lines=15> */
.L_x_519:
[----:B------:R-:W-:Y:S05]  /*2430*/  BSYNC B0 ;  /* 0x0000000000007941 */ /* 0x000fea0003800000 */
.L_x_518:
        /* <DEDUP_REMOVED lines=28> */
.L_x_521:
[----:B------:R-:W-:Y:S05]  /*2600*/  BSYNC B0 ;  /* 0x0000000000007941 */ /* 0x000fea0003800000 */
.L_x_520:
        /* <DEDUP_REMOVED lines=15> */
.L_x_513:
[----:B------:R-:W-:Y:S01]  /*2700*/  UIMAD UR8, UR38, UR22, URZ ;  /* 0x00000016260872a4 */ /* 0x000fe2000f8e023f */
[----:B------:R-:W-:Y:S01]  /*2710*/  IMAD.U32 R6, RZ, RZ, UR22 ;  /* 0x00000016ff067e24 */ /* 0x000fe2000f8e00ff */
[----:B------:R-:W-:Y:S01]  /*2720*/  UIMAD UR9, UR38, UR24, URZ ;  /* 0x00000018260972a4 */ /* 0x000fe2000f8e023f */
[----:B------:R-:W-:Y:S01]  /*2730*/  VIADD R9, R238, 0x40 ;  /* 0x00000040ee097836 */ /* 0x000fe20000000000 */
[----:B------:R-:W-:Y:S01]  /*2740*/  UIMAD UR11, UR42, UR23, UR8 ;  /* 0x000000172a0b72a4 */ /* 0x000fe2000f8e0208 */
[--C-:B------:R-:W-:Y:S01]  /*2750*/  IMAD.WIDE.U32 R6, R6, UR42, R246.reuse ;  /* 0x0000002a06067c25 */ /* 0x100fe2000f8e00f6 */
[----:B------:R-:W-:Y:S02]  /*2760*/  UIMAD UR8, UR41, -0x80, UR10 ;  /* 0xffffff80290878a4 */ /* 0x000fe4000f8e020a */
[----:B------:R-:W-:Y:S01]  /*2770*/  UIMAD UR9, UR42, UR25, UR9 ;  /* 0x000000192a0972a4 */ /* 0x000fe2000f8e0209 */
[----:B------:R-:W-:Y:S01]  /*2780*/  IMAD.U32 R4, RZ, RZ, UR24 ;  /* 0x00000018ff047e24 */ /* 0x000fe2000f8e00ff */
[----:B------:R-:W-:Y:S01]  /*2790*/  IADD3 R8, P0, R6, UR39, RZ ;  /* 0x0000002706087c10 */ /* 0x000fe2000ff1e0ff */
[----:B------:R-:W-:Y:S01]  /*27a0*/  IMAD.U32 R2, RZ, RZ, UR11 ;  /* 0x0000000bff027e24 */ /* 0x000fe2000f8e00ff */
[----:B------:R-:W-:Y:S01]  /*27b0*/  ISETP.GE.AND P1, PT, R9, UR8, PT ;  /* 0x0000000809007c0c */ /* 0x000fe2000bf26270 */
[----:B------:R-:W-:Y:S01]  /*27c0*/  IMAD.WIDE.U32 R4, R4, UR42, R246 ;  /* 0x0000002a04047c25 */ /* 0x000fe2000f8e00f6 */
[----:B------:R-:W-:Y:S01]  /*27d0*/  ISETP.GE.AND P2, PT, R238, UR8, PT ;  /* 0x00000008ee007c0c */ /* 0x000fe2000bf46270 */
[----:B------:R-:W-:Y:S01]  /*27e0*/  ULDC.64 UR12, c[0x0][0x260] ;  /* 0x00009800000c7ab9 */ /* 0x000fe20000000a00 */
[----:B------:R-:W-:Y:S01]  /*27f0*/  IADD3.X R9, R7, UR46, R2, P0, !PT ;  /* 0x0000002e07097c10 */ /* 0x000fe200087fe402 */
[----:B------:R-:W-:Y:S01]  /*2800*/  IMAD.U32 R2, RZ, RZ, UR9 ;  /* 0x00000009ff027e24 */ /* 0x000fe2000f8e00ff */
[----:B------:R-:W-:Y:S01]  /*2810*/  IADD3 R6, P0, R4, UR43, RZ ;  /* 0x0000002b04067c10 */ /* 0x000fe2000ff1e0ff */
[----:B------:R-:W-:Y:S01]  /*2820*/  ULDC.64 UR8, c[0x0][0x268] ;  /* 0x00009a0000087ab9 */ /* 0x000fe20000000a00 */
[C---:B------:R-:W-:Y:S01]  /*2830*/  IMAD R4, R10.reuse, UR12, RZ ;  /* 0x0000000c0a047c24 */ /* 0x040fe2000f8e02ff */
[----:B------:R-:W-:Y:S01]  /*2840*/  ULDC UR14, c[0x0][0x270] ;  /* 0x00009c00000e7ab9 */ /* 0x000fe20000000800 */
[----:B------:R-:W-:Y:S01]  /*2850*/  IADD3.X R7, R5, UR48, R2, P0, !PT ;  /* 0x0000003005077c10 */ /* 0x000fe200087fe402 */
[----:B------:R-:W-:-:S02]  /*2860*/  IMAD R2, R10, UR8, RZ ;  /* 0x000000080a027c24 */ /* 0x000fc4000f8e02ff */
[----:B------:R-:W-:Y:S01]  /*2870*/  IMAD.MOV.U32 R233, RZ, RZ, 0x7f800000 ;  /* 0x7f800000ffe97424 */ /* 0x000fe200078e00ff */
[----:B------:R-:W-:Y:S01]  /*2880*/  @!P1 IADD3 R12, P0, R238, 0x40, RZ ;  /* 0x00000040ee0c9810 */ /* 0x000fe20007f1e0ff */
[C---:B------:R-:W-:Y:S01]  /*2890*/  IMAD R10, R0.reuse, UR13, R4 ;  /* 0x0000000d000a7c24 */ /* 0x040fe2000f8e0204 */
[----:B------:R-:W1:Y:S01]  /*28a0*/  @!P2 LDC.64 R18, c[0x0][0x218] ;  /* 0x00008600ff12ab82 */ /* 0x000e620000000a00 */
[----:B------:R-:W-:-:S04]  /*28b0*/  IMAD.WIDE.U32 R4, R0, UR12, R8 ;  /* 0x0000000c00047c25 */ /* 0x000fc8000f8e0008 */
[----:B------:R-:W-:Y:S01]  /*28c0*/  IMAD.MOV.U32 R234, RZ, RZ, 0x7f800000 ;  /* 0x7f800000ffea7424 */ /* 0x000fe200078e00ff */
[----:B------:R-:W-:Y:S01]  /*28d0*/  USHF.L.U32 UR21, UR35, 0x4, URZ ;  /* 0x0000000423157899 */ /* 0x000fe2000800063f */
[C---:B------:R-:W-:Y:S01]  /*28e0*/  IMAD R2, R0.reuse, UR9, R2 ;  /* 0x0000000900027c24 */ /* 0x040fe2000f8e0202 */
[----:B------:R-:W2:Y:S01]  /*28f0*/  @!P1 LDC.64 R22, c[0x0][0x218] ;  /* 0x00008600ff169b82 */ /* 0x000ea20000000a00 */
[----:B------:R-:W-:Y:S01]  /*2900*/  IMAD.WIDE.U32 R6, R0, UR8, R6 ;  /* 0x0000000800067c25 */ /* 0x000fe2000f8e0006 */
[----:B------:R-:W-:Y:S02]  /*2910*/  ULEA.HI UR9, UR5, UR5, URZ, 0x1 ;  /* 0x0000000505097291 */ /* 0x000fe4000f8f083f */
[----:B------:R-:W-:Y:S01]  /*2920*/  UIMAD UR8, UR5, -0x40, UR40 ;  /* 0xffffffc0050878a4 */ /* 0x000fe2000f8e0228 */
[--C-:B------:R-:W-:Y:S01]  /*2930*/  @!P1 IMAD.X R0, RZ, RZ, R17.reuse, P0 ;  /* 0x000000ffff009224 */ /* 0x100fe200000e0611 */
[----:B------:R-:W-:Y:S01]  /*2940*/  @!P1 IADD3 R14, P0, R238, 0x40, RZ ;  /* 0x00000040ee0e9810 */ /* 0x000fe20007f1e0ff */
[----:B------:R-:W-:Y:S01]  /*2950*/  IMAD.IADD R7, R7, 0x1, R2 ;  /* 0x0000000107077824 */ /* 0x000fe200078e0202 */
[----:B------:R-:W-:Y:S01]  /*2960*/  ULOP3.LUT UR9, UR9, 0xfffffffe, URZ, 0xc0, !UPT ;  /* 0xfffffffe09097892 */ /* 0x000fe2000f8ec03f */
[----:B------:R-:W-:Y:S01]  /*2970*/  @!P1 IMAD R2, R0, UR22, RZ ;  /* 0x0000001600029c24 */ /* 0x000fe2000f8e02ff */
[----:B------:R-:W-:Y:S01]  /*2980*/  ISETP.GE.AND P3, PT, R238, UR8, PT ;  /* 0x00000008ee007c0c */ /* 0x000fe2000bf66270 */
[----:B------:R-:W-:Y:S01]  /*2990*/  @!P1 IMAD.X R0, RZ, RZ, R17, P0 ;  /* 0x000000ffff009224 */ /* 0x000fe200000e0611 */
[----:B------:R-:W-:Y:S01]  /*29a0*/  PLOP3.LUT P0, PT, PT, PT, UP4, 0x80, 0x0 ;  /* 0x000000000000781c */ /* 0x000fe20003f0f048 */
[----:B------:R-:W-:Y:S01]  /*29b0*/  IMAD.IADD R5, R5, 0x1, R10 ;  /* 0x0000000105057824 */ /* 0x000fe200078e020a */
[----:B------:R-:W-:Y:S01]  /*29c0*/  UIADD3 UR9, UR5, -UR9, URZ ;  /* 0x8000000905097290 */ /* 0x000fe2000fffe03f */
[----:B------:R-:W-:-:S02]  /*29d0*/  @!P2 IMAD R15, R17, UR22, RZ ;  /* 0x00000016110fac24 */ /* 0x000fc4000f8e02ff */
[----:B------:R-:W-:Y:S01]  /*29e0*/  IMAD.MOV.U32 R231, RZ, RZ, 0x7f800000 ;  /* 0x7f800000ffe77424 */ /* 0x000fe200078e00ff */
[----:B------:R-:W-:Y:S01]  /*29f0*/  UISETP.NE.AND UP0, UPT, UR9, 0x1, UPT ;  /* 0x000000010900788c */ /* 0x000fe2000bf05270 */
[----:B------:R-:W-:Y:S02]  /*2a00*/  @!P1 IMAD.MOV.U32 R8, RZ, RZ, R4 ;  /* 0x000000ffff089224 */ /* 0x000fe400078e0004 */
[----:B------:R-:W-:Y:S01]  /*2a10*/  IMAD.MOV.U32 R232, RZ, RZ, 0x7f800000 ;  /* 0x7f800000ffe87424 */ /* 0x000fe200078e00ff */
[----:B------:R-:W-:Y:S01]  /*2a20*/  USHF.L.U32 UR20, UR35, 0x3, URZ ;  /* 0x0000000323147899 */ /* 0x000fe2000800063f */
[----:B------:R-:W-:Y:S02]  /*2a30*/  @!P1 IMAD.MOV.U32 R9, RZ, RZ, R5 ;  /* 0x000000ffff099224 */ /* 0x000fe400078e0005 */
[----:B------:R-:W-:Y:S01]  /*2a40*/  IMAD R235, RZ, RZ, -UR26 ;  /* 0x8000001affeb7e24 */ /* 0x000fe2000f8e02ff */
[----:B------:R-:W-:Y:S01]  /*2a50*/  @P0 BAR.SYNC.DEFER_BLOCKING 0x0 ;  /* 0x0000000000000b1d */ /* 0x000fe20000010000 */
[----:B------:R-:W-:Y:S01]  /*2a60*/  @!P1 IMAD R16, R12, UR23, R2 ;  /* 0x000000170c109c24 */ /* 0x000fe2000f8e0202 */
[----:B------:R-:W-:Y:S01]  /*2a70*/  PLOP3.LUT P0, PT, PT, PT, UP0, 0x80, 0x0 ;  /* 0x000000000000781c */ /* 0x000fe20003f0f008 */
[----:B------:R-:W-:-:S02]  /*2a80*/  @!P1 IMAD R0, R0, UR24, RZ ;  /* 0x0000001800009c24 */ /* 0x000fc4000f8e02ff */
[----:B------:R-:W-:Y:S01]  /*2a90*/  @!P1 IMAD.MOV.U32 R10, RZ, RZ, R6 ;  /* 0x000000ffff0a9224 */ /* 0x000fe200078e0006 */
[----:B------:R-:W-:Y:S01]  /*2aa0*/  CS2R R126, SRZ ;  /* 0x00000000007e7805 */ /* 0x000fe2000001ff00 */
[----:B------:R-:W-:Y:S01]  /*2ab0*/  @!P1 IMAD.MOV.U32 R11, RZ, RZ, R7 ;  /* 0x000000ffff0b9224 */ /* 0x000fe200078e0007 */
[----:B------:R-:W-:Y:S01]  /*2ac0*/  CS2R R124, SRZ ;  /* 0x00000000007c7805 */ /* 0x000fe2000001ff00 */
[C---:B------:R-:W-:Y:S01]  /*2ad0*/  @!P2 IMAD R2, R238.reuse, UR23, R15 ;  /* 0x00000017ee02ac24 */ /* 0x040fe2000f8e020f */
[----:B------:R-:W-:Y:S01]  /*2ae0*/  CS2R R130, SRZ ;  /* 0x0000000000827805 */ /* 0x000fe2000001ff00 */
[----:B------:R-:W-:Y:S01]  /*2af0*/  @!P2 IMAD.WIDE.U32 R4, R238, UR22, R4 ;  /* 0x00000016ee04ac25 */ /* 0x000fe2000f8e0004 */
[----:B------:R-:W-:Y:S02]  /*2b00*/  CS2R R128, SRZ ;  /* 0x0000000000807805 */ /* 0x000fe4000001ff00 */
[----:B------:R-:W-:Y:S02]  /*2b10*/  CS2R R122, SRZ ;  /* 0x00000000007a7805 */ /* 0x000fe4000001ff00 */
[----:B------:R-:W-:Y:S01]  /*2b20*/  CS2R R120, SRZ ;  /* 0x0000000000787805 */ /* 0x000fe2000001ff00 */
[C---:B------:R-:W-:Y:S01]  /*2b30*/  @!P1 IMAD R20, R14.reuse, UR25, R0 ;  /* 0x000000190e149c24 */ /* 0x040fe2000f8e0200 */
[----:B------:R-:W-:Y:S01]  /*2b40*/  CS2R R118, SRZ ;  /* 0x0000000000767805 */ /* 0x000fe2000001ff00 */
[----:B------:R-:W-:Y:S01]  /*2b50*/  @!P1 IMAD.WIDE.U32 R14, R14, UR24, R10 ;  /* 0x000000180e0e9c25 */ /* 0x000fe2000f8e000a */
[----:B-1----:R-:W-:-:S02]  /*2b60*/  @!P2 LEA R10, P5, R4, R18, 0x1 ;  /* 0x00000012040aa211 */ /* 0x002fc400078a08ff */
[----:B------:R-:W-:Y:S02]  /*2b70*/  CS2R R116, SRZ ;  /* 0x0000000000747805 */ /* 0x000fe4000001ff00 */
[----:B------:R-:W-:Y:S01]  /*2b80*/  CS2R R110, SRZ ;  /* 0x00000000006e7805 */ /* 0x000fe2000001ff00 */
[----:B------:R-:W-:Y:S01]  /*2b90*/  @!P2 IMAD.IADD R0, R5, 0x1, R2 ;  /* 0x000000010500a824 */ /* 0x000fe200078e0202 */
[----:B------:R-:W-:Y:S01]  /*2ba0*/  CS2R R108, SRZ ;  /* 0x00000000006c7805 */ /* 0x000fe2000001ff00 */
[----:B------:R-:W-:Y:S01]  /*2bb0*/  @!P1 IMAD.WIDE.U32 R12, R12, UR22, R8 ;  /* 0x000000160c0c9c25 */ /* 0x000fe2000f8e0008 */
[----:B------:R-:W-:Y:S02]  /*2bc0*/  CS2R R114, SRZ ;  /* 0x0000000000727805 */ /* 0x000fe4000001ff00 */
[----:B------:R-:W-:Y:S02]  /*2bd0*/  CS2R R112, SRZ ;  /* 0x0000000000707805 */ /* 0x000fe4000001ff00 */
[----:B------:R-:W-:Y:S01]  /*2be0*/  @!P2 LEA.HI.X R11, R4, R19, R0, 0x1, P5 ;  /* 0x00000013040ba211 */ /* 0x000fe200028f0c00 */
[----:B------:R-:W-:Y:S01]  /*2bf0*/  @!P2 IMAD R2, R17, UR24, RZ ;  /* 0x000000181102ac24 */ /* 0x000fe2000f8e02ff */
[----:B--2---:R-:W-:Y:S01]  /*2c00*/  @!P1 LEA R8, P4, R12, R22, 0x1 ;  /* 0x000000160c089211 */ /* 0x004fe200078808ff */
[----:B------:R-:W-:Y:S01]  /*2c10*/  @!P1 IMAD.IADD R5, R13, 0x1, R16 ;  /* 0x000000010d059824 */ /* 0x000fe200078e0210 */
[----:B------:R-:W-:Y:S01]  /*2c20*/  LEA R0, R242, UR4, 0x1 ;  /* 0x00000004f2007c11 */ /* 0x000fe2000f8e08ff */
[----:B------:R-:W-:Y:S01]  /*2c30*/  @!P2 IMAD R4, R238, UR25, R2 ;  /* 0x00000019ee04ac24 */ /* 0x000fe2000f8e0202 */
[----:B------:R-:W1:Y:S01]  /*2c40*/  @!P1 LDC.64 R16, c[0x0][0x220] ;  /* 0x00008800ff109b82 */ /* 0x000e620000000a00 */
[----:B------:R-:W-:Y:S01]  /*2c50*/  VIADD R2, R242, 0x1800 ;  /* 0x00001800f2027836 */ /* 0x000fe20000000000 */
[----:B------:R-:W-:Y:S01]  /*2c60*/  @!P1 LEA.HI.X R9, R12, R23, R5, 0x1, P4 ;  /* 0x000000170c099211 */ /* 0x000fe200020f0c05 */
[----:B------:R-:W-:Y:S01]  /*2c70*/  @!P2 IMAD.WIDE.U32 R12, R238, UR24, R6 ;  /* 0x00000018ee0cac25 */ /* 0x000fe2000f8e0006 */
[----:B------:R-:W-:Y:S01]  /*2c80*/  @P3 STS [R0+0x6000], RZ ;  /* 0x006000ff00003388 */ /* 0x000fe20000000800 */
[----:B------:R-:W-:-:S02]  /*2c90*/  CS2R R106, SRZ ;  /* 0x00000000006a7805 */ /* 0x000fc4000001ff00 */
[----:B------:R-:W-:Y:S01]  /*2ca0*/  SEL R2, R2, R242, !P0 ;  /* 0x000000f202027207 */ /* 0x000fe20004000000 */
[----:B------:R-:W-:Y:S01]  /*2cb0*/  @!P1 IMAD.IADD R5, R15, 0x1, R20 ;  /* 0x000000010f059824 */ /* 0x000fe200078e0214 */
[----:B------:R-:W2:Y:S01]  /*2cc0*/  @!P2 LDC.64 R6, c[0x0][0x220] ;  /* 0x00008800ff06ab82 */ /* 0x000ea20000000a00 */
[----:B------:R-:W-:Y:S01]  /*2cd0*/  @P3 STS [R0+0x6004], RZ ;  /* 0x006004ff00003388 */ /* 0x000fe20000000800 */
[----:B------:R-:W-:Y:S01]  /*2ce0*/  LEA R223, R2, UR4, 0x1 ;  /* 0x0000000402df7c11 */ /* 0x000fe2000f8e08ff */
[----:B------:R-:W-:Y:S01]  /*2cf0*/  @!P2 IMAD.IADD R2, R13, 0x1, R4 ;  /* 0x000000010d02a824 */ /* 0x000fe200078e0204 */
[----:B------:R-:W-:Y:S01]  /*2d00*/  CS2R R104, SRZ ;  /* 0x0000000000687805 */ /* 0x000fe2000001ff00 */
[----:B------:R-:W-:Y:S01]  /*2d10*/  @P3 STS.64 [R0+0x6008], RZ ;  /* 0x006008ff00003388 */ /* 0x000fe20000000a00 */
[----:B------:R-:W-:Y:S01]  /*2d20*/  IMAD.SHL.U32 R245, R243, 0x20, RZ ;  /* 0x00000020f3f57824 */ /* 0x000fe200078e00ff */
[----:B------:R-:W-:Y:S01]  /*2d30*/  CS2R R102, SRZ ;  /* 0x0000000000667805 */ /* 0x000fe2000001ff00 */
[----:B------:R-:W-:Y:S01]  /*2d40*/  IMAD.MOV.U32 R252, RZ, RZ, 0x8 ;  /* 0x00000008fffc7424 */ /* 0x000fe200078e00ff */
[----:B------:R-:W-:Y:S01]  /*2d50*/  @P3 STS.128 [R0+0x7000], RZ ;  /* 0x007000ff00003388 */ /* 0x000fe20000000c00 */
[----:B------:R-:W-:Y:S01]  /*2d60*/  IMAD.MOV.U32 R251, RZ, RZ, 0x20 ;  /* 0x00000020fffb7424 */ /* 0x000fe200078e00ff */
[----:B------:R-:W-:Y:S01]  /*2d70*/  CS2R R100, SRZ ;  /* 0x0000000000647805 */ /* 0x000fe2000001ff00 */
[----:B------:R-:W-:Y:S01]  /*2d80*/  IMAD.MOV.U32 R250, RZ, RZ, 0x28 ;  /* 0x00000028fffa7424 */ /* 0x000fe200078e00ff */
[----:B------:R-:W-:Y:S01]  /*2d90*/  @P3 STS.128 [R0+0x8000], RZ ;  /* 0x008000ff00003388 */ /* 0x000fe20000000c00 */
[----:B------:R-:W-:Y:S01]  /*2da0*/  IMAD.MOV.U32 R249, RZ, RZ, 0x4 ;  /* 0x00000004fff97424 */ /* 0x000fe200078e00ff */
[----:B------:R-:W-:-:S02]  /*2db0*/  CS2R R94, SRZ ;  /* 0x00000000005e7805 */ /* 0x000fc4000001ff00 */
[C---:B-1----:R-:W-:Y:S01]  /*2dc0*/  @!P1 LEA R4, P4, R14.reuse, R16, 0x1 ;  /* 0x000000100e049211 */ /* 0x042fe200078808ff */
[----:B------:R-:W-:Y:S01]  /*2dd0*/  @!PT LDS RZ, [RZ] ;  /* 0x00000000fffff984 */ /* 0x000fe20000000800 */
[----:B------:R-:W-:Y:S01]  /*2de0*/  @!PT LDS RZ, [RZ] ;  /* 0x00000000fffff984 */ /* 0x000fe20000000800 */
[----:B------:R-:W-:Y:S01]  /*2df0*/  @!PT LDS RZ, [RZ] ;  /* 0x00000000fffff984 */ /* 0x000fe20000000800 */
[----:B------:R-:W-:Y:S01]  /*2e00*/  @!P3 LDGSTS.E.BYPASS.LTC128B.128 [R0+0x6000], desc[UR6][R224.64] ;  /* 0x06000000e000bfae */ /* 0x000fe2000b901d46 */
[----:B------:R-:W-:Y:S02]  /*2e10*/  CS2R R92, SRZ ;  /* 0x00000000005c7805 */ /* 0x000fe4000001ff00 */
[----:B------:R-:W-:Y:S02]  /*2e20*/  CS2R R98, SRZ ;  /* 0x0000000000627805 */ /* 0x000fe4000001ff00 */
[----:B------:R-:W-:Y:S01]  /*2e30*/  @!P1 LEA.HI.X R5, R14, R17, R5, 0x1, P4 ;  /* 0x000000110e059211 */ /* 0x000fe200020f0c05 */
[----:B------:R-:W-:Y:S01]  /*2e40*/  @!P3 LDGSTS.E.BYPASS.LTC128B.128 [R0+0x7000], desc[UR6][R224.64+0x40] ;  /* 0x07000040e000bfae */ /* 0x000fe2000b901d46 */
[----:B------:R-:W-:Y:S02]  /*2e50*/  CS2R R96, SRZ ;  /* 0x0000000000607805 */ /* 0x000fe4000001ff00 */
[----:B------:R-:W-:-:S02]  /*2e60*/  CS2R R90, SRZ ;  /* 0x00000000005a7805 */ /* 0x000fc4000001ff00 */
[C---:B--2---:R-:W-:Y:S01]  /*2e70*/  @!P2 LEA R6, P5, R12.reuse, R6, 0x1 ;  /* 0x000000060c06a211 */ /* 0x044fe200078a08ff */
[----:B------:R-:W-:Y:S01]  /*2e80*/  @!P3 LDGSTS.E.BYPASS.LTC128B.128 [R0+0x8000], desc[UR6][R224.64+0x80] ;  /* 0x08000080e000bfae */ /* 0x000fe2000b901d46 */
[----:B------:R-:W-:Y:S02]  /*2e90*/  CS2R R88, SRZ ;  /* 0x0000000000587805 */ /* 0x000fe4000001ff00 */
[----:B------:R-:W-:Y:S02]  /*2ea0*/  CS2R R86, SRZ ;  /* 0x0000000000567805 */ /* 0x000fe4000001ff00 */
[----:B------:R-:W-:Y:S01]  /*2eb0*/  @!P2 LEA.HI.X R7, R12, R7, R2, 0x1, P5 ;  /* 0x000000070c07a211 */ /* 0x000fe200028f0c02 */
[----:B------:R-:W-:Y:S01]  /*2ec0*/  @P3 STS [R223], RZ ;  /* 0x000000ffdf003388 */ /* 0x000fe20000000800 */
[----:B------:R-:W-:Y:S02]  /*2ed0*/  CS2R R84, SRZ ;  /* 0x0000000000547805 */ /* 0x000fe4000001ff00 */
[----:B------:R-:W-:-:S02]  /*2ee0*/  CS2R R78, SRZ ;  /* 0x00000000004e7805 */ /* 0x000fc4000001ff00 */
[----:B------:R-:W-:Y:S01]  /*2ef0*/  CS2R R76, SRZ ;  /* 0x00000000004c7805 */ /* 0x000fe2000001ff00 */
[----:B------:R-:W-:Y:S01]  /*2f00*/  @P3 STS [R223+0x4], RZ ;  /* 0x000004ffdf003388 */ /* 0x000fe20000000800 */
[----:B------:R-:W-:Y:S02]  /*2f10*/  CS2R R82, SRZ ;  /* 0x0000000000527805 */ /* 0x000fe4000001ff00 */
[----:B------:R-:W-:Y:S02]  /*2f20*/  CS2R R80, SRZ ;  /* 0x0000000000507805 */ /* 0x000fe4000001ff00 */
[----:B------:R-:W-:Y:S01]  /*2f30*/  CS2R R74, SRZ ;  /* 0x00000000004a7805 */ /* 0x000fe2000001ff00 */
[----:B------:R-:W-:Y:S01]  /*2f40*/  @P3 STS [R223+0x8], RZ ;  /* 0x000008ffdf003388 */ /* 0x000fe20000000800 */
        /* <DEDUP_REMOVED lines=24> */
[----:B------:R-:W-:Y:S01]  /*30d0*/  CS2R R36, SRZ ;  /* 0x0000000000247805 */ /* 0x000fe2000001ff00 */
[----:B------:R-:W-:Y:S02]  /*30e0*/  UIMAD UR37, UR35, 0x28, URZ ;  /* 0x00000028232578a4 */ /* 0x000fe4000f8e023f */
[----:B------:R-:W-:Y:S01]  /*30f0*/  @P3 STS [R223+0x2004], RZ ;  /* 0x002004ffdf003388 */ /* 0x000fe20000000800 */
[----:B------:R-:W-:Y:S01]  /*3100*/  UIMAD UR36, UR35, 0x30, URZ ;  /* 0x00000030232478a4 */ /* 0x000fe2000f8e023f */
[----:B------:R-:W-:-:S02]  /*3110*/  ULDC.U8 UR15, c[0x0][0x388] ;  /* 0x0000e200000f7ab9 */ /* 0x000fc40000000000 */
        /* <DEDUP_REMOVED lines=26> */
[----:B------:R-:W-:Y:S04]  /*32c0*/  @!P1 LDGSTS.E.BYPASS.LTC128B.128 [R0+0xc000], desc[UR6][R8.64+0x40] ;  /* 0x0c00004008009fae */ /* 0x000fe8000b901d46 */
[----:B------:R-:W-:Y:S01]  /*32d0*/  @!P1 LDGSTS.E.BYPASS.LTC128B.128 [R0+0xe000], desc[UR6][R8.64+0x80] ;  /* 0x0e00008008009fae */ /* 0x000fe2000b901d46 */
[----:B-1----:R-:W1:Y:S03]  /*32e0*/  LDC.64 R10, c[0x0][0x3b8] ;  /* 0x0000ee00ff0a7b82 */ /* 0x002e660000000a00 */
        /* <DEDUP_REMOVED lines=10> */
[----:B------:R-:W-:Y:S04]  /*3390*/  @!P2 LDGSTS.E.BYPASS.LTC128B.128 [R0+0x13000], desc[UR6][R6.64+0x80] ;  /* 0x130000800600afae */ /* 0x000fe8000b901d46 */
[----:B------:R-:W-:Y:S04]  /*33a0*/  @P1 STS.128 [R0+0x10000], RZ ;  /* 0x010000ff00001388 */ /* 0x000fe80000000c00 */
[----:B------:R-:W-:Y:S04]  /*33b0*/  @P1 STS.128 [R0+0x12000], RZ ;  /* 0x012000ff00001388 */ /* 0x000fe80000000c00 */
[----:B------:R2:W-:Y:S04]  /*33c0*/  @P1 STS.128 [R0+0x14000], RZ ;  /* 0x014000ff00001388 */ /* 0x0005e80000000c00 */
[----:B------:R-:W-:Y:S01]  /*33d0*/  @!PT LDS RZ, [RZ] ;  /* 0x00000000fffff984 */ /* 0x000fe20000000800 */
[----:B------:R-:W-:Y:S01]  /*33e0*/  @!PT LDS RZ, [RZ] ;  /* 0x00000000fffff984 */ /* 0x000fe20000000800 */
[----:B------:R-:W-:Y:S01]  /*33f0*/  @!PT LDS RZ, [RZ] ;  /* 0x00000000fffff984 */ /* 0x000fe20000000800 */
[----:B------:R-:W-:Y:S04]  /*3400*/  @!P1 LDGSTS.E.BYPASS.LTC128B.128 [R0+0x10000], desc[UR6][R4.64] ;  /* 0x1000000004009fae */ /* 0x000fe8000b901d46 */
[----:B------:R-:W-:Y:S04]  /*3410*/  @!P1 LDGSTS.E.BYPASS.LTC128B.128 [R0+0x12000], desc[UR6][R4.64+0x40] ;  /* 0x1200004004009fae */ /* 0x000fe8000b901d46 */
[----:B------:R3:W-:Y:S04]  /*3420*/  @!P1 LDGSTS.E.BYPASS.LTC128B.128 [R0+0x14000], desc[UR6][R4.64+0x80] ;  /* 0x1400008004009fae */ /* 0x0007e8000b901d46 */
[----:B------:R-:W0:Y:S04]  /*3430*/  LDGDEPBAR ;  /* 0x00000000000079af */ /* 0x000e280000000000 */
[----:B-1----:R-:W4:Y:S01]  /*3440*/  LDG.E.64 R6, desc[UR6][R10.64+0x8] ;  /* 0x000008060a067981 */ /* 0x002f22000c1e1b00 */
[C---:B------:R-:W-:Y:S01]  /*3450*/  ISETP.GE.AND P4, PT, R230.reuse, UR8, PT ;  /* 0x00000008e6007c0c */ /* 0x040fe2000bf86270 */
[----:B---3--:R-:W-:-:S05]  /*3460*/  VIADD R4, R230, 0x8 ;  /* 0x00000008e6047836 */ /* 0x008fca0000000000 */
[----:B------:R-:W-:Y:S01]  /*3470*/  ISETP.GE.AND P3, PT, R4, UR8, PT ;  /* 0x0000000804007c0c */ /* 0x000fe2000bf66270 */
[----:B------:R-:W3:Y:S01]  /*3480*/  LDG.E.64 R10, desc[UR6][R10.64] ;  /* 0x000000060a0a7981 */ /* 0x000ee2000c1e1b00 */
[----:B------:R-:W-:Y:S02]  /*3490*/  IMAD.MOV.U32 R4, RZ, RZ, 0x4 ;  /* 0x00000004ff047424 */ /* 0x000fe400078e00ff */
[C---:B--2---:R-:W-:Y:S02]  /*34a0*/  VIADD R0, R230.reuse, 0x28 ;  /* 0x00000028e6007836 */ /* 0x044fe40000000000 */
[----:B------:R-:W-:-:S03]  /*34b0*/  IMAD.WIDE R4, R230, R4, UR16 ;  /* 0x00000010e6047e25 */ /* 0x000fc6000f8e0204 */
[----:B------:R-:W-:Y:S01]  /*34c0*/  ISETP.GE.AND P1, PT, R0, UR8, PT ;  /* 0x0000000800007c0c */ /* 0x000fe2000bf26270 */
[----:B------:R-:W-:Y:S01]  /*34d0*/  VIADD R2, R230, 0x20 ;  /* 0x00000020e6027836 */ /* 0x000fe20000000000 */
[----:B------:R1:W5:Y:S01]  /*34e0*/  @!P4 LDG.E R233, desc[UR6][R4.64] ;  /* 0x0000000604e9c981 */ /* 0x000362000c1e1900 */
[----:B------:R-:W-:-:S03]  /*34f0*/  IMAD.MOV.U32 R8, RZ, RZ, 0x4 ;  /* 0x00000004ff087424 */ /* 0x000fc600078e00ff */
[----:B------:R1:W5:Y:S01]  /*3500*/  @!P3 LDG.E R234, desc[UR6][R4.64+0x20] ;  /* 0x0000200604eab981 */ /* 0x000362000c1e1900 */
[----:B------:R-:W-:Y:S01]  /*3510*/  ISETP.GE.AND P2, PT, R2, UR8, PT ;  /* 0x0000000802007c0c */ /* 0x000fe2000bf46270 */
[----:B------:R-:W-:Y:S02]  /*3520*/  UIMAD UR8, UR49, UR14, UR58 ;  /* 0x0000000e310872a4 */ /* 0x000fe4000f8e023a */
[----:B------:R-:W-:Y:S02]  /*3530*/  UIADD3 UR31, UR21, 0x20, URZ ;  /* 0x00000020151f7890 */ /* 0x000fe4000fffe03f */
[----:B------:R-:W-:Y:S01]  /*3540*/  USHF.L.U32 UR8, UR8, 0x5, URZ ;  /* 0x0000000508087899 */ /* 0x000fe2000800063f */
[----:B------:R-:W-:Y:S01]  /*3550*/  @!P1 IMAD.WIDE R8, R0, R8, UR16 ;  /* 0x0000001000089e25 */ /* 0x000fe2000f8e0208 */
[----:B------:R-:W-:Y:S02]  /*3560*/  UIADD3 UR26, UR21, 0x40, URZ ;  /* 0x00000040151a7890 */ /* 0x000fe4000fffe03f */
[----:B------:R-:W-:Y:S01]  /*3570*/  USHF.R.S32.HI UR9, URZ, 0x1f, UR8 ;  /* 0x0000001f3f097899 */ /* 0x000fe20008011408 */
[----:B------:R-:W-:Y:S01]  /*3580*/  SHF.R.S32.HI R0, RZ, 0x1f, R21 ;  /* 0x0000001fff007819 */ /* 0x000fe20000011415 */
[----:B------:R1:W5:Y:S01]  /*3590*/  @!P1 LDG.E R232, desc[UR6][R8.64] ;  /* 0x0000000608e89981 */ /* 0x000362000c1e1900 */
[----:B------:R-:W-:-:S03]  /*35a0*/  UIADD3 UR30, UR20, UR31, URZ ;  /* 0x0000001f141e7290 */ /* 0x000fc6000fffe03f */
[----:B------:R1:W5:Y:S01]  /*35b0*/  @!P2 LDG.E R231, desc[UR6][R4.64+0x80] ;  /* 0x0000800604e7a981 */ /* 0x000362000c1e1900 */
[----:B------:R-:W-:Y:S01]  /*35c0*/  UIADD3 UR25, UR20, UR26, URZ ;  /* 0x0000001a14197290 */ /* 0x000fe2000fffe03f */
[----:B------:R-:W-:Y:S01]  /*35d0*/  VIADD R2, R181, 0x1800 ;  /* 0x00001800b5027836 */ /* 0x000fe20000000000 */
[----:B------:R-:W-:Y:S02]  /*35e0*/  UIADD3 UR29, UR20, UR30, URZ ;  /* 0x0000001e141d7290 */ /* 0x000fe4000fffe03f */
[----:B------:R-:W-:Y:S02]  /*35f0*/  UIADD3 UR24, UR20, UR25, URZ ;  /* 0x0000001914187290 */ /* 0x000fe4000fffe03f */
[----:B------:R-:W-:Y:S01]  /*3600*/  UIADD3 UR28, UR20, UR29, URZ ;  /* 0x0000001d141c7290 */ /* 0x000fe2000fffe03f */
[----:B------:R-:W-:Y:S01]  /*3610*/  SEL R2, R2, R181, !P0 ;  /* 0x000000b502027207 */ /* 0x000fe20004000000 */
[----:B------:R-:W-:Y:S02]  /*3620*/  UIADD3 UR23, UR20, UR24, URZ ;  /* 0x0000001814177290 */ /* 0x000fe4000fffe03f */
[----:B------:R-:W-:Y:S01]  /*3630*/  UIADD3 UR43, UR40, 0x80, UR42 ;  /* 0x00000080282b7890 */ /* 0x000fe2000fffe02a */
[----:B------:R-:W-:Y:S01]  /*3640*/  LEA R172, R2, UR4, 0x1 ;  /* 0x0000000402ac7c11 */ /* 0x000fe2000f8e08ff */
[----:B------:R-:W-:-:S02]  /*3650*/  UIADD3 UR27, UR20, UR28, URZ ;  /* 0x0000001c141b7290 */ /* 0x000fc4000fffe03f */
[----:B------:R-:W-:Y:S02]  /*3660*/  UIADD3 UR22, UR20, UR23, URZ ;  /* 0x0000001714167290 */ /* 0x000fe4000fffe03f */
[----:B------:R-:W-:Y:S02]  /*3670*/  UIMAD UR39, UR35, 0x18, URZ ;  /* 0x00000018232778a4 */ /* 0x000fe4000f8e023f */
[----:B------:R-:W-:Y:S02]  /*3680*/  USHF.L.U32 UR38, UR35, 0x5, URZ ;  /* 0x0000000523267899 */ /* 0x000fe4000800063f */
[----:B------:R-:W-:Y:S02]  /*3690*/  UIMAD UR35, UR35, 0x38, URZ ;  /* 0x00000038232378a4 */ /* 0x000fe4000f8e023f */
[----:B------:R-:W-:Y:S02]  /*36a0*/  UIADD3 UR43, UR43, -UR10, URZ ;  /* 0x8000000a2b2b7290 */ /* 0x000fe4000fffe03f */
[----:B------:R-:W-:-:S02]  /*36b0*/  UIADD3 UR34, UR20, UR27, URZ ;  /* 0x0000001b14227290 */ /* 0x000fc4000fffe03f */
[----:B------:R-:W-:Y:S01]  /*36c0*/  UIADD3 UR33, UR20, UR22, URZ ;  /* 0x0000001614217290 */ /* 0x000fe2000fffe03f */
[----:B------:R-:W-:Y:S01]  /*36d0*/  ULDC UR14, c[0x0][0x2ec] ;  /* 0x0000bb00000e7ab9 */ /* 0x000fe20000000800 */
[----:B----4-:R-:W-:-:S04]  /*36e0*/  IADD3 R236, P2, P1, R6, UR8, R21 ;  /* 0x0000000806ec7c10 */ /* 0x010fc8000f95e015 */
[----:B------:R-:W-:Y:S01]  /*36f0*/  IADD3.X R241, R7, UR9, R0, P2, P1 ;  /* 0x0000000907f17c10 */ /* 0x000fe200097e2400 */
[----:B------:R-:W-:-:S05]  /*3700*/  VIADD R0, R182, 0x1800 ;  /* 0x00001800b6007836 */ /* 0x000fca0000000000 */
[----:B------:R-:W-:Y:S01]  /*3710*/  SEL R0, R0, R182, !P0 ;  /* 0x000000b600007207 */ /* 0x000fe20004000000 */
[----:B------:R-:W-:-:S03]  /*3720*/  IMAD.WIDE.U32 R236, R236, -0x2daee0ad, RZ ;  /* 0xd2511f53ecec7825 */ /* 0x000fc600078e00ff */
[----:B------:R-:W-:Y:S02]  /*3730*/  LEA R175, R0, UR4, 0x1 ;  /* 0x0000000400af7c11 */ /* 0x000fe4000f8e08ff */
[----:B---3--:R-:W-:Y:S02]  /*3740*/  R2UR UR8, R11 ;  /* 0x000000000b0872ca */ /* 0x008fe400000e0000 */
[----:B-1----:R-:W-:-:S15]  /*3750*/  R2UR UR9, R10 ;  /* 0x000000000a0972ca */ /* 0x002fde00000e0000 */
.L_x_525:
[----:B------:R-:W0:Y:S01]  /*3760*/  LDGDEPBAR ;  /* 0x00000000000079af */ /* 0x000e220000000000 */
[----:B------:R-:W-:Y:S01]  /*3770*/  IMAD.IADD R0, R180, 0x1, R175 ;  /* 0x00000001b4007824 */ /* 0x000fe200078e02af */
[----:B------:R-:W-:Y:S01]  /*3780*/  USHF.L.U32 UR11, UR5, 0x6, URZ ;  /* 0x00000006050b7899 */ /* 0x000fe2000800063f */
[----:B------:R-:W-:Y:S01]  /*3790*/  IMAD.U32 R2, RZ, RZ, UR41 ;  /* 0x00000029ff027e24 */ /* 0x000fe2000f8e00ff */
[----:B------:R-:W-:Y:S01]  /*37a0*/  UIADD3 UR12, UR42, 0x80, URZ ;  /* 0x000000802a0c7890 */ /* 0x000fe2000fffe03f */
[----:B-----5:R-:W-:Y:S01]  /*37b0*/  FSETP.NEU.FTZ.AND P3, PT, R234, -INF , PT ;  /* 0xff800000ea00780b */ /* 0x020fe20003f7d000 */
[----:B------:R-:W-:Y:S01]  /*37c0*/  UISETP.GE.AND UP0, UPT, UR11, UR43, UPT ;  /* 0x0000002b0b00728c */ /* 0x000fe2000bf06270 */
[----:B------:R-:W-:Y:S01]  /*37d0*/  IMAD R2, R2, 0x4, R243 ;  /* 0x0000000402027824 */ /* 0x000fe200078e02f3 */
[----:B------:R-:W-:Y:S02]  /*37e0*/  UIADD3 UR13, UR9, 0x3c6ef372, URZ ;  /* 0x3c6ef372090d7890 */ /* 0x000fe4000fffe03f */
[----:B------:R-:W-:Y:S02]  /*37f0*/  UISETP.LT.AND UP0, UPT, UR12, UR10, UP0 ;  /* 0x0000000a0c00728c */ /* 0x000fe40008701270 */
[----:B------:R-:W-:Y:S02]  /*3800*/  UIADD3 UR12, UR9, -0x61c88647, URZ ;  /* 0x9e3779b9090c7890 */ /* 0x000fe4000fffe03f */
[----:B------:R-:W-:Y:S02]  /*3810*/  UISETP.GT.AND UP3, UPT, UR5, UR32, UPT ;  /* 0x000000200500728c */ /* 0x000fe4000bf64270 */
[----:B------:R-:W-:Y:S01]  /*3820*/  PLOP3.LUT P0, PT, PT, PT, UP0, 0x80, 0x0 ;  /* 0x000000000000781c */ /* 0x000fe20003f0f008 */
        /* <DEDUP_REMOVED lines=20> */
[----:B------:R-:W3:Y:S03]  /*3970*/  LDSM.16.M88.4 R164, [R173+UR4+0xb400] ;  /* 0x00b40004ada4783b */ /* 0x000ee60008000200 */
[----:B------:R-:W-:Y:S05]  /*3980*/  HMMA.16816.F32 R32, R32, R134, RZ ;  /* 0x000000862020723c */ /* 0x000fea00000018ff */
[----:B------:R-:W-:Y:S01]  /*3990*/  LDSM.16.M88.4 R132, [R0+0x1000] ;  /* 0x001000000084783b */ /* 0x000fe20000000200 */
[-C--:B----4-:R-:W-:Y:S06]  /*39a0*/  HMMA.16816.F32 R4, R136, R140.reuse, R4 ;  /* 0x0000008c8804723c */ /* 0x090fec0000001804 */
[C---:B-1----:R-:W-:Y:S06]  /*39b0*/  HMMA.16816.F32 R8, R144.reuse, R140, R8 ;  /* 0x0000008c9008723c */ /* 0x042fec0000001808 */
[-C--:B------:R-:W-:Y:S06]  /*39c0*/  HMMA.16816.F32 R12, R144, R142.reuse, R12 ;  /* 0x0000008e900c723c */ /* 0x080fec000000180c */
[C---:B------:R-:W-:Y:S01]  /*39d0*/  HMMA.16816.F32 R16, R136.reuse, R142, R16 ;  /* 0x0000008e8810723c */ /* 0x040fe20000001810 */
[----:B------:R-:W1:Y:S05]  /*39e0*/  LDSM.16.M88.4 R140, [R174+0x2000] ;  /* 0x00200000ae8c783b */ /* 0x000e6a0000000200 */
[-C--:B--2---:R-:W-:Y:S06]  /*39f0*/  HMMA.16816.F32 R20, R136, R148.reuse, R20 ;  /* 0x000000948814723c */ /* 0x084fec0000001814 */
[C---:B------:R-:W-:Y:S06]  /*3a00*/  HMMA.16816.F32 R24, R144.reuse, R148, R24 ;  /* 0x000000949018723c */ /* 0x040fec0000001818 */
[-C--:B------:R-:W-:Y:S01]  /*3a10*/  HMMA.16816.F32 R28, R144, R150.reuse, R28 ;  /* 0x00000096901c723c */ /* 0x080fe2000000181c */
[----:B------:R-:W2:Y:S05]  /*3a20*/  LDSM.16.M88.4 R144, [R0+0x1800] ;  /* 0x001800000090783b */ /* 0x000eaa0000000200 */
[----:B------:R-:W-:Y:S03]  /*3a30*/  HMMA.16816.F32 R32, R136, R150, R32 ;  /* 0x000000968820723c */ /* 0x000fe60000001820 */
[----:B------:R-:W4:Y:S03]  /*3a40*/  LDSM.16.M88.4 R136, [R174+0x2400] ;  /* 0x00240000ae88783b */ /* 0x000f260000000200 */
[-C--:B------:R-:W-:Y:S05]  /*3a50*/  HMMA.16816.F32 R4, R152, R156.reuse, R4 ;  /* 0x0000009c9804723c */ /* 0x080fea0000001804 */
[----:B------:R-:W-:Y:S01]  /*3a60*/  LDSM.16.M88.4 R148, [R175+0x2000] ;  /* 0x00200000af94783b */ /* 0x000fe20000000200 */
[C---:B---3--:R-:W-:Y:S06]  /*3a70*/  HMMA.16816.F32 R8, R160.reuse, R156, R8 ;  /* 0x0000009ca008723c */ /* 0x048fec0000001808 */
[-C--:B------:R-:W-:Y:S06]  /*3a80*/  HMMA.16816.F32 R12, R160, R158.reuse, R12 ;  /* 0x0000009ea00c723c */ /* 0x080fec000000180c */
[C---:B------:R-:W-:Y:S01]  /*3a90*/  HMMA.16816.F32 R16, R152.reuse, R158, R16 ;  /* 0x0000009e9810723c */ /* 0x040fe20000001810 */
[----:B------:R-:W3:Y:S05]  /*3aa0*/  LDSM.16.M88.4 R156, [R173+UR4+0xd000] ;  /* 0x00d00004ad9c783b */ /* 0x000eea0008000200 */
[-C--:B------:R-:W-:Y:S06]  /*3ab0*/  HMMA.16816.F32 R20, R152, R164.reuse, R20 ;  /* 0x000000a49814723c */ /* 0x080fec0000001814 */
[C---:B------:R-:W-:Y:S06]  /*3ac0*/  HMMA.16816.F32 R24, R160.reuse, R164, R24 ;  /* 0x000000a4a018723c */ /* 0x040fec0000001818 */
[-C--:B------:R-:W-:Y:S01]  /*3ad0*/  HMMA.16816.F32 R28, R160, R166.reuse, R28 ;  /* 0x000000a6a01c723c */ /* 0x080fe2000000181c */
[----:B------:R-:W3:Y:S05]  /*3ae0*/  LDSM.16.M88.4 R160, [R175+0x2800] ;  /* 0x00280000afa0783b */ /* 0x000eea0000000200 */
[----:B------:R-:W-:Y:S06]  /*3af0*/  HMMA.16816.F32 R32, R152, R166, R32 ;  /* 0x000000a69820723c */ /* 0x000fec0000001820 */
[-C--:B-1----:R-:W-:Y:S01]  /*3b00*/  HMMA.16816.F32 R4, R132, R140.reuse, R4 ;  /* 0x0000008c8404723c */ /* 0x082fe20000001804 */
[----:B------:R-:W-:Y:S01]  /*3b10*/  IMAD.U32 R153, RZ, RZ, UR11 ;  /* 0x0000000bff997e24 */ /* 0x000fe2000f8e00ff */
[----:B------:R-:W-:Y:S04]  /*3b20*/  UIADD3 UR11, UR8, 0x76cf5d0a, URZ ;  /* 0x76cf5d0a080b7890 */ /* 0x000fe8000fffe03f */
[C---:B--2---:R-:W-:Y:S06]  /*3b30*/  HMMA.16816.F32 R8, R144.reuse, R140, R8 ;  /* 0x0000008c9008723c */ /* 0x044fec0000001808 */
[-C--:B------:R-:W-:Y:S01]  /*3b40*/  HMMA.16816.F32 R12, R144, R142.reuse, R12 ;  /* 0x0000008e900c723c */ /* 0x080fe2000000180c */
[----:B------:R-:W-:Y:S05]  /*3b50*/  IMAD.U32 R140, RZ, RZ, UR40 ;  /* 0x00000028ff8c7e24 */ /* 0x000fea000f8e00ff */
[----:B------:R-:W-:Y:S01]  /*3b60*/  @!P0 IADD3 R140, -R140, 0x1, R230 ;  /* 0x000000018c8c8810 */ /* 0x000fe20007ffe1e6 */
[C---:B------:R-:W-:Y:S04]  /*3b70*/  HMMA.16816.F32 R16, R132.reuse, R142, R16 ;  /* 0x0000008e8410723c */ /* 0x040fe80000001810 */
[----:B------:R-:W-:Y:S02]  /*3b80*/  @!P0 IADD3 R153, R153, UR10, R140 ;  /* 0x0000000a99998c10 */ /* 0x000fe4000fffe08c */
[-C--:B----4-:R-:W-:Y:S06]  /*3b90*/  HMMA.16816.F32 R20, R132, R136.reuse, R20 ;  /* 0x000000888414723c */ /* 0x090fec0000001814 */
[C---:B------:R-:W-:Y:S06]  /*3ba0*/  HMMA.16816.F32 R24, R144.reuse, R136, R24 ;  /* 0x000000889018723c */ /* 0x040fec0000001818 */
[-C--:B------:R-:W-:Y:S01]  /*3bb0*/  HMMA.16816.F32 R28, R144, R138.reuse, R28 ;  /* 0x0000008a901c723c */ /* 0x080fe2000000181c */
[----:B------:R-:W-:Y:S04]  /*3bc0*/  IMAD.U32 R136, RZ, RZ, UR19 ;  /* 0x00000013ff887e24 */ /* 0x000fe8000f8e00ff */
[----:B------:R-:W-:Y:S01]  /*3bd0*/  IMAD.U32 R137, RZ, RZ, UR18 ;  /* 0x00000012ff897e24 */ /* 0x000fe2000f8e00ff */
[----:B------:R-:W-:Y:S01]  /*3be0*/  HMMA.16816.F32 R32, R132, R138, R32 ;  /* 0x0000008a8420723c */ /* 0x000fe20000001820 */
[----:B------:R-:W1:Y:S04]  /*3bf0*/  LDSM.16.M88.4 R132, [R173+UR4+0xd400] ;  /* 0x00d40004ad84783b */ /* 0x000e680008000200 */
[C---:B------:R-:W-:Y:S01]  /*3c00*/  LEA R144, P1, R230.reuse, R136, 0x2 ;  /* 0x00000088e6907211 */ /* 0x040fe200078210ff */
[-C--:B---3--:R-:W-:Y:S01]  /*3c10*/  HMMA.16816.F32 R4, R148, R156.reuse, R4 ;  /* 0x0000009c9404723c */ /* 0x088fe20000001804 */
[----:B------:R-:W-:Y:S04]  /*3c20*/  IMAD.U32 R136, RZ, RZ, UR5 ;  /* 0x00000005ff887e24 */ /* 0x000fe8000f8e00ff */
[----:B------:R-:W-:Y:S01]  /*3c30*/  LOP3.LUT R138, R237, UR8, R2, 0x96, !PT ;  /* 0x00000008ed8a7c12 */ /* 0x000fe2000f8e9602 */
[C---:B------:R-:W-:Y:S01]  /*3c40*/  HMMA.16816.F32 R8, R160.reuse, R156, R8 ;  /* 0x0000009ca008723c */ /* 0x040fe20000001808 */
[----:B------:R-:W2:Y:S04]  /*3c50*/  @!P0 S2R R157, SR_TID.X ;  /* 0x00000000009d8919 */ /* 0x000ea80000002100 */
[----:B------:R-:W-:Y:S01]  /*3c60*/  LEA.HI.X.SX32 R145, R230, R137, 0x2, P1 ;  /* 0x00000089e6917211 */ /* 0x000fe200008f16ff */
[----:B------:R-:W-:Y:S01]  /*3c70*/  IMAD R136, R136, 0x4, R244 ;  /* 0x0000000488887824 */ /* 0x000fe200078e02f4 */
[----:B------:R-:W-:Y:S01]  /*3c80*/  LOP3.LUT R2, R241, UR9, RZ, 0x3c, !PT ;  /* 0x00000009f1027c12 */ /* 0x000fe2000f8e3cff */
[-C--:B------:R-:W-:Y:S02]  /*3c90*/  HMMA.16816.F32 R12, R160, R158.reuse, R12 ;  /* 0x0000009ea00c723c */ /* 0x080fe4000000180c */
[----:B------:R-:W3:Y:S01]  /*3ca0*/  LDG.E R186, desc[UR6][R144.64] ;  /* 0x0000000690ba7981 */ /* 0x000ee2000c1e1900 */
[----:B------:R-:W-:Y:S01]  /*3cb0*/  FSETP.NEU.FTZ.AND P1, PT, R233, -INF , PT ;  /* 0xff800000e900780b */ /* 0x000fe20003f3d000 */
[C---:B------:R-:W-:Y:S02]  /*3cc0*/  VIADD R139, R136.reuse, 0x2 ;  /* 0x00000002888b7836 */ /* 0x040fe40000000000 */
[----:B------:R-:W4:Y:S01]  /*3cd0*/  LDG.E R185, desc[UR6][R144.64+0x20] ;  /* 0x0000200690b97981 */ /* 0x000f22000c1e1900 */
[C---:B------:R-:W-:Y:S03]  /*3ce0*/  HMMA.16816.F32 R16, R148.reuse, R158, R16 ;  /* 0x0000009e9410723c */ /* 0x040fe60000001810 */
[----:B------:R-:W5:Y:S01]  /*3cf0*/  LDG.E R184, desc[UR6][R144.64+0x80] ;  /* 0x0000800690b87981 */ /* 0x000f62000c1e1900 */
[----:B------:R-:W-:Y:S03]  /*3d00*/  IMAD.WIDE.U32 R136, R136, -0x326172a9, RZ ;  /* 0xcd9e8d5788887825 */ /* 0x000fe600078e00ff */
[----:B------:R2:W5:Y:S04]  /*3d10*/  LDG.E R183, desc[UR6][R144.64+0xa0] ;  /* 0x0000a00690b77981 */ /* 0x000568000c1e1900 */
[-C--:B------:R-:W-:Y:S01]  /*3d20*/  LOP3.LUT R154, R137, R2.reuse, RZ, 0x3c, !PT ;  /* 0x00000002899a7212 */ /* 0x080fe200078e3cff */
[----:B------:R-:W-:Y:S01]  /*3d30*/  IMAD.WIDE.U32 R142, R138, -0x326172a9, RZ ;  /* 0xcd9e8d578a8e7825 */ /* 0x000fe200078e00ff */
[-C--:B-1----:R-:W-:Y:S04]  /*3d40*/  HMMA.16816.F32 R20, R148, R132.reuse, R20 ;  /* 0x000000849414723c */ /* 0x082fe80000001814 */
[----:B------:R-:W-:Y:S01]  /*3d50*/  LOP3.LUT R166, R143, UR12, R136, 0x96, !PT ;  /* 0x0000000c8fa67c12 */ /* 0x000fe2000f8e9688 */
[----:B------:R-:W-:Y:S01]  /*3d60*/  IMAD.WIDE.U32 R138, R139, -0x326172a9, RZ ;  /* 0xcd9e8d578b8a7825 */ /* 0x000fe200078e00ff */
[----:B------:R-:W-:Y:S01]  /*3d70*/  LOP3.LUT R168, R142, UR13, RZ, 0x3c, !PT ;  /* 0x0000000d8ea87c12 */ /* 0x000fe2000f8e3cff */
[C---:B------:R-:W-:Y:S01]  /*3d80*/  HMMA.16816.F32 R24, R160.reuse, R132, R24 ;  /* 0x00000084a018723c */ /* 0x040fe20000001818 */
[----:B------:R-:W-:Y:S03]  /*3d90*/  UIADD3 UR13, UR9, 0x1715609d, URZ ;  /* 0x1715609d090d7890 */ /* 0x000fe6000fffe03f */
[----:B------:R-:W-:Y:S01]  /*3da0*/  LOP3.LUT R2, R139, R2, RZ, 0x3c, !PT ;  /* 0x000000028b027212 */ /* 0x000fe200078e3cff */
[----:B------:R-:W-:Y:S01]  /*3db0*/  IMAD.WIDE.U32 R166, R166, -0x2daee0ad, RZ ;  /* 0xd2511f53a6a67825 */ /* 0x000fe200078e00ff */
[----:B------:R-:W-:Y:S01]  /*3dc0*/  LOP3.LUT R164, R143, UR12, R138, 0x96, !PT ;  /* 0x0000000c8fa47c12 */ /* 0x000fe2000f8e968a */
[----:B------:R-:W-:Y:S01]  /*3dd0*/  UIADD3 UR12, UR8, -0x4498517b, URZ ;  /* 0xbb67ae85080c7890 */ /* 0x000fe2000fffe03f */
[----:B------:R-:W-:Y:S01]  /*3de0*/  LDSM.16.M88.4 R136, [R0+0x2000] ;  /* 0x002000000088783b */ /* 0x000fe20000000200 */
[-C--:B------:R-:W-:Y:S03]  /*3df0*/  HMMA.16816.F32 R28, R160, R134.reuse, R28 ;  /* 0x00000086a01c723c */ /* 0x080fe6000000181c */
[----:B------:R-:W-:Y:S03]  /*3e00*/  IMAD.WIDE.U32 R154, R154, -0x2daee0ad, RZ ;  /* 0xd2511f539a9a7825 */ /* 0x000fe600078e00ff */
[----:B------:R-:W-:Y:S01]  /*3e10*/  HMMA.16816.F32 R32, R148, R134, R32 ;  /* 0x000000869420723c */ /* 0x000fe20000001820 */
[----:B--2---:R1:W-:Y:S04]  /*3e20*/  LDSM.16.M88.4 R144, [R0+0x2800] ;  /* 0x002800000090783b */ /* 0x0043e80000000200 */
[----:B------:R-:W-:Y:S01]  /*3e30*/  LOP3.LUT R156, R167, UR11, R154, 0x96, !PT ;  /* 0x0000000ba79c7c12 */ /* 0x000fe2000f8e969a */
[----:B------:R-:W-:Y:S01]  /*3e40*/  IMAD.WIDE.U32 R164, R164, -0x2daee0ad, RZ ;  /* 0xd2511f53a4a47825 */ /* 0x000fe200078e00ff */
[C---:B------:R-:W-:Y:S02]  /*3e50*/  @!P0 VIADDMNMX R151, R153.reuse, R252, UR10, PT ;  /* 0x0000000a99978e46 */ /* 0x040fe4000b8001fc */
[----:B------:R-:W2:Y:S02]  /*3e60*/  LDSM.16.M88.4 R140, [R174+0x4000] ;  /* 0x00400000ae8c783b */ /* 0x000ea40000000200 */
[C---:B------:R-:W-:Y:S01]  /*3e70*/  @!P0 VIADDMNMX R150, R153.reuse, R251, UR10, PT ;  /* 0x0000000a99968e46 */ /* 0x040fe2000b8001fb */
[----:B------:R-:W-:Y:S01]  /*3e80*/  IMAD.WIDE.U32 R132, R2, -0x2daee0ad, RZ ;  /* 0xd2511f5302847825 */ /* 0x000fe200078e00ff */
[----:B------:R-:W-:Y:S03]  /*3e90*/  @!P0 VIADDMNMX R149, R153, R250, UR10, PT ;  /* 0x0000000a99958e46 */ /* 0x000fe6000b8001fa */
[----:B------:R-:W-:Y:S01]  /*3ea0*/  FMUL.FTZ R148, R233, 1.4426950216293334961 ;  /* 0x3fb8aa3be9947820 */ /* 0x000fe20000410000 */
[----:B------:R-:W-:Y:S01]  /*3eb0*/  @!P0 IMAD.SHL.U32 R2, R157, 0x2, RZ ;  /* 0x000000029d028824 */ /* 0x000fe200078e00ff */
[----:B------:R-:W-:Y:S01]  /*3ec0*/  LOP3.LUT R158, R165, UR11, R132, 0x96, !PT ;  /* 0x0000000ba59e7c12 */ /* 0x000fe2000f8e9684 */
[----:B------:R-:W-:Y:S01]  /*3ed0*/  IMAD.WIDE.U32 R156, R156, -0x326172a9, RZ ;  /* 0xcd9e8d579c9c7825 */ /* 0x000fe200078e00ff */
[----:B------:R-:W-:Y:S02]  /*3ee0*/  UIADD3 UR11, UR9, -0x255992d5, URZ ;  /* 0xdaa66d2b090b7890 */ /* 0x000fe4000fffe03f */
[----:B------:R-:W-:Y:S01]  /*3ef0*/  @!P0 LOP3.LUT R2, R245, 0x6, R2, 0xf8, !PT ;  /* 0x00000006f5028812 */ /* 0x000fe200078ef802 */
[----:B------:R-:W-:Y:S01]  /*3f00*/  IMAD.WIDE.U32 R158, R158, -0x326172a9, RZ ;  /* 0xcd9e8d579e9e7825 */ /* 0x000fe200078e00ff */
[----:B------:R-:W-:Y:S02]  /*3f10*/  FSEL R148, R148, RZ, P1 ;  /* 0x000000ff94947208 */ /* 0x000fe40000800000 */
[----:B-1----:R-:W-:Y:S01]  /*3f20*/  LOP3.LUT R0, R236, UR12, RZ, 0x3c, !PT ;  /* 0x0000000cec007c12 */ /* 0x002fe2000f8e3cff */
[----:B------:R-:W-:Y:S01]  /*3f30*/  UIADD3 UR12, UR8, 0x32370b8f, URZ ;  /* 0x32370b8f080c7890 */ /* 0x000fe2000fffe03f */
[----:B------:R-:W-:Y:S02]  /*3f40*/  FSETP.NEU.FTZ.AND P1, PT, R231, -INF , PT ;  /* 0xff800000e700780b */ /* 0x000fe40003f3d000 */
[C---:B------:R-:W-:Y:S02]  /*3f50*/  LOP3.LUT R152, R0.reuse, R155, RZ, 0x3c, !PT ;  /* 0x0000009b00987212 */ /* 0x040fe400078e3cff */
[----:B------:R-:W-:Y:S01]  /*3f60*/  LOP3.LUT R154, R0, R133, RZ, 0x3c, !PT ;  /* 0x00000085009a7212 */ /* 0x000fe200078e3cff */
[----:B------:R-:W-:Y:S02]  /*3f70*/  IMAD.U32 R0, RZ, RZ, UR41 ;  /* 0x00000029ff007e24 */ /* 0x000fe4000f8e00ff */
[----:B------:R-:W-:Y:S01]  /*3f80*/  IMAD.WIDE.U32 R132, R152, -0x326172a9, RZ ;  /* 0xcd9e8d5798847825 */ /* 0x000fe200078e00ff */
[----:B------:R-:W-:Y:S03]  /*3f90*/  @!P0 VIMNMX R152, R153, UR10, PT ;  /* 0x0000000a99988c48 */ /* 0x000fe6000bfe0100 */
[----:B------:R-:W-:Y:S01]  /*3fa0*/  @!P0 IMAD R0, R0, 0x80, R2 ;  /* 0x0000008000008824 */ /* 0x000fe200078e0202 */
[----:B------:R-:W-:Y:S01]  /*3fb0*/  LOP3.LUT R160, R168, R133, RZ, 0x3c, !PT ;  /* 0x00000085a8a07212 */ /* 0x000fe200078e3cff */
[----:B------:R-:W-:Y:S01]  /*3fc0*/  IMAD.WIDE.U32 R154, R154, -0x326172a9, RZ ;  /* 0xcd9e8d579a9a7825 */ /* 0x000fe200078e00ff */
[----:B------:R-:W-:Y:S02]  /*3fd0*/  LOP3.LUT R157, R157, UR11, R132, 0x96, !PT ;  /* 0x0000000b9d9d7c12 */ /* 0x000fe4000f8e9684 */
[----:B------:R-:W1:Y:S01]  /*3fe0*/  LDSM.16.M88.4 R132, [R174+0x4400] ;  /* 0x00440000ae84783b */ /* 0x000e620000000200 */
[----:B------:R-:W-:Y:S01]  /*3ff0*/  @!P0 VIADD R2, R0, 0x1 ;  /* 0x0000000100028836 */ /* 0x000fe20000000000 */
[----:B------:R-:W-:Y:S02]  /*4000*/  LOP3.LUT R155, R168, R155, RZ, 0x3c, !PT ;  /* 0x0000009ba89b7212 */ /* 0x000fe400078e3cff */
[----:B------:R-:W-:Y:S01]  /*4010*/  LOP3.LUT R154, R159, UR11, R154, 0x96, !PT ;  /* 0x0000000b9f9a7c12 */ /* 0x000fe2000f8e969a */
[----:B------:R-:W-:Y:S01]  /*4020*/  UIADD3 UR11, UR8, -0x126145ec, URZ ;  /* 0xed9eba14080b7890 */ /* 0x000fe2000fffe03f */
[C---:B------:R-:W-:Y:S01]  /*4030*/  @!P0 ISETP.GE.AND P5, PT, R2.reuse, R152, PT ;  /* 0x000000980200820c */ /* 0x040fe20003fa6270 */
[-C--:B--2---:R-:W-:Y:S05]  /*4040*/  HMMA.16816.F32 R4, R136, R140.reuse, R4 ;  /* 0x0000008c8804723c */ /* 0x084fea0000001804 */
[C---:B------:R-:W-:Y:S01]  /*4050*/  @!P0 ISETP.GE.AND P6, PT, R2.reuse, R151, PT ;  /* 0x000000970200820c */ /* 0x040fe20003fc6270 */
[C---:B------:R-:W-:Y:S04]  /*4060*/  HMMA.16816.F32 R8, R144.reuse, R140, R8 ;  /* 0x0000008c9008723c */ /* 0x040fe80000001808 */
[C---:B------:R-:W-:Y:S02]  /*4070*/  @!P0 ISETP.GE.AND P4, PT, R2.reuse, R150, PT ;  /* 0x000000960200820c */ /* 0x040fe40003f86270 */
[----:B------:R-:W-:Y:S01]  /*4080*/  @!P0 ISETP.GE.AND P2, PT, R2, R149, PT ;  /* 0x000000950200820c */ /* 0x000fe20003f46270 */
[-C--:B------:R-:W-:Y:S04]  /*4090*/  HMMA.16816.F32 R12, R144, R142.reuse, R12 ;  /* 0x0000008e900c723c */ /* 0x080fe8000000180c */
[----:B------:R-:W-:Y:S01]  /*40a0*/  FMUL.FTZ R140, R231, 1.4426950216293334961 ;  /* 0x3fb8aa3be78c7820 */ /* 0x000fe20000410000 */
[----:B------:R-:W-:Y:S01]  /*40b0*/  FMUL.FTZ R141, R234, 1.4426950216293334961 ;  /* 0x3fb8aa3bea8d7820 */ /* 0x000fe20000410000 */
[C---:B------:R-:W-:Y:S05]  /*40c0*/  HMMA.16816.F32 R16, R136.reuse, R142, R16 ;  /* 0x0000008e8810723c */ /* 0x040fea0000001810 */
[----:B------:R-:W-:Y:S01]  /*40d0*/  FSEL R140, R140, RZ, P1 ;  /* 0x000000ff8c8c7208 */ /* 0x000fe20000800000 */
[----:B------:R-:W-:Y:S01]  /*40e0*/  FMUL.FTZ R2, R232, 1.4426950216293334961 ;  /* 0x3fb8aa3be8027820 */ /* 0x000fe20000410000 */
[C---:B------:R-:W-:Y:S01]  /*40f0*/  @!P0 ISETP.GE.AND P1, PT, R0.reuse, R152, PT ;  /* 0x000000980000820c */ /* 0x040fe20003f26270 */
[C---:B------:R-:W-:Y:S03]  /*4100*/  @!P0 VIADD R142, R0.reuse, 0x8 ;  /* 0x00000008008e8836 */ /* 0x040fe60000000000 */
[----:B------:R-:W-:Y:S01]  /*4110*/  FSEL R141, R141, RZ, P3 ;  /* 0x000000ff8d8d7208 */ /* 0x000fe20001800000 */
[----:B------:R-:W-:Y:S01]  /*4120*/  @!P0 VIADD R143, R0, 0x9 ;  /* 0x00000009008f8836 */ /* 0x000fe20000000000 */
[----:B------:R-:W-:Y:S01]  /*4130*/  @!P0 FSEL R4, R4, -INF , !P1 ;  /* 0xff80000004048808 */ /* 0x000fe20004800000 */
[-C--:B-1----:R-:W-:Y:S03]  /*4140*/  HMMA.16816.F32 R20, R136, R132.reuse, R20 ;  /* 0x000000848814723c */ /* 0x082fe60000001814 */
[----:B------:R-:W-:Y:S01]  /*4150*/  FSETP.NEU.FTZ.AND P3, PT, R232, -INF , PT ;  /* 0xff800000e800780b */ /* 0x000fe20003f7d000 */
[--C-:B------:R-:W-:Y:S01]  /*4160*/  FFMA.FTZ R4, R4, UR14, -R148.reuse ;  /* 0x0000000e04047c23 */ /* 0x100fe20008010894 */
[----:B------:R-:W-:Y:S01]  /*4170*/  @!P0 FSEL R7, R7, -INF , !P6 ;  /* 0xff80000007078808 */ /* 0x000fe20007000000 */
[C---:B------:R-:W-:Y:S02]  /*4180*/  HMMA.16816.F32 R24, R144.reuse, R132, R24 ;  /* 0x000000849018723c */ /* 0x040fe40000001818 */
[----:B------:R1:W2:Y:S02]  /*4190*/  MUFU.EX2 R208, R4 ;  /* 0x0000000400d07308 */ /* 0x0002a40000000800 */
[-C--:B------:R-:W-:Y:S01]  /*41a0*/  @!P0 ISETP.GE.AND P1, PT, R0, R150.reuse, PT ;  /* 0x000000960000820c */ /* 0x080fe20003f26270 */
[--C-:B------:R-:W-:Y:S01]  /*41b0*/  FFMA.FTZ R7, R7, UR14, -R141.reuse ;  /* 0x0000000e07077c23 */ /* 0x100fe2000801088d */
[----:B------:R-:W-:Y:S01]  /*41c0*/  FSEL R2, R2, RZ, P3 ;  /* 0x000000ff02027208 */ /* 0x000fe20001800000 */
[-C--:B------:R-:W-:Y:S03]  /*41d0*/  HMMA.16816.F32 R28, R144, R134.reuse, R28 ;  /* 0x00000086901c723c */ /* 0x080fe6000000181c */
[----:B------:R-:W-:Y:S02]  /*41e0*/  @!P0 ISETP.GE.AND P3, PT, R0, R151, PT ;  /* 0x000000970000820c */ /* 0x000fe40003f66270 */
[----:B------:R-:W-:Y:S01]  /*41f0*/  MUFU.EX2 R213, R7 ;  /* 0x0000000700d57308 */ /* 0x000fe20000000800 */
[----:B------:R-:W-:Y:S01]  /*4200*/  @!P0 FSEL R5, R5, -INF , !P5 ;  /* 0xff80000005058808 */ /* 0x000fe20006800000 */
[----:B------:R-:W-:Y:S04]  /*4210*/  HMMA.16816.F32 R32, R136, R134, R32 ;  /* 0x000000868820723c */ /* 0x000fe80000001820 */
[----:B------:R-:W-:Y:S01]  /*4220*/  @!P0 ISETP.GE.AND P6, PT, R142, R149, PT ;  /* 0x000000958e00820c */ /* 0x000fe20003fc6270 */
[----:B------:R-:W-:Y:S01]  /*4230*/  FFMA.FTZ R5, R5, UR14, -R148 ;  /* 0x0000000e05057c23 */ /* 0x000fe20008010894 */
[----:B------:R-:W-:Y:S01]  /*4240*/  @!P0 FSEL R6, R6, -INF , !P3 ;  /* 0xff80000006068808 */ /* 0x000fe20005800000 */
[----:B-1----:R-:W-:Y:S01]  /*4250*/  @!P0 VIADD R4, R0, 0x18 ;  /* 0x0000001800048836 */ /* 0x002fe20000000000 */
[----:B------:R-:W-:Y:S01]  /*4260*/  @!P0 FSEL R8, R8, -INF , !P1 ;  /* 0xff80000008088808 */ /* 0x000fe20004800000 */
[----:B------:R-:W1:Y:S01]  /*4270*/  MUFU.EX2 R209, R5 ;  /* 0x0000000500d17308 */ /* 0x000e620000000800 */
[----:B------:R-:W-:Y:S01]  /*4280*/  @!P0 ISETP.GE.AND P3, PT, R142, R150, PT ;  /* 0x000000968e00820c */ /* 0x000fe20003f66270 */
[--C-:B------:R-:W-:Y:S01]  /*4290*/  FFMA.FTZ R6, R6, UR14, -R141.reuse ;  /* 0x0000000e06067c23 */ /* 0x100fe2000801088d */
[----:B------:R-:W-:Y:S01]  /*42a0*/  @!P0 FSEL R9, R9, -INF , !P4 ;  /* 0xff80000009098808 */ /* 0x000fe20006000000 */
[----:B------:R-:W-:Y:S01]  /*42b0*/  @!P0 VIADD R132, R0, 0x11 ;  /* 0x0000001100848836 */ /* 0x000fe20000000000 */
[-C--:B------:R-:W-:Y:S01]  /*42c0*/  @!P0 ISETP.GE.AND P1, PT, R142, R152.reuse, PT ;  /* 0x000000988e00820c */ /* 0x080fe20003f26270 */
[--C-:B------:R-:W-:Y:S01]  /*42d0*/  FFMA.FTZ R8, R8, UR14, -R140.reuse ;  /* 0x0000000e08087c23 */ /* 0x100fe2000801088c */
[----:B------:R-:W-:Y:S03]  /*42e0*/  @!P0 ISETP.GE.AND P4, PT, R142, R151, PT ;  /* 0x000000978e00820c */ /* 0x000fe60003f86270 */
[----:B------:R2:W-:Y:S01]  /*42f0*/  MUFU.EX2 R214, R6 ;  /* 0x0000000600d67308 */ /* 0x0005e20000000800 */
[----:B------:R-:W-:Y:S01]  /*4300*/  @!P0 FSEL R11, R11, -INF , !P2 ;  /* 0xff8000000b0b8808 */ /* 0x000fe20005000000 */
[C---:B------:R-:W-:Y:S01]  /*4310*/  @!P0 VIADD R142, R0.reuse, 0x10 ;  /* 0x00000010008e8836 */ /* 0x040fe20000000000 */
[-C--:B------:R-:W-:Y:S01]  /*4320*/  @!P0 ISETP.GE.AND P2, PT, R143, R149.reuse, PT ;  /* 0x000000958f00820c */ /* 0x080fe20003f46270 */
[----:B------:R-:W-:Y:S01]  /*4330*/  FFMA.FTZ R9, R9, UR14, -R140 ;  /* 0x0000000e09097c23 */ /* 0x000fe2000801088c */
[----:B------:R-:W-:Y:S01]  /*4340*/  @!P0 ISETP.GE.AND P5, PT, R0, R149, PT ;  /* 0x000000950000820c */ /* 0x000fe20003fa6270 */
[----:B------:R-:W-:Y:S01]  /*4350*/  FFMA.FTZ R11, R11, UR14, -R2 ;  /* 0x0000000e0b0b7c23 */ /* 0x000fe20008010802 */
[----:B------:R-:W-:Y:S03]  /*4360*/  @!P0 FSEL R12, R12, -INF , !P3 ;  /* 0xff8000000c0c8808 */ /* 0x000fe60005800000 */
[----:B------:R1:W-:Y:S01]  /*4370*/  MUFU.EX2 R216, R8 ;  /* 0x0000000800d87308 */ /* 0x0003e20000000800 */
[----:B------:R-:W-:Y:S01]  /*4380*/  @!P0 FSEL R15, R15, -INF , !P2 ;  /* 0xff8000000f0f8808 */ /* 0x000fe20005000000 */
[----:B------:R-:W-:Y:S01]  /*4390*/  @!P0 VIADD R0, R0, 0x19 ;  /* 0x0000001900008836 */ /* 0x000fe20000000000 */
[----:B------:R-:W-:Y:S01]  /*43a0*/  @!P0 FSEL R10, R10, -INF , !P5 ;  /* 0xff8000000a0a8808 */ /* 0x000fe20006800000 */
[----:B------:R-:W-:Y:S01]  /*43b0*/  FFMA.FTZ R12, R12, UR14, -R140 ;  /* 0x0000000e0c0c7c23 */ /* 0x000fe2000801088c */
[----:B------:R-:W-:Y:S01]  /*43c0*/  @!P0 ISETP.GE.AND P3, PT, R143, R152, PT ;  /* 0x000000988f00820c */ /* 0x000fe20003f66270 */
[--C-:B------:R-:W-:Y:S01]  /*43d0*/  FFMA.FTZ R15, R15, UR14, -R2.reuse ;  /* 0x0000000e0f0f7c23 */ /* 0x100fe20008010802 */
[----:B------:R-:W-:Y:S01]  /*43e0*/  @!P0 ISETP.GE.AND P2, PT, R142, R151, PT ;  /* 0x000000978e00820c */ /* 0x000fe20003f46270 */
[----:B------:R-:W-:Y:S01]  /*43f0*/  FFMA.FTZ R10, R10, UR14, -R2 ;  /* 0x0000000e0a0a7c23 */ /* 0x000fe20008010802 */
[-C--:B------:R-:W-:Y:S01]  /*4400*/  @!P0 ISETP.GE.AND P5, PT, R143, R150.reuse, PT ;  /* 0x000000968f00820c */ /* 0x080fe20003fa6270 */
[----:B--2---:R-:W-:Y:S01]  /*4410*/  IMAD.WIDE.U32 R6, R160, -0x2daee0ad, RZ ;  /* 0xd2511f53a0067825 */ /* 0x004fe200078e00ff */
[----:B------:R-:W-:Y:S01]  /*4420*/  @!P0 FSEL R16, R16, -INF , !P1 ;  /* 0xff80000010108808 */ /* 0x000fe20004800000 */
[----:B------:R2:W-:Y:S01]  /*4430*/  MUFU.EX2 R218, R10 ;  /* 0x0000000a00da7308 */ /* 0x0005e20000000800 */
[----:B------:R-:W-:Y:S02]  /*4440*/  @!P0 FSEL R17, R17, -INF , !P3 ;  /* 0xff80000011118808 */ /* 0x000fe40005800000 */
[----:B------:R-:W-:Y:S01]  /*4450*/  @!P0 FSEL R22, R22, -INF , !P2 ;  /* 0xff80000016168808 */ /* 0x000fe20005000000 */
[--C-:B------:R-:W-:Y:S01]  /*4460*/  FFMA.FTZ R16, R16, UR14, -R148.reuse ;  /* 0x0000000e10107c23 */ /* 0x100fe20008010894 */
[CC--:B------:R-:W-:Y:S01]  /*4470*/  @!P0 ISETP.GE.AND P1, PT, R142.reuse, R150.reuse, PT ;  /* 0x000000968e00820c */ /* 0x0c0fe20003f26270 */
[----:B------:R-:W-:Y:S01]  /*4480*/  FFMA.FTZ R17, R17, UR14, -R148 ;  /* 0x0000000e11117c23 */ /* 0x000fe20008010894 */
[----:B------:R-:W-:Y:S03]  /*4490*/  @!P0 ISETP.GE.AND P3, PT, R142, R149, PT ;  /* 0x000000958e00820c */ /* 0x000fe60003f66270 */
[----:B------:R-:W-:Y:S01]  /*44a0*/  MUFU.EX2 R200, R16 ;  /* 0x0000001000c87308 */ /* 0x000fe20000000800 */
[----:B------:R-:W-:Y:S01]  /*44b0*/  @!P0 ISETP.GE.AND P2, PT, R4, R150, PT ;  /* 0x000000960400820c */ /* 0x000fe20003f46270 */
[--C-:B------:R-:W-:Y:S01]  /*44c0*/  FFMA.FTZ R22, R22, UR14, -R141.reuse ;  /* 0x0000000e16167c23 */ /* 0x100fe2000801088d */
[----:B------:R-:W-:Y:S02]  /*44d0*/  @!P0 FSEL R13, R13, -INF , !P5 ;  /* 0xff8000000d0d8808 */ /* 0x000fe40006800000 */
[----:B------:R-:W-:Y:S02]  /*44e0*/  @!P0 FSEL R14, R14, -INF , !P6 ;  /* 0xff8000000e0e8808 */ /* 0x000fe40007000000 */
[----:B------:R-:W-:Y:S03]  /*44f0*/  @!P0 FSEL R18, R18, -INF , !P4 ;  /* 0xff80000012128808 */ /* 0x000fe60006000000 */
[----:B------:R-:W-:Y:S01]  /*4500*/  MUFU.EX2 R198, R17 ;  /* 0x0000001100c67308 */ /* 0x000fe20000000800 */
[----:B------:R-:W-:Y:S01]  /*4510*/  @!P0 ISETP.GE.AND P5, PT, R143, R151, PT ;  /* 0x000000978f00820c */ /* 0x000fe20003fa6270 */
[----:B------:R-:W-:Y:S01]  /*4520*/  FFMA.FTZ R13, R13, UR14, -R140 ;  /* 0x0000000e0d0d7c23 */ /* 0x000fe2000801088c */
[-C--:B------:R-:W-:Y:S01]  /*4530*/  @!P0 ISETP.GE.AND P6, PT, R142, R152.reuse, PT ;  /* 0x000000988e00820c */ /* 0x080fe20003fc6270 */
[----:B------:R-:W-:Y:S01]  /*4540*/  IMAD.WIDE.U32 R142, R157, -0x2daee0ad, RZ ;  /* 0xd2511f539d8e7825 */ /* 0x000fe200078e00ff */
[-C--:B------:R-:W-:Y:S02]  /*4550*/  @!P0 ISETP.GE.AND P4, PT, R132, R152.reuse, PT ;  /* 0x000000988400820c */ /* 0x080fe40003f86270 */
[----:B------:R-:W-:Y:S01]  /*4560*/  @!P0 FSEL R24, R24, -INF , !P1 ;  /* 0xff80000018188808 */ /* 0x000fe20004800000 */
[--C-:B------:R-:W-:Y:S01]  /*4570*/  FFMA.FTZ R18, R18, UR14, -R141.reuse ;  /* 0x0000000e12127c23 */ /* 0x100fe2000801088d */
[----:B------:R-:W-:Y:S01]  /*4580*/  @!P0 FSEL R26, R26, -INF , !P3 ;  /* 0xff8000001a1a8808 */ /* 0x000fe20005800000 */
[----:B------:R-:W-:Y:S01]  /*4590*/  FFMA.FTZ R14, R14, UR14, -R2 ;  /* 0x0000000e0e0e7c23 */ /* 0x000fe20008010802 */
[----:B------:R-:W-:Y:S01]  /*45a0*/  @!P0 FSEL R28, R28, -INF , !P2 ;  /* 0xff8000001c1c8808 */ /* 0x000fe20005000000 */
[----:B------:R-:W-:Y:S01]  /*45b0*/  MUFU.EX2 R202, R18 ;  /* 0x0000001200ca7308 */ /* 0x000fe20000000800 */
[----:B------:R-:W-:Y:S01]  /*45c0*/  @!P0 ISETP.GE.AND P1, PT, R4, R149, PT ;  /* 0x000000950400820c */ /* 0x000fe20003f26270 */
[--C-:B------:R-:W-:Y:S01]  /*45d0*/  FFMA.FTZ R24, R24, UR14, -R140.reuse ;  /* 0x0000000e18187c23 */ /* 0x100fe2000801088c */
[----:B------:R-:W-:Y:S01]  /*45e0*/  @!P0 ISETP.GE.AND P3, PT, R4, R152, PT ;  /* 0x000000980400820c */ /* 0x000fe20003f66270 */
[----:B------:R-:W-:Y:S01]  /*45f0*/  FFMA.FTZ R28, R28, UR14, -R140 ;  /* 0x0000000e1c1c7c23 */ /* 0x000fe2000801088c */
[-C--:B------:R-:W-:Y:S01]  /*4600*/  @!P0 ISETP.GE.AND P2, PT, R4, R151.reuse, PT ;  /* 0x000000970400820c */ /* 0x080fe20003f46270 */
[----:B------:R-:W-:Y:S01]  /*4610*/  IMAD.WIDE.U32 R4, R155, -0x2daee0ad, RZ ;  /* 0xd2511f539b047825 */ /* 0x000fe200078e00ff */
[----:B------:R-:W-:Y:S03]  /*4620*/  @!P0 FSEL R19, R19, -INF , !P5 ;  /* 0xff80000013138808 */ /* 0x000fe60006800000 */
[----:B------:R-:W3:Y:S01]  /*4630*/  MUFU.EX2 R193, R28 ;  /* 0x0000001c00c17308 */ /* 0x000ee20000000800 */
[----:B------:R-:W-:Y:S01]  /*4640*/  @!P0 FSEL R20, R20, -INF , !P6 ;  /* 0xff80000014148808 */ /* 0x000fe20007000000 */
[----:B------:R-:W-:Y:S01]  /*4650*/  FFMA.FTZ R26, R26, UR14, -R2 ;  /* 0x0000000e1a1a7c23 */ /* 0x000fe20008010802 */
[----:B------:R-:W-:Y:S01]  /*4660*/  @!P0 FSEL R21, R21, -INF , !P4 ;  /* 0xff80000015158808 */ /* 0x000fe20006000000 */
[--C-:B------:R-:W-:Y:S01]  /*4670*/  FFMA.FTZ R19, R19, UR14, -R141.reuse ;  /* 0x0000000e13137c23 */ /* 0x100fe2000801088d */
[----:B------:R-:W-:Y:S01]  /*4680*/  @!P0 ISETP.GE.AND P5, PT, R132, R151, PT ;  /* 0x000000978400820c */ /* 0x000fe20003fa6270 */
[----:B------:R-:W-:Y:S01]  /*4690*/  FFMA.FTZ R20, R20, UR14, -R148 ;  /* 0x0000000e14147c23 */ /* 0x000fe20008010894 */
[CC--:B------:R-:W-:Y:S03]  /*46a0*/  @!P0 ISETP.GE.AND P6, PT, R132.reuse, R150.reuse, PT ;  /* 0x000000968400820c */ /* 0x0c0fe60003fc6270 */
[----:B------:R-:W-:Y:S01]  /*46b0*/  MUFU.EX2 R203, R19 ;  /* 0x0000001300cb7308 */ /* 0x000fe20000000800 */
[-C--:B------:R-:W-:Y:S01]  /*46c0*/  @!P0 ISETP.GE.AND P4, PT, R132, R149.reuse, PT ;  /* 0x000000958400820c */ /* 0x080fe20003f86270 */
[----:B------:R-:W-:Y:S01]  /*46d0*/  IMAD.WIDE.U32 R132, R154, -0x2daee0ad, RZ ;  /* 0xd2511f539a847825 */ /* 0x000fe200078e00ff */
[----:B------:R-:W-:Y:S02]  /*46e0*/  LOP3.LUT R7, R7, UR12, R166, 0x96, !PT ;  /* 0x0000000c07077c12 */ /* 0x000fe4000f8e96a6 */
[----:B------:R-:W-:Y:S01]  /*46f0*/  LOP3.LUT R5, R5, UR12, R164, 0x96, !PT ;  /* 0x0000000c05057c12 */ /* 0x000fe2000f8e96a4 */
[----:B------:R-:W-:Y:S01]  /*4700*/  UIADD3 UR12, UR8, -0x56f99767, URZ ;  /* 0xa9066899080c7890 */ /* 0x000fe2000fffe03f */
[----:B------:R-:W-:Y:S03]  /*4710*/  LOP3.LUT R144, R143, UR11, R6, 0x96, !PT ;  /* 0x0000000b8f907c12 */ /* 0x000fe6000f8e9606 */
[----:B------:R2:W-:Y:S01]  /*4720*/  MUFU.EX2 R215, R9 ;  /* 0x0000000900d77308 */ /* 0x0005e20000000800 */
[----:B------:R-:W-:Y:S01]  /*4730*/  LOP3.LUT R146, R133, UR11, R4, 0x96, !PT ;  /* 0x0000000b85927c12 */ /* 0x000fe2000f8e9604 */
[----:B------:R-:W-:Y:S01]  /*4740*/  UIADD3 UR11, UR9, 0x78dde6e4, URZ ;  /* 0x78dde6e4090b7890 */ /* 0x000fe2000fffe03f */
[----:B------:R-:W-:Y:S01]  /*4750*/  @!P0 FSEL R23, R23, -INF , !P5 ;  /* 0xff80000017178808 */ /* 0x000fe20006800000 */
[----:B------:R-:W-:Y:S01]  /*4760*/  IMAD.WIDE.U32 R6, R7, -0x326172a9, RZ ;  /* 0xcd9e8d5707067825 */ /* 0x000fe200078e00ff */
[----:B------:R-:W-:Y:S02]  /*4770*/  @!P0 ISETP.GE.AND P5, PT, R0, R150, PT ;  /* 0x000000960000820c */ /* 0x000fe40003fa6270 */
[----:B------:R-:W-:Y:S03]  /*4780*/  @!P0 FSEL R25, R25, -INF , !P6 ;  /* 0xff80000019198808 */ /* 0x000fe60007000000 */
[----:B------:R2:W3:Y:S01]  /*4790*/  MUFU.EX2 R217, R11 ;  /* 0x0000000b00d97308 */ /* 0x0004e20000000800 */
[----:B-1----:R-:W-:Y:S01]  /*47a0*/  LOP3.LUT R8, R7, UR11, R156, 0x96, !PT ;  /* 0x0000000b07087c12 */ /* 0x002fe2000f8e969c */
[----:B------:R-:W-:Y:S01]  /*47b0*/  IMAD.WIDE.U32 R4, R5, -0x326172a9, RZ ;  /* 0xcd9e8d5705047825 */ /* 0x000fe200078e00ff */
[----:B------:R-:W-:Y:S02]  /*47c0*/  @!P0 FSEL R27, R27, -INF , !P4 ;  /* 0xff8000001b1b8808 */ /* 0x000fe40006000000 */
[----:B------:R-:W-:Y:S01]  /*47d0*/  @!P0 FSEL R29, R29, -INF , !P5 ;  /* 0xff8000001d1d8808 */ /* 0x000fe20006800000 */
[----:B------:R-:W-:Y:S01]  /*47e0*/  IMAD.WIDE.U32 R144, R144, -0x326172a9, RZ ;  /* 0xcd9e8d5790907825 */ /* 0x000fe200078e00ff */
[----:B--2---:R-:W-:Y:S03]  /*47f0*/  LOP3.LUT R10, R5, UR11, R158, 0x96, !PT ;  /* 0x0000000b050a7c12 */ /* 0x004fe6000f8e969e */
[----:B------:R-:W-:Y:S01]  /*4800*/  MUFU.EX2 R194, R20 ;  /* 0x0000001400c27308 */ /* 0x000fe20000000800 */
[----:B------:R-:W-:Y:S01]  /*4810*/  @!P0 ISETP.GE.AND P6, PT, R0, R149, PT ;  /* 0x000000950000820c */ /* 0x000fe20003fc6270 */
[----:B------:R-:W-:Y:S01]  /*4820*/  IMAD.WIDE.U32 R146, R146, -0x326172a9, RZ ;  /* 0xcd9e8d5792927825 */ /* 0x000fe200078e00ff */
        /* <DEDUP_REMOVED lines=12> */
[----:B------:R1:W-:Y:S01]  /*48f0*/  MUFU.EX2 R207, R13 ;  /* 0x0000000d00cf7308 */ /* 0x0003e20000000800 */
[----:B------:R-:W-:Y:S01]  /*4900*/  SHF.R.U32.HI R136, RZ, 0x10, R4 ;  /* 0x00000010ff887819 */ /* 0x000fe20000011604 */
[----:B------:R-:W-:Y:S01]  /*4910*/  IMAD.WIDE.U32 R6, R6, -0x2daee0ad, RZ ;  /* 0xd2511f5306067825 */ /* 0x000fe200078e00ff */
[----:B------:R-:W-:Y:S02]  /*4920*/  LOP3.LUT R132, R11, UR12, R132, 0x96, !PT ;  /* 0x0000000c0b847c12 */ /* 0x000fe4000f8e9684 */
[C---:B------:R-:W-:Y:S01]  /*4930*/  LOP3.LUT R135, R4.reuse, 0xffff, RZ, 0xc0, !PT ;  /* 0x0000ffff04877812 */ /* 0x040fe200078ec0ff */
[----:B------:R-:W-:Y:S01]  /*4940*/  FFMA.FTZ R23, R23, UR14, -R141 ;  /* 0x0000000e17177c23 */ /* 0x000fe2000801088d */
[----:B------:R-:W-:Y:S01]  /*4950*/  LOP3.LUT R8, R7, UR11, R10, 0x96, !PT ;  /* 0x0000000b07087c12 */ /* 0x000fe2000f8e960a */
[----:B------:R-:W-:Y:S01]  /*4960*/  UIADD3 UR11, UR9, -0x4ab325aa, URZ ;  /* 0xb54cda56090b7890 */ /* 0x000fe2000fffe03f */
[----:B------:R-:W-:Y:S01]  /*4970*/  LOP3.LUT R11, R4, 0xff, RZ, 0xc0, !PT ;  /* 0x000000ff040b7812 */ /* 0x000fe200078ec0ff */
[----:B------:R2:W-:Y:S01]  /*4980*/  MUFU.EX2 R212, R14 ;  /* 0x0000000e00d47308 */ /* 0x0005e20000000800 */
[----:B------:R-:W-:Y:S01]  /*4990*/  SHF.R.U32.HI R10, RZ, 0x18, R4 ;  /* 0x00000018ff0a7819 */ /* 0x000fe20000011604 */
[----:B------:R-:W-:Y:S01]  /*49a0*/  IMAD.WIDE.U32 R4, R142, -0x326172a9, RZ ;  /* 0xcd9e8d578e047825 */ /* 0x000fe200078e00ff */
[--C-:B------:R-:W-:Y:S02]  /*49b0*/  SHF.R.U32.HI R134, RZ, 0x18, R6.reuse ;  /* 0x00000018ff867819 */ /* 0x100fe40000011606 */
[----:B------:R-:W-:Y:S01]  /*49c0*/  SHF.R.U32.HI R137, RZ, 0x10, R6 ;  /* 0x00000010ff897819 */ /* 0x000fe20000011606 */
[----:B------:R-:W-:Y:S01]  /*49d0*/  FFMA.FTZ R21, R21, UR14, -R148 ;  /* 0x0000000e15157c23 */ /* 0x000fe20008010894 */
[C---:B------:R-:W-:Y:S03]  /*49e0*/  LOP3.LUT R138, R6.reuse, 0xffff, RZ, 0xc0, !PT ;  /* 0x0000ffff068a7812 */ /* 0x040fe600078ec0ff */
[----:B------:R-:W-:Y:S01]  /*49f0*/  MUFU.EX2 R211, R15 ;  /* 0x0000000f00d37308 */ /* 0x000fe20000000800 */
[----:B------:R-:W-:Y:S01]  /*4a00*/  LOP3.LUT R0, R6, 0xff, RZ, 0xc0, !PT ;  /* 0x000000ff06007812 */ /* 0x000fe200078ec0ff */
[----:B------:R-:W-:Y:S01]  /*4a10*/  FFMA.FTZ R27, R27, UR14, -R2 ;  /* 0x0000000e1b1b7c23 */ /* 0x000fe20008010802 */
[----:B------:R-:W-:Y:S01]  /*4a20*/  LOP3.LUT R6, R5, UR11, R144, 0x96, !PT ;  /* 0x0000000b05067c12 */ /* 0x000fe2000f8e9690 */
[--C-:B------:R-:W-:Y:S01]  /*4a30*/  FFMA.FTZ R25, R25, UR14, -R140.reuse ;  /* 0x0000000e19197c23 */ /* 0x100fe2000801088c */
[----:B------:R-:W-:Y:S01]  /*4a40*/  ISETP.LE.U32.AND P6, PT, R10, UR15, PT ;  /* 0x0000000f0a007c0c */ /* 0x000fe2000bfc3070 */
[----:B------:R-:W-:Y:S01]  /*4a50*/  FFMA.FTZ R140, R29, UR14, -R140 ;  /* 0x0000000e1d8c7c23 */ /* 0x000fe2000801088c */
[C---:B------:R-:W-:Y:S03]  /*4a60*/  LOP3.LUT R7, R6.reuse, 0xffff, RZ, 0xc0, !PT ;  /* 0x0000ffff06077812 */ /* 0x040fe600078ec0ff */
[----:B------:R-:W-:Y:S01]  /*4a70*/  MUFU.EX2 R199, R22 ;  /* 0x0000001600c77308 */ /* 0x000fe20000000800 */
[----:B------:R-:W-:Y:S02]  /*4a80*/  LOP3.LUT R10, R6, 0xff, RZ, 0xc0, !PT ;  /* 0x000000ff060a7812 */ /* 0x000fe400078ec0ff */
[----:B------:R-:W-:Y:S02]  /*4a90*/  SHF.R.U32.HI R7, RZ, 0x8, R7 ;  /* 0x00000008ff077819 */ /* 0x000fe40000011607 */
[----:B------:R-:W-:Y:S02]  /*4aa0*/  @!P0 FSEL R33, R33, -INF , !P4 ;  /* 0xff80000021218808 */ /* 0x000fe40006000000 */
[--C-:B------:R-:W-:Y:S03]  /*4ab0*/  SHF.R.U32.HI R133, RZ, 0x10, R4.reuse ;  /* 0x00000010ff857819 */ /* 0x100fe60000011604 */
[----:B------:R-:W-:Y:S01]  /*4ac0*/  MUFU.EX2 R197, R23 ;  /* 0x0000001700c57308 */ /* 0x000fe20000000800 */
[C---:B-1----:R-:W-:Y:S02]  /*4ad0*/  LOP3.LUT R13, R4.reuse, 0xff, RZ, 0xc0, !PT ;  /* 0x000000ff040d7812 */ /* 0x042fe400078ec0ff */
[----:B------:R-:W-:Y:S02]  /*4ae0*/  LOP3.LUT R12, R4, 0xffff, RZ, 0xc0, !PT ;  /* 0x0000ffff040c7812 */ /* 0x000fe400078ec0ff */
[----:B--2---:R-:W-:Y:S01]  /*4af0*/  SHF.R.U32.HI R14, RZ, 0x18, R4 ;  /* 0x00000018ff0e7819 */ /* 0x004fe20000011604 */
[----:B------:R-:W-:Y:S01]  /*4b00*/  IMAD.WIDE.U32 R4, R132, -0x326172a9, RZ ;  /* 0xcd9e8d5784047825 */ /* 0x000fe200078e00ff */
[----:B------:R-:W-:Y:S03]  /*4b10*/  ISETP.LE.U32.AND P4, PT, R10, UR15, PT ;  /* 0x0000000f0a007c0c */ /* 0x000fe6000bf83070 */
[----:B------:R-:W-:Y:S01]  /*4b20*/  MUFU.EX2 R204, R24 ;  /* 0x0000001800cc7308 */ /* 0x000fe20000000800 */
[----:B------:R-:W-:Y:S02]  /*4b30*/  LOP3.LUT R7, R7, 0xffff, RZ, 0xc0, !PT ;  /* 0x0000ffff07077812 */ /* 0x000fe400078ec0ff */
[----:B------:R-:W-:Y:S02]  /*4b40*/  SHF.R.U32.HI R10, RZ, 0x10, R6 ;  /* 0x00000010ff0a7819 */ /* 0x000fe40000011606 */
[----:B------:R-:W-:Y:S02]  /*4b50*/  @!P0 FSEL R34, R34, -INF , !P2 ;  /* 0xff80000022228808 */ /* 0x000fe40005000000 */
[----:B------:R-:W-:Y:S03]  /*4b60*/  @!P0 FSEL R32, R32, -INF , !P3 ;  /* 0xff80000020208808 */ /* 0x000fe60005800000 */
[----:B------:R-:W-:Y:S01]  /*4b70*/  MUFU.EX2 R192, R21 ;  /* 0x0000001500c07308 */ /* 0x000fe20000000800 */
[----:B------:R-:W-:Y:S01]  /*4b80*/  ISETP.LE.U32.AND P2, PT, R7, UR15, PT ;  /* 0x0000000f07007c0c */ /* 0x000fe2000bf43070 */
[--C-:B------:R-:W-:Y:S01]  /*4b90*/  FFMA.FTZ R34, R34, UR14, -R141.reuse ;  /* 0x0000000e22227c23 */ /* 0x100fe2000801088d */
[----:B------:R-:W-:Y:S01]  /*4ba0*/  ISETP.LE.U32.AND P3, PT, R0, UR15, PT ;  /* 0x0000000f00007c0c */ /* 0x000fe2000bf63070 */
[----:B------:R-:W-:Y:S01]  /*4bb0*/  @!P4 FADD.FTZ R208, -R208, -RZ ;  /* 0x800000ffd0d0c221 */ /* 0x000fe20000010100 */
[----:B------:R-:W-:Y:S01]  /*4bc0*/  LOP3.LUT R7, R10, 0xff, RZ, 0xc0, !PT ;  /* 0x000000ff0a077812 */ /* 0x000fe200078ec0ff */
[----:B------:R-:W-:Y:S01]  /*4bd0*/  FFMA.FTZ R32, R32, UR14, -R148 ;  /* 0x0000000e20207c23 */ /* 0x000fe20008010894 */
[----:B------:R-:W-:Y:S01]  /*4be0*/  LOP3.LUT R0, R5, UR11, R146, 0x96, !PT ;  /* 0x0000000b05007c12 */ /* 0x000fe2000f8e9692 */
[----:B------:R-:W-:Y:S01]  /*4bf0*/  FFMA.FTZ R148, R33, UR14, -R148 ;  /* 0x0000000e21947c23 */ /* 0x000fe20008010894 */
[----:B------:R-:W-:Y:S01]  /*4c00*/  SHF.R.U32.HI R6, RZ, 0x18, R6 ;  /* 0x00000018ff067819 */ /* 0x000fe20000011606 */
[----:B------:R-:W-:Y:S01]  /*4c10*/  MUFU.EX2 R188, R32 ;  /* 0x0000002000bc7308 */ /* 0x000fe20000000800 */
[----:B------:R-:W-:Y:S02]  /*4c20*/  @!P0 FSEL R35, R35, -INF , !P5 ;  /* 0xff80000023238808 */ /* 0x000fe40006800000 */
[----:B------:R-:W-:Y:S01]  /*4c30*/  ISETP.LE.U32.AND P5, PT, R7, UR15, PT ;  /* 0x0000000f07007c0c */ /* 0x000fe2000bfa3070 */
[----:B------:R-:W-:Y:S01]  /*4c40*/  @!P2 FADD.FTZ R209, -R209, -RZ ;  /* 0x800000ffd1d1a221 */ /* 0x000fe20000010100 */
[----:B------:R-:W-:Y:S01]  /*4c50*/  @!P0 FSEL R30, R30, -INF , !P1 ;  /* 0xff8000001e1e8808 */ /* 0x000fe20004800000 */
[----:B------:R-:W-:Y:S01]  /*4c60*/  FFMA.FTZ R141, R35, UR14, -R141 ;  /* 0x0000000e238d7c23 */ /* 0x000fe2000801088d */
[----:B------:R-:W-:Y:S03]  /*4c70*/  LOP3.LUT R7, R0, 0xff, RZ, 0xc0, !PT ;  /* 0x000000ff00077812 */ /* 0x000fe600078ec0ff */
[----:B------:R-:W-:Y:S01]  /*4c80*/  MUFU.EX2 R187, R148 ;  /* 0x0000009400bb7308 */ /* 0x000fe20000000800 */
[----:B------:R-:W-:Y:S01]  /*4c90*/  ISETP.LE.U32.AND P0, PT, R6, UR15, PT ;  /* 0x0000000f06007c0c */ /* 0x000fe2000bf03070 */
[--C-:B------:R-:W-:Y:S01]  /*4ca0*/  FFMA.FTZ R30, R30, UR14, -R2.reuse ;  /* 0x0000000e1e1e7c23 */ /* 0x100fe20008010802 */
[----:B------:R-:W-:Y:S01]  /*4cb0*/  LOP3.LUT R6, R0, 0xffff, RZ, 0xc0, !PT ;  /* 0x0000ffff00067812 */ /* 0x000fe200078ec0ff */
[----:B------:R-:W-:Y:S01]  /*4cc0*/  FFMA.FTZ R2, R31, UR14, -R2 ;  /* 0x0000000e1f027c23 */ /* 0x000fe20008010802 */
[----:B------:R-:W-:Y:S01]  /*4cd0*/  ISETP.LE.U32.AND P4, PT, R7, UR15, PT ;  /* 0x0000000f07007c0c */ /* 0x000fe2000bf83070 */
[----:B---3--:R-:W-:Y:S01]  /*4ce0*/  @!P3 FADD.FTZ R193, -R193, -RZ ;  /* 0x800000ffc1c1b221 */ /* 0x008fe20000010100 */
[----:B------:R-:W-:Y:S01]  /*4cf0*/  SHF.R.U32.HI R7, RZ, 0x18, R0 ;  /* 0x00000018ff077819 */ /* 0x000fe20000011600 */
[----:B------:R-:W-:Y:S01]  /*4d00*/  @!P5 FADD.FTZ R214, -R214, -RZ ;  /* 0x800000ffd6d6d221 */ /* 0x000fe20000010100 */
[----:B------:R-:W-:Y:S01]  /*4d10*/  SHF.R.U32.HI R6, RZ, 0x8, R6 ;  /* 0x00000008ff067819 */ /* 0x000fe20000011606 */
[----:B------:R-:W-:Y:S01]  /*4d20*/  MUFU.EX2 R190, R34 ;  /* 0x0000002200be7308 */ /* 0x000fe20000000800 */
[----:B------:R-:W-:Y:S02]  /*4d30*/  ISETP.LE.U32.AND P2, PT, R7, UR15, PT ;  /* 0x0000000f07007c0c */ /* 0x000fe4000bf43070 */
[----:B------:R-:W-:Y:S01]  /*4d40*/  LOP3.LUT R7, R6, 0xffff, RZ, 0xc0, !PT ;  /* 0x0000ffff06077812 */ /* 0x000fe200078ec0ff */
[----:B------:R-:W-:Y:S01]  /*4d50*/  @!P0 FADD.FTZ R213, -R213, -RZ ;  /* 0x800000ffd5d58221 */ /* 0x000fe20000010100 */
[----:B------:R-:W-:Y:S02]  /*4d60*/  SHF.R.U32.HI R6, RZ, 0x10, R0 ;  /* 0x00000010ff067819 */ /* 0x000fe40000011600 */
[----:B------:R-:W-:Y:S01]  /*4d70*/  ISETP.LE.U32.AND P5, PT, R7, UR15, PT ;  /* 0x0000000f07007c0c */ /* 0x000fe2000bfa3070 */
[----:B------:R-:W-:Y:S01]  /*4d80*/  @!P4 FADD.FTZ R216, -R216, -RZ ;  /* 0x800000ffd8d8c221 */ /* 0x000fe20000010100 */
[----:B------:R-:W-:Y:S01]  /*4d90*/  LOP3.LUT R6, R6, 0xff, RZ, 0xc0, !PT ;  /* 0x000000ff06067812 */ /* 0x000fe200078ec0ff */
[----:B------:R-:W1:Y:S01]  /*4da0*/  MUFU.EX2 R189, R141 ;  /* 0x0000008d00bd7308 */ /* 0x000e620000000800 */
[----:B------:R-:W-:Y:S02]  /*4db0*/  LOP3.LUT R0, R4, 0xffff, RZ, 0xc0, !PT ;  /* 0x0000ffff04007812 */ /* 0x000fe400078ec0ff */
[----:B------:R-:W-:Y:S01]  /*4dc0*/  ISETP.LE.U32.AND P0, PT, R6, UR15, PT ;  /* 0x0000000f06007c0c */ /* 0x000fe2000bf03070 */
[----:B------:R-:W-:Y:S01]  /*4dd0*/  @!P2 FADD.FTZ R217, -R217, -RZ ;  /* 0x800000ffd9d9a221 */ /* 0x000fe20000010100 */
[----:B------:R-:W-:Y:S02]  /*4de0*/  LOP3.LUT R5, R4, 0xff, RZ, 0xc0, !PT ;  /* 0x000000ff04057812 */ /* 0x000fe400078ec0ff */
[----:B------:R-:W-:Y:S03]  /*4df0*/  SHF.R.U32.HI R0, RZ, 0x8, R0 ;  /* 0x00000008ff007819 */ /* 0x000fe60000011600 */
[----:B------:R-:W-:Y:S01]  /*4e00*/  MUFU.EX2 R195, R2 ;  /* 0x0000000200c37308 */ /* 0x000fe20000000800 */
[----:B------:R-:W-:Y:S01]  /*4e10*/  ISETP.LE.U32.AND P4, PT, R5, UR15, PT ;  /* 0x0000000f05007c0c */ /* 0x000fe2000bf83070 */
[----:B------:R-:W-:Y:S01]  /*4e20*/  @!P5 FADD.FTZ R215, -R215, -RZ ;  /* 0x800000ffd7d7d221 */ /* 0x000fe20000010100 */
[----:B------:R-:W-:Y:S02]  /*4e30*/  LOP3.LUT R0, R0, 0xffff, RZ, 0xc0, !PT ;  /* 0x0000ffff00007812 */ /* 0x000fe400078ec0ff */
[--C-:B------:R-:W-:Y:S02]  /*4e40*/  SHF.R.U32.HI R5, RZ, 0x10, R4.reuse ;  /* 0x00000010ff057819 */ /* 0x100fe40000011604 */
[----:B------:R-:W-:Y:S01]  /*4e50*/  ISETP.LE.U32.AND P5, PT, R0, UR15, PT ;  /* 0x0000000f00007c0c */ /* 0x000fe2000bfa3070 */
[----:B------:R-:W-:Y:S01]  /*4e60*/  @!P0 FADD.FTZ R218, -R218, -RZ ;  /* 0x800000ffdada8221 */ /* 0x000fe20000010100 */
[----:B------:R-:W-:Y:S01]  /*4e70*/  LOP3.LUT R0, R5, 0xff, RZ, 0xc0, !PT ;  /* 0x000000ff05007812 */ /* 0x000fe200078ec0ff */
[----:B-1----:R-:W-:Y:S01]  /*4e80*/  @!P6 FADD.FTZ R189, -R189, -RZ ;  /* 0x800000ffbdbde221 */ /* 0x002fe20000010100 */
[----:B------:R-:W-:Y:S01]  /*4e90*/  SHF.R.U32.HI R4, RZ, 0x18, R4 ;  /* 0x00000018ff047819 */ /* 0x000fe20000011604 */
[----:B------:R-:W-:Y:S01]  /*4ea0*/  MUFU.EX2 R201, R25 ;  /* 0x0000001900c97308 */ /* 0x000fe20000000800 */
[----:B------:R-:W-:Y:S01]  /*4eb0*/  ISETP.LE.U32.AND P0, PT, R0, UR15, PT ;  /* 0x0000000f00007c0c */ /* 0x000fe2000bf03070 */
[----:B------:R-:W-:Y:S01]  /*4ec0*/  @!P4 FADD.FTZ R210, -R210, -RZ ;  /* 0x800000ffd2d2c221 */ /* 0x000fe20000010100 */
[----:B------:R-:W-:Y:S02]  /*4ed0*/  ISETP.LE.U32.AND P2, PT, R4, UR15, PT ;  /* 0x0000000f04007c0c */ /* 0x000fe4000bf43070 */
[----:B------:R-:W-:Y:S02]  /*4ee0*/  SHF.R.U32.HI R0, RZ, 0x8, R12 ;  /* 0x00000008ff007819 */ /* 0x000fe4000001160c */
[----:B------:R-:W-:Y:S01]  /*4ef0*/  ISETP.LE.U32.AND P4, PT, R13, UR15, PT ;  /* 0x0000000f0d007c0c */ /* 0x000fe2000bf83070 */
[----:B------:R-:W-:Y:S01]  /*4f00*/  @!P5 FADD.FTZ R207, -R207, -RZ ;  /* 0x800000ffcfcfd221 */ /* 0x000fe20000010100 */
[----:B------:R-:W-:Y:S01]  /*4f10*/  LOP3.LUT R4, R0, 0xffff, RZ, 0xc0, !PT ;  /* 0x0000ffff00047812 */ /* 0x000fe200078ec0ff */
[----:B------:R-:W-:Y:S01]  /*4f20*/  MUFU.EX2 R206, R26 ;  /* 0x0000001a00ce7308 */ /* 0x000fe20000000800 */
[----:B------:R-:W-:Y:S02]  /*4f30*/  LOP3.LUT R0, R133, 0xff, RZ, 0xc0, !PT ;  /* 0x000000ff85007812 */ /* 0x000fe400078ec0ff */
[----:B------:R-:W-:Y:S01]  /*4f40*/  ISETP.LE.U32.AND P5, PT, R14, UR15, PT ;  /* 0x0000000f0e007c0c */ /* 0x000fe2000bfa3070 */
[----:B------:R-:W-:Y:S01]  /*4f50*/  @!P0 FADD.FTZ R212, -R212, -RZ ;  /* 0x800000ffd4d48221 */ /* 0x000fe20000010100 */
[----:B------:R-:W-:Y:S01]  /*4f60*/  ISETP.LE.U32.AND P0, PT, R4, UR15, PT ;  /* 0x0000000f04007c0c */ /* 0x000fe2000bf03070 */
[----:B------:R-:W-:Y:S01]  /*4f70*/  @!P2 FADD.FTZ R211, -R211, -RZ ;  /* 0x800000ffd3d3a221 */ /* 0x000fe20000010100 */
[----:B------:R-:W-:Y:S03]  /*4f80*/  ISETP.LE.U32.AND P2, PT, R0, UR15, PT ;  /* 0x0000000f00007c0c */ /* 0x000fe6000bf43070 */
[----:B------:R-:W1:Y:S01]  /*4f90*/  MUFU.EX2 R205, R27 ;  /* 0x0000001b00cd7308 */ /* 0x000e620000000800 */
[C---:B------:R-:W-:Y:S01]  /*4fa0*/  LOP3.LUT R4, R9.reuse, 0xff, RZ, 0xc0, !PT ;  /* 0x000000ff09047812 */ /* 0x040fe200078ec0ff */
[----:B------:R-:W-:Y:S01]  /*4fb0*/  @!P4 FADD.FTZ R200, -R200, -RZ ;  /* 0x800000ffc8c8c221 */ /* 0x000fe20000010100 */
[----:B------:R-:W-:Y:S02]  /*4fc0*/  LOP3.LUT R0, R9, 0xffff, RZ, 0xc0, !PT ;  /* 0x0000ffff09007812 */ /* 0x000fe400078ec0ff */
[----:B------:R-:W-:Y:S02]  /*4fd0*/  ISETP.LE.U32.AND P4, PT, R4, UR15, PT ;  /* 0x0000000f04007c0c */ /* 0x000fe4000bf83070 */
[----:B------:R-:W-:Y:S01]  /*4fe0*/  SHF.R.U32.HI R0, RZ, 0x8, R0 ;  /* 0x00000008ff007819 */ /* 0x000fe20000011600 */
[----:B------:R-:W-:Y:S01]  /*4ff0*/  @!P5 FADD.FTZ R203, -R203, -RZ ;  /* 0x800000ffcbcbd221 */ /* 0x000fe20000010100 */
[--C-:B------:R-:W-:Y:S01]  /*5000*/  SHF.R.U32.HI R5, RZ, 0x10, R9.reuse ;  /* 0x00000010ff057819 */ /* 0x100fe20000011609 */
[----:B------:R-:W-:Y:S01]  /*5010*/  @!P0 FADD.FTZ R198, -R198, -RZ ;  /* 0x800000ffc6c68221 */ /* 0x000fe20000010100 */
[----:B------:R-:W-:Y:S01]  /*5020*/  LOP3.LUT R4, R0, 0xffff, RZ, 0xc0, !PT ;  /* 0x0000ffff00047812 */ /* 0x000fe200078ec0ff */
[----:B------:R-:W-:Y:S01]  /*5030*/  @!P2 FADD.FTZ R202, -R202, -RZ ;  /* 0x800000ffcacaa221 */ /* 0x000fe20000010100 */
[----:B------:R-:W-:Y:S01]  /*5040*/  LOP3.LUT R0, R5, 0xff, RZ, 0xc0, !PT ;  /* 0x000000ff05007812 */ /* 0x000fe200078ec0ff */
[----:B------:R-:W-:Y:S01]  /*5050*/  MUFU.EX2 R191, R140 ;  /* 0x0000008c00bf7308 */ /* 0x000fe20000000800 */
[----:B------:R-:W-:Y:S02]  /*5060*/  SHF.R.U32.HI R9, RZ, 0x18, R9 ;  /* 0x00000018ff097819 */ /* 0x000fe40000011609 */
[----:B------:R-:W-:Y:S01]  /*5070*/  ISETP.LE.U32.AND P2, PT, R0, UR15, PT ;  /* 0x0000000f00007c0c */ /* 0x000fe2000bf43070 */
[----:B------:R-:W-:Y:S01]  /*5080*/  @!P4 FADD.FTZ R194, -R194, -RZ ;  /* 0x800000ffc2c2c221 */ /* 0x000fe20000010100 */
[----:B------:R-:W-:Y:S02]  /*5090*/  ISETP.LE.U32.AND P5, PT, R9, UR15, PT ;  /* 0x0000000f09007c0c */ /* 0x000fe4000bfa3070 */
[----:B------:R-:W-:Y:S03]  /*50a0*/  LOP3.LUT R0, R8, 0xff, RZ, 0xc0, !PT ;  /* 0x000000ff08007812 */ /* 0x000fe600078ec0ff */
[----:B------:R-:W2:Y:S01]  /*50b0*/  MUFU.EX2 R196, R30 ;  /* 0x0000001e00c47308 */ /* 0x000ea20000000800 */
[----:B------:R-:W-:Y:S02]  /*50c0*/  ISETP.LE.U32.AND P0, PT, R4, UR15, PT ;  /* 0x0000000f04007c0c */ /* 0x000fe4000bf03070 */
[----:B------:R-:W-:Y:S02]  /*50d0*/  ISETP.LE.U32.AND P4, PT, R0, UR15, PT ;  /* 0x0000000f00007c0c */ /* 0x000fe4000bf83070 */
[----:B------:R-:W-:Y:S02]  /*50e0*/  SHF.R.U32.HI R4, RZ, 0x8, R135 ;  /* 0x00000008ff047819 */ /* 0x000fe40000011687 */
[----:B------:R-:W-:Y:S01]  /*50f0*/  LOP3.LUT R0, R136, 0xff, RZ, 0xc0, !PT ;  /* 0x000000ff88007812 */ /* 0x000fe200078ec0ff */
[----:B------:R-:W-:Y:S01]  /*5100*/  @!P2 FADD.FTZ R199, -R199, -RZ ;  /* 0x800000ffc7c7a221 */ /* 0x000fe20000010100 */
[----:B------:R-:W-:Y:S01]  /*5110*/  LOP3.LUT R4, R4, 0xffff, RZ, 0xc0, !PT ;  /* 0x0000ffff04047812 */ /* 0x000fe200078ec0ff */
[----:B------:R-:W-:Y:S01]  /*5120*/  @!P5 FADD.FTZ R197, -R197, -RZ ;  /* 0x800000ffc5c5d221 */ /* 0x000fe20000010100 */
[----:B------:R-:W-:Y:S02]  /*5130*/  ISETP.LE.U32.AND P1, PT, R11, UR15, PT ;  /* 0x0000000f0b007c0c */ /* 0x000fe4000bf23070 */
[----:B------:R-:W-:Y:S01]  /*5140*/  ISETP.LE.U32.AND P5, PT, R4, UR15, PT ;  /* 0x0000000f04007c0c */ /* 0x000fe2000bfa3070 */
[----:B------:R-:W-:Y:S01]  /*5150*/  @!P0 FADD.FTZ R192, -R192, -RZ ;  /* 0x800000ffc0c08221 */ /* 0x000fe20000010100 */
[----:B------:R-:W-:Y:S01]  /*5160*/  ISETP.LE.U32.AND P2, PT, R0, UR15, PT ;  /* 0x0000000f00007c0c */ /* 0x000fe2000bf43070 */
[----:B------:R-:W-:Y:S01]  /*5170*/  @!P4 FADD.FTZ R204, -R204, -RZ ;  /* 0x800000ffccccc221 */ /* 0x000fe20000010100 */
[--C-:B------:R-:W-:Y:S02]  /*5180*/  SHF.R.U32.HI R0, RZ, 0x18, R8.reuse ;  /* 0x00000018ff007819 */ /* 0x100fe40000011608 */
[----:B------:R-:W-:Y:S02]  /*5190*/  LOP3.LUT R4, R137, 0xff, RZ, 0xc0, !PT ;  /* 0x000000ff89047812 */ /* 0x000fe400078ec0ff */
[----:B------:R-:W-:Y:S02]  /*51a0*/  ISETP.LE.U32.AND P4, PT, R0, UR15, PT ;  /* 0x0000000f00007c0c */ /* 0x000fe4000bf83070 */
[----:B------:R-:W-:Y:S01]  /*51b0*/  SHF.R.U32.HI R0, RZ, 0x10, R8 ;  /* 0x00000010ff007819 */ /* 0x000fe20000011608 */
[----:B------:R-:W-:Y:S01]  /*51c0*/  @!P1 FADD.FTZ R188, -R188, -RZ ;  /* 0x800000ffbcbc9221 */ /* 0x000fe20000010100 */
[----:B------:R-:W-:Y:S01]  /*51d0*/  ISETP.LE.U32.AND P1, PT, R4, UR15, PT ;  /* 0x0000000f04007c0c */ /* 0x000fe2000bf23070 */
[----:B------:R-:W-:Y:S01]  /*51e0*/  @!P5 FADD.FTZ R187, -R187, -RZ ;  /* 0x800000ffbbbbd221 */ /* 0x000fe20000010100 */
[----:B------:R-:W-:Y:S01]  /*51f0*/  LOP3.LUT R0, R0, 0xff, RZ, 0xc0, !PT ;  /* 0x000000ff00007812 */ /* 0x000fe200078ec0ff */
[----:B------:R-:W-:Y:S01]  /*5200*/  @!P2 FADD.FTZ R190, -R190, -RZ ;  /* 0x800000ffbebea221 */ /* 0x000fe20000010100 */
[----:B------:R-:W-:Y:S02]  /*5210*/  SHF.R.U32.HI R4, RZ, 0x8, R138 ;  /* 0x00000008ff047819 */ /* 0x000fe4000001168a */
[----:B------:R-:W-:Y:S02]  /*5220*/  ISETP.LE.U32.AND P5, PT, R0, UR15, PT ;  /* 0x0000000f00007c0c */ /* 0x000fe4000bfa3070 */
[----:B------:R-:W-:Y:S01]  /*5230*/  LOP3.LUT R0, R4, 0xffff, RZ, 0xc0, !PT ;  /* 0x0000ffff04007812 */ /* 0x000fe200078ec0ff */
[----:B-1----:R-:W-:Y:S01]  /*5240*/  @!P4 FADD.FTZ R205, -R205, -RZ ;  /* 0x800000ffcdcdc221 */ /* 0x002fe20000010100 */
[----:B------:R-:W-:Y:S02]  /*5250*/  F2FP.RELU.F16.F32.PACK_AB R4, R209, R208 ;  /* 0x000000d0d104723e */ /* 0x000fe400000008ff */
[----:B------:R-:W-:Y:S01]  /*5260*/  ISETP.LE.U32.AND P2, PT, R0, UR15, PT ;  /* 0x0000000f00007c0c */ /* 0x000fe2000bf43070 */
[----:B--2---:R-:W-:Y:S01]  /*5270*/  @!P1 FADD.FTZ R196, -R196, -RZ ;  /* 0x800000ffc4c49221 */ /* 0x004fe20000010100 */
[----:B------:R-:W-:Y:S01]  /*5280*/  F2FP.RELU.F16.F32.PACK_AB R0, R213, R214 ;  /* 0x000000d6d500723e */ /* 0x000fe200000008ff */
[----:B------:R1:W-:Y:S01]  /*5290*/  STS [R222+0x19000], R4 ;  /* 0x01900004de007388 */ /* 0x0003e20000000800 */
[----:B------:R-:W-:Y:S02]  /*52a0*/  LOP3.LUT R5, R8, 0xffff, RZ, 0xc0, !PT ;  /* 0x0000ffff08057812 */ /* 0x000fe400078ec0ff */
[----:B------:R-:W-:Y:S01]  /*52b0*/  F2FP.RELU.F16.F32.PACK_AB R6, R215, R216 ;  /* 0x000000d8d706723e */ /* 0x000fe200000008ff */
[----:B------:R2:W-:Y:S01]  /*52c0*/  STS [R222+0x19400], R0 ;  /* 0x01940000de007388 */ /* 0x0005e20000000800 */
[----:B------:R-:W-:Y:S01]  /*52d0*/  SHF.R.U32.HI R5, RZ, 0x8, R5 ;  /* 0x00000008ff057819 */ /* 0x000fe20000011605 */
[----:B------:R-:W-:Y:S01]  /*52e0*/  @!P5 FADD.FTZ R206, -R206, -RZ ;  /* 0x800000ffceced221 */ /* 0x000fe20000010100 */
[----:B------:R-:W-:Y:S02]  /*52f0*/  F2FP.RELU.F16.F32.PACK_AB R2, R197, R199 ;  /* 0x000000c7c502723e */ /* 0x000fe400000008ff */
[----:B------:R-:W-:Y:S01]  /*5300*/  LOP3.LUT R5, R5, 0xffff, RZ, 0xc0, !PT ;  /* 0x0000ffff05057812 */ /* 0x000fe200078ec0ff */
[----:B------:R-:W-:Y:S01]  /*5310*/  @!P2 FADD.FTZ R191, -R191, -RZ ;  /* 0x800000ffbfbfa221 */ /* 0x000fe20000010100 */
[----:B------:R-:W-:Y:S02]  /*5320*/  ISETP.LE.U32.AND P0, PT, R134, UR15, PT ;  /* 0x0000000f86007c0c */ /* 0x000fe4000bf03070 */
[----:B------:R-:W-:Y:S02]  /*5330*/  ISETP.LE.U32.AND P6, PT, R5, UR15, PT ;  /* 0x0000000f05007c0c */ /* 0x000fe4000bfc3070 */
[----:B------:R-:W-:Y:S02]  /*5340*/  F2FP.RELU.F16.F32.PACK_AB R5, R217, R218 ;  /* 0x000000dad905723e */ /* 0x000fe400000008ff */
[----:B------:R-:W-:Y:S02]  /*5350*/  FSETP.GE.FTZ.AND P1, PT, R192, RZ, PT ;  /* 0x000000ffc000720b */ /* 0x000fe40003f36000 */
[----:B------:R-:W-:Y:S02]  /*5360*/  FSETP.GE.FTZ.AND P5, PT, R209, RZ, PT ;  /* 0x000000ffd100720b */ /* 0x000fe40003fb6000 */
[----:B------:R-:W-:Y:S02]  /*5370*/  FSETP.GE.FTZ.AND P4, PT, R200, RZ, PT ;  /* 0x000000ffc800720b */ /* 0x000fe40003f96000 */
[C---:B------:R-:W-:Y:S01]  /*5380*/  FSETP.GE.FTZ.AND P3, PT, R198.reuse, RZ, PT ;  /* 0x000000ffc600720b */ /* 0x040fe20003f76000 */
[----:B------:R-:W-:Y:S01]  /*5390*/  @!P0 FADD.FTZ R195, -R195, -RZ ;  /* 0x800000ffc3c38221 */ /* 0x000fe20000010100 */
[----:B-1----:R-:W-:Y:S01]  /*53a0*/  F2FP.RELU.F16.F32.PACK_AB R4, R198, R200 ;  /* 0x000000c8c604723e */ /* 0x002fe200000008ff */
[----:B------:R-:W-:Y:S01]  /*53b0*/  @!P6 FADD.FTZ R201, -R201, -RZ ;  /* 0x800000ffc9c9e221 */ /* 0x000fe20000010100 */
[----:B------:R-:W-:Y:S02]  /*53c0*/  FSETP.GE.FTZ.AND P0, PT, R208, RZ, PT ;  /* 0x000000ffd000720b */ /* 0x000fe40003f16000 */
[----:B--2---:R-:W-:Y:S01]  /*53d0*/  F2FP.RELU.F16.F32.PACK_AB R0, R203, R202 ;  /* 0x000000cacb00723e */ /* 0x004fe200000008ff */
[----:B------:R1:W-:Y:S01]  /*53e0*/  STS [R221+0x19000], R4 ;  /* 0x01900004dd007388 */ /* 0x0003e20000000800 */
[----:B------:R-:W-:Y:S03]  /*53f0*/  FSETP.GE.FTZ.AND P2, PT, R194, RZ, PT ;  /* 0x000000ffc200720b */ /* 0x000fe60003f56000 */
[----:B------:R2:W-:Y:S04]  /*5400*/  STS [R221+0x19400], R0 ;  /* 0x01940000dd007388 */ /* 0x0005e80000000800 */
[----:B------:R3:W-:Y:S04]  /*5410*/  STS [R222+0x1a000], R6 ;  /* 0x01a00006de007388 */ /* 0x0007e80000000800 */
[----:B------:R4:W-:Y:S01]  /*5420*/  STS [R222+0x1a400], R5 ;  /* 0x01a40005de007388 */ /* 0x0009e20000000800 */
        /* <DEDUP_REMOVED lines=19> */
[----:B------:R-:W-:Y:S01]  /*5560*/  LDSM.16.M88.4 R16, [R173+UR4+0xf000] ;  /* 0x00f00004ad10783b */ /* 0x000fe20008000200 */
[----:B-1----:R-:W-:Y:S07]  /*5570*/  LEA R0, R182, UR4, 0x1 ;  /* 0x00000004b6007c11 */ /* 0x002fee000f8e08ff */
[----:B------:R-:W-:Y:S08]  /*5580*/  LDSM.16.M88.4 R132, [R173+UR4+0xf400] ;  /* 0x00f40004ad84783b */ /* 0x000ff00008000200 */
        /* <DEDUP_REMOVED lines=11> */
[----:B------:R-:W2:Y:S01]  /*5640*/  LDSM.16.M88.4 R156, [R173+UR4+0x11000] ;  /* 0x01100004ad9c783b */ /* 0x000ea20008000200 */
        /* <DEDUP_REMOVED lines=8> */
[----:B------:R-:W2:Y:S01]  /*56d0*/  LDSM.16.M88.4 R132, [R173+UR4+0x11400] ;  /* 0x01140004ad84783b */ /* 0x000ea20008000200 */
        /* <DEDUP_REMOVED lines=10> */
[----:B------:R-:W1:Y:S03]  /*5780*/  LDSM.16.M88.4 R136, [R174+0x8400] ;  /* 0x00840000ae88783b */ /* 0x000e660000000200 */
[-C--:B--2---:R-:W-:Y:S05]  /*5790*/  HMMA.16816.F32 R4, R152, R156.reuse, R4 ;  /* 0x0000009c9804723c */ /* 0x084fea0000001804 */
[----:B------:R-:W2:Y:S01]  /*57a0*/  LDSM.16.M88.4 R148, [R173+UR4+0x13000] ;  /* 0x01300004ad94783b */ /* 0x000ea20008000200 */
[C---:B------:R-:W-:Y:S06]  /*57b0*/  HMMA.16816.F32 R8, R160.reuse, R156, R8 ;  /* 0x0000009ca008723c */ /* 0x040fec0000001808 */
[-C--:B------:R-:W-:Y:S06]  /*57c0*/  HMMA.16816.F32 R12, R160, R158.reuse, R12 ;  /* 0x0000009ea00c723c */ /* 0x080fec000000180c */
[C---:B------:R-:W-:Y:S01]  /*57d0*/  HMMA.16816.F32 R16, R152.reuse, R158, R16 ;  /* 0x0000009e9810723c */ /* 0x040fe20000001810 */
[----:B------:R-:W-:Y:S05]  /*57e0*/  LDSM.16.M88.4 R156, [R2+0x8000] ;  /* 0x00800000029c783b */ /* 0x000fea0000000200 */
[-C--:B------:R-:W-:Y:S06]  /*57f0*/  HMMA.16816.F32 R20, R152, R132.reuse, R20 ;  /* 0x000000849814723c */ /* 0x080fec0000001814 */
[C---:B------:R-:W-:Y:S06]  /*5800*/  HMMA.16816.F32 R24, R160.reuse, R132, R24 ;  /* 0x00000084a018723c */ /* 0x040fec0000001818 */
[-C--:B------:R-:W-:Y:S01]  /*5810*/  HMMA.16816.F32 R28, R160, R134.reuse, R28 ;  /* 0x00000086a01c723c */ /* 0x080fe2000000181c */
[----:B------:R-:W-:Y:S05]  /*5820*/  LDSM.16.M88.4 R160, [R174+0xa000] ;  /* 0x00a00000aea0783b */ /* 0x000fea0000000200 */
[----:B------:R-:W-:Y:S03]  /*5830*/  HMMA.16816.F32 R32, R152, R134, R32 ;  /* 0x000000869820723c */ /* 0x000fe60000001820 */
[----:B------:R-:W4:Y:S03]  /*5840*/  LDSM.16.M88.4 R132, [R0+0x8800] ;  /* 0x008800000084783b */ /* 0x000f260000000200 */
[-C--:B---3--:R-:W-:Y:S05]  /*5850*/  HMMA.16816.F32 R4, R140, R164.reuse, R4 ;  /* 0x000000a48c04723c */ /* 0x088fea0000001804 */
[----:B------:R-:W3:Y:S01]  /*5860*/  LDSM.16.M88.4 R152, [R173+UR4+0x13400] ;  /* 0x01340004ad98783b */ /* 0x000ee20008000200 */
[C---:B------:R-:W-:Y:S06]  /*5870*/  HMMA.16816.F32 R8, R168.reuse, R164, R8 ;  /* 0x000000a4a808723c */ /* 0x040fec0000001808 */
[-C--:B------:R-:W-:Y:S06]  /*5880*/  HMMA.16816.F32 R12, R168, R166.reuse, R12 ;  /* 0x000000a6a80c723c */ /* 0x080fec000000180c */
[C---:B------:R-:W-:Y:S06]  /*5890*/  HMMA.16816.F32 R16, R140.reuse, R166, R16 ;  /* 0x000000a68c10723c */ /* 0x040fec0000001810 */
[-C--:B-1----:R-:W-:Y:S06]  /*58a0*/  HMMA.16816.F32 R20, R140, R136.reuse, R20 ;  /* 0x000000888c14723c */ /* 0x082fec0000001814 */
[C---:B------:R-:W-:Y:S06]  /*58b0*/  HMMA.16816.F32 R24, R168.reuse, R136, R24 ;  /* 0x00000088a818723c */ /* 0x040fec0000001818 */
[-C--:B------:R-:W-:Y:S06]  /*58c0*/  HMMA.16816.F32 R28, R168, R138.reuse, R28 ;  /* 0x0000008aa81c723c */ /* 0x080fec000000181c */
[----:B------:R-:W-:Y:S01]  /*58d0*/  HMMA.16816.F32 R32, R140, R138, R32 ;  /* 0x0000008a8c20723c */ /* 0x000fe20000001820 */
[----:B------:R-:W1:Y:S05]  /*58e0*/  LDSM.16.M88.4 R136, [R2+0x8800] ;  /* 0x008800000288783b */ /* 0x000e6a0000000200 */
[-C--:B--2---:R-:W-:Y:S03]  /*58f0*/  HMMA.16816.F32 R4, R144, R148.reuse, R4 ;  /* 0x000000949004723c */ /* 0x084fe60000001804 */
[----:B------:R-:W2:Y:S03]  /*5900*/  LDSM.16.M88.4 R140, [R174+0xa400] ;  /* 0x00a40000ae8c783b */ /* 0x000ea60000000200 */
[C---:B----4-:R-:W-:Y:S06]  /*5910*/  HMMA.16816.F32 R8, R132.reuse, R148, R8 ;  /* 0x000000948408723c */ /* 0x050fec0000001808 */
        /* <DEDUP_REMOVED lines=13> */
[----:B------:R-:W-:Y:S01]  /*59f0*/  FSEL R0, R0, R186, P0 ;  /* 0x000000ba00007208 */ /* 0x000fe20000000000 */
[-C--:B------:R-:W-:Y:S03]  /*5a00*/  HMMA.16816.F32 R28, R136, R142.reuse, R28 ;  /* 0x0000008e881c723c */ /* 0x080fe6000000181c */
[----:B------:R-:W-:Y:S02]  /*5a10*/  FSETP.GE.FTZ.AND P0, PT, R187, RZ, PT ;  /* 0x000000ffbb00720b */ /* 0x000fe40003f16000 */
[----:B------:R-:W-:Y:S01]  /*5a20*/  FMUL.FTZ R133, R208, R0 ;  /* 0x00000000d0857220 */ /* 0x000fe20000410000 */
[----:B------:R-:W-:Y:S05]  /*5a30*/  HMMA.16816.F32 R32, R156, R142, R32 ;  /* 0x0000008e9c20723c */ /* 0x000fea0000001820 */
[C---:B------:R-:W-:Y:S01]  /*5a40*/  FADD.FTZ R132, -R186.reuse, R5 ;  /* 0x00000005ba847221 */ /* 0x040fe20000010100 */
[C---:B------:R-:W-:Y:S01]  /*5a50*/  FADD.FTZ R0, -R186.reuse, R21 ;  /* 0x00000015ba007221 */ /* 0x040fe20000010100 */
[C---:B------:R-:W-:Y:S01]  /*5a60*/  FADD.FTZ R5, -R186.reuse, R16 ;  /* 0x00000010ba057221 */ /* 0x040fe20000010100 */
[----:B------:R-:W-:Y:S03]  /*5a70*/  FADD.FTZ R4, -R186, R17 ;  /* 0x00000011ba047221 */ /* 0x000fe60000010100 */
[-C--:B------:R-:W-:Y:S01]  /*5a80*/  FSEL R0, R0, R186.reuse, P1 ;  /* 0x000000ba00007208 */ /* 0x080fe20000800000 */
[----:B------:R-:W-:Y:S01]  /*5a90*/  FADD.FTZ R2, -R186, R20 ;  /* 0x00000014ba027221 */ /* 0x000fe20000010100 */
[----:B------:R-:W-:Y:S01]  /*5aa0*/  FSETP.GE.FTZ.AND P1, PT, R188, RZ, PT ;  /* 0x000000ffbc00720b */ /* 0x000fe20003f36000 */
[C---:B------:R-:W-:Y:S01]  /*5ab0*/  FADD.FTZ R6, -R185.reuse, R6 ;  /* 0x00000006b9067221 */ /* 0x040fe20000010100 */
[-C--:B------:R-:W-:Y:S01]  /*5ac0*/  FSEL R16, R132, R186.reuse, P5 ;  /* 0x000000ba84107208 */ /* 0x080fe20002800000 */
[----:B------:R-:W-:Y:S01]  /*5ad0*/  FADD.FTZ R7, -R185, R7 ;  /* 0x00000007b9077221 */ /* 0x000fe20000010100 */
[-C--:B------:R-:W-:Y:S02]  /*5ae0*/  FSEL R5, R5, R186.reuse, P4 ;  /* 0x000000ba05057208 */ /* 0x080fe40002000000 */
[----:B------:R-:W-:Y:S01]  /*5af0*/  FSEL R4, R4, R186, P3 ;  /* 0x000000ba04047208 */ /* 0x000fe20001800000 */
        /* <DEDUP_REMOVED lines=39> */
.L_x_523:
[----:B------:R2:W-:Y:S01]  /*5d70*/  STS [R222+0x15000], R0 ;  /* 0x01500000de007388 */ /* 0x0005e20000000800 */
[----:B------:R-:W-:Y:S01]  /*5d80*/  FADD.FTZ R2, -R185, R19 ;  /* 0x00000013b9027221 */ /* 0x000fe20000010100 */
[----:B------:R-:W-:Y:S01]  /*5d90*/  FSETP.GE.FTZ.AND P4, PT, R203, RZ, PT ;  /* 0x000000ffcb00720b */ /* 0x000fe20003f96000 */
[----:B------:R-:W-:Y:S01]  /*5da0*/  FMUL.FTZ R21, R213, R7 ;  /* 0x00000007d5157220 */ /* 0x000fe20000410000 */
[----:B------:R-:W-:Y:S01]  /*5db0*/  F2FP.F16.F32.PACK_AB R17, R17, R32 ;  /* 0x000000201111723e */ /* 0x000fe200000000ff */
[----:B------:R-:W-:Y:S01]  /*5dc0*/  FMUL.FTZ R32, R214, R6 ;  /* 0x00000006d6207220 */ /* 0x000fe20000410000 */
[-C--:B------:R-:W-:Y:S01]  /*5dd0*/  FSEL R2, R2, R185.reuse, P4 ;  /* 0x000000b902027208 */ /* 0x080fe20002000000 */
[C---:B------:R-:W-:Y:S01]  /*5de0*/  FADD.FTZ R22, -R185.reuse, R22 ;  /* 0x00000016b9167221 */ /* 0x040fe20000010100 */
[----:B------:R-:W-:Y:S01]  /*5df0*/  FSETP.GE.FTZ.AND P1, PT, R202, RZ, PT ;  /* 0x000000ffca00720b */ /* 0x000fe20003f36000 */
[----:B------:R-:W-:Y:S01]  /*5e00*/  FADD.FTZ R23, -R185, R23 ;  /* 0x00000017b9177221 */ /* 0x000fe20000010100 */
[----:B------:R-:W-:Y:S01]  /*5e10*/  FSETP.GE.FTZ.AND P3, PT, R199, RZ, PT ;  /* 0x000000ffc700720b */ /* 0x000fe20003f76000 */
[----:B------:R-:W-:Y:S01]  /*5e20*/  FMUL.FTZ R6, R203, R2 ;  /* 0x00000002cb067220 */ /* 0x000fe20000410000 */
[----:B------:R-:W-:Y:S01]  /*5e30*/  F2FP.F16.F32.PACK_AB R2, R21, R32 ;  /* 0x000000201502723e */ /* 0x000fe200000000ff */
[----:B------:R-:W-:Y:S01]  /*5e40*/  FADD.FTZ R34, -R185, R34 ;  /* 0x00000022b9227221 */ /* 0x000fe20000010100 */
[----:B------:R-:W-:Y:S01]  /*5e50*/  FSETP.GE.FTZ.AND P2, PT, R197, RZ, PT ;  /* 0x000000ffc500720b */ /* 0x000fe20003f56000 */
[C---:B-----5:R-:W-:Y:S01]  /*5e60*/  FADD.FTZ R13, -R184.reuse, R13 ;  /* 0x0000000db80d7221 */ /* 0x060fe20000010100 */
[C---:B------:R-:W-:Y:S01]  /*5e70*/  FADD.FTZ R28, -R184.reuse, R28 ;  /* 0x0000001cb81c7221 */ /* 0x040fe20000010100 */
[----:B------:R3:W-:Y:S01]  /*5e80*/  STS [R222+0x15400], R2 ;  /* 0x01540002de007388 */ /* 0x0007e20000000800 */
[----:B------:R-:W-:Y:S01]  /*5e90*/  FSEL R23, R23, R185, P2 ;  /* 0x000000b917177208 */ /* 0x000fe20001000000 */
[----:B------:R-:W-:Y:S01]  /*5ea0*/  FADD.FTZ R24, -R184, R24 ;  /* 0x00000018b8187221 */ /* 0x000fe20000010100 */
[----:B------:R-:W-:Y:S02]  /*5eb0*/  FSETP.GE.FTZ.AND P2, PT, R190, RZ, PT ;  /* 0x000000ffbe00720b */ /* 0x000fe40003f56000 */
[----:B------:R4:W-:Y:S01]  /*5ec0*/  STS [R221+0x15000], R4 ;  /* 0x01500004dd007388 */ /* 0x0009e20000000800 */
[----:B------:R-:W-:Y:S01]  /*5ed0*/  FADD.FTZ R25, -R184, R25 ;  /* 0x00000019b8197221 */ /* 0x000fe20000010100 */
[----:B------:R-:W-:Y:S01]  /*5ee0*/  FMUL.FTZ R16, R197, R23 ;  /* 0x00000017c5107220 */ /* 0x000fe20000410000 */
[-C--:B------:R-:W-:Y:S01]  /*5ef0*/  FSEL R34, R34, R185.reuse, P2 ;  /* 0x000000b922227208 */ /* 0x080fe20001000000 */
[----:B--2---:R-:W-:Y:S01]  /*5f00*/  FADD.FTZ R0, -R185, R18 ;  /* 0x00000012b9007221 */ /* 0x004fe20000010100 */
[----:B------:R-:W-:Y:S01]  /*5f10*/  FSETP.GE.FTZ.AND P2, PT, R215, RZ, PT ;  /* 0x000000ffd700720b */ /* 0x000fe20003f56000 */
[C---:B------:R-:W-:Y:S01]  /*5f20*/  FADD.FTZ R10, -R183.reuse, R10 ;  /* 0x0000000ab70a7221 */ /* 0x040fe20000010100 */
[----:B------:R-:W-:Y:S01]  /*5f30*/  FSETP.GE.FTZ.AND P4, PT, R204, RZ, PT ;  /* 0x000000ffcc00720b */ /* 0x000fe20003f96000 */
[C---:B------:R-:W-:Y:S01]  /*5f40*/  FADD.FTZ R11, -R183.reuse, R11 ;  /* 0x0000000bb70b7221 */ /* 0x040fe20000010100 */
[-C--:B------:R-:W-:Y:S01]  /*5f50*/  FSEL R0, R0, R185.reuse, P1 ;  /* 0x000000b900007208 */ /* 0x080fe20000800000 */
[----:B------:R-:W-:Y:S01]  /*5f60*/  FADD.FTZ R15, -R183, R15 ;  /* 0x0000000fb70f7221 */ /* 0x000fe20000010100 */
        /* <DEDUP_REMOVED lines=20> */
[----:B------:R-:W-:Y:S01]  /*60b0*/  FSEL R2, R2, R184, P1 ;  /* 0x000000b802027208 */ /* 0x000fe20000800000 */
[----:B------:R-:W-:Y:S01]  /*60c0*/  FMUL.FTZ R185, R189, R185 ;  /* 0x000000b9bdb97220 */ /* 0x000fe20000410000 */
[----:B------:R-:W-:Y:S01]  /*60d0*/  FSETP.GE.FTZ.AND P1, PT, R191, RZ, PT ;  /* 0x000000ffbf00720b */ /* 0x000fe20003f36000 */
[----:B------:R-:W-:Y:S01]  /*60e0*/  FMUL.FTZ R6, R216, R6 ;  /* 0x00000006d8067220 */ /* 0x000fe20000410000 */
[----:B------:R-:W-:Y:S01]  /*60f0*/  FSEL R5, R5, R184, P2 ;  /* 0x000000b805057208 */ /* 0x000fe20001000000 */
[----:B------:R-:W-:Y:S01]  /*6100*/  FMUL.FTZ R2, R210, R2 ;  /* 0x00000002d2027220 */ /* 0x000fe20000410000 */
[----:B------:R-:W-:Y:S01]  /*6110*/  FSETP.GE.FTZ.AND P2, PT, R207, RZ, PT ;  /* 0x000000ffcf00720b */ /* 0x000fe20003f56000 */
[----:B------:R-:W-:Y:S01]  /*6120*/  IMAD.MOV.U32 R160, RZ, RZ, R229 ;  /* 0x000000ffffa07224 */ /* 0x000fe200078e00e5 */
[----:B------:R-:W-:Y:S01]  /*6130*/  FSETP.GE.FTZ.AND P3, PT, R201, RZ, PT ;  /* 0x000000ffc900720b */ /* 0x000fe20003f76000 */
[----:B------:R-:W-:Y:S01]  /*6140*/  IMAD.MOV.U32 R161, RZ, RZ, R228 ;  /* 0x000000ffffa17224 */ /* 0x000fe200078e00e4 */
[-C--:B------:R-:W-:Y:S02]  /*6150*/  FSEL R13, R13, R184.reuse, P2 ;  /* 0x000000b80d0d7208 */ /* 0x080fe40001000000 */
[----:B------:R-:W-:Y:S02]  /*6160*/  FSETP.GE.FTZ.AND P2, PT, R193, RZ, PT ;  /* 0x000000ffc100720b */ /* 0x000fe40003f56000 */
[-C--:B------:R-:W-:Y:S01]  /*6170*/  FSEL R25, R25, R184.reuse, P3 ;  /* 0x000000b819197208 */ /* 0x080fe20001800000 */
        /* <DEDUP_REMOVED lines=13> */
[-C--:B------:R-:W-:Y:S01]  /*6250*/  FSEL R11, R11, R183.reuse, P1 ;  /* 0x000000b70b0b7208 */ /* 0x080fe20000800000 */
[----:B------:R2:W-:Y:S01]  /*6260*/  STS [R222+0x16000], R0 ;  /* 0x01600000de007388 */ /* 0x0005e20000000800 */
[----:B------:R-:W-:Y:S01]  /*6270*/  FSETP.GE.FTZ.AND P3, PT, R205, RZ, PT ;  /* 0x000000ffcd00720b */ /* 0x000fe20003f76000 */
[----:B------:R-:W-:Y:S01]  /*6280*/  FMUL.FTZ R8, R191, R184 ;  /* 0x000000b8bf087220 */ /* 0x000fe20000410000 */
[----:B------:R-:W-:Y:S01]  /*6290*/  F2FP.F16.F32.PACK_AB R7, R7, R2 ;  /* 0x000000020707723e */ /* 0x000fe200000000ff */
[----:B------:R-:W-:Y:S01]  /*62a0*/  FADD.FTZ R2, -R183, R30 ;  /* 0x0000001eb7027221 */ /* 0x000fe20000010100 */
[----:B------:R-:W-:Y:S01]  /*62b0*/  FSEL R5, R5, R183, P2 ;  /* 0x000000b705057208 */ /* 0x000fe20001000000 */
        /* <DEDUP_REMOVED lines=24> */
[----:B--2---:R-:W-:Y:S02]  /*6440*/  F2FP.F16.F32.PACK_AB R0, R11, R12 ;  /* 0x0000000c0b00723e */ /* 0x004fe400000000ff */
        /* <DEDUP_REMOVED lines=10> */
[----:B--2---:R-:W-:Y:S05]  /*64f0*/  LEA R0, R181, UR4, 0x1 ;  /* 0x00000004b5007c11 */ /* 0x004fea000f8e08ff */
        /* <DEDUP_REMOVED lines=85> */
.L_x_524:
[----:B------:R-:W-:Y:S01]  /*6a50*/  LDSM.16.M88.4 R24, [R176] ;  /* 0x00000000b018783b */ /* 0x000fe20000000200 */
[C---:B------:R-:W-:Y:S01]  /*6a60*/  LEA R229, P1, R235.reuse, R160, 0x2 ;  /* 0x000000a0ebe57211 */ /* 0x040fe200078210ff */
[----:B------:R-:W-:Y:S01]  /*6a70*/  IMAD.U32 R2, RZ, RZ, UR21 ;  /* 0x00000015ff027e24 */ /* 0x000fe2000f8e00ff */
[----:B------:R-:W-:Y:S01]  /*6a80*/  ULOP3.LUT UR11, UR5, 0x1, URZ, 0xc0, !UPT ;  /* 0x00000001050b7892 */ /* 0x000fe2000f8ec03f */
[----:B------:R-:W2:Y:S01]  /*6a90*/  LDSM.16.MT88.4 R8, [R0+0x9000] ;  /* 0x009000000008783b */ /* 0x000ea20000004200 */
[----:B------:R-:W-:Y:S01]  /*6aa0*/  LEA.HI.X.SX32 R228, R235, R161, 0x2, P1 ;  /* 0x000000a1ebe47211 */ /* 0x000fe200008f16ff */
[----:B------:R-:W-:Y:S02]  /*6ab0*/  UISETP.GT.AND UP2, UPT, UR5, UR32, UPT ;  /* 0x000000200500728c */ /* 0x000fe4000bf44270 */
[----:B------:R-:W3:Y:S01]  /*6ac0*/  LDSM.16.MT88.4 R16, [R0+0xb000] ;  /* 0x00b000000010783b */ /* 0x000ee20000004200 */
[----:B------:R-:W-:Y:S02]  /*6ad0*/  UISETP.NE.U32.AND UP0, UPT, UR11, 0x1, UPT ;  /* 0x000000010b00788c */ /* 0x000fe4000bf05070 */
[----:B------:R-:W-:Y:S01]  /*6ae0*/  @UP3 UIADD3 UR12, UP1, UR16, -0x100, URZ ;  /* 0xffffff00100c3890 */ /* 0x000fe2000ff3e03f */
[----:B------:R-:W4:Y:S01]  /*6af0*/  LDSM.16.MT88.4 R28, [R0+0xd000] ;  /* 0x00d00000001c783b */ /* 0x000f220000004200 */
[----:B------:R-:W-:Y:S02]  /*6b00*/  UIADD3 UR5, UR5, -0x1, URZ ;  /* 0xffffffff05057890 */ /* 0x000fe4000fffe03f */
[----:B------:R-:W-:Y:S01]  /*6b10*/  @UP3 UIADD3.X UR11, UR17, -0x1, URZ, UP1, !UPT ;  /* 0xffffffff110b3890 */ /* 0x000fe20008ffe43f */
[----:B------:R-:W-:Y:S04]  /*6b20*/  LDSM.16.M88.4 R32, [R177] ;  /* 0x00000000b120783b */ /* 0x000fe80000000200 */
[----:B------:R-:W1:Y:S04]  /*6b30*/  LDSM.16.MT88.4 R132, [R0+0x9400] ;  /* 0x009400000084783b */ /* 0x000e680000004200 */
[----:B------:R-:W1:Y:S04]  /*6b40*/  LDSM.16.MT88.4 R136, [R0+0xb400] ;  /* 0x00b400000088783b */ /* 0x000e680000004200 */
[----:B------:R-:W1:Y:S04]  /*6b50*/  LDSM.16.MT88.4 R140, [R0+0xd400] ;  /* 0x00d40000008c783b */ /* 0x000e680000004200 */
[----:B------:R-:W-:Y:S04]  /*6b60*/  LDSM.16.M88.4 R144, [R179] ;  /* 0x00000000b390783b */ /* 0x000fe80000000200 */
[----:B------:R-:W1:Y:S04]  /*6b70*/  LDSM.16.MT88.4 R148, [R0+0x9800] ;  /* 0x009800000094783b */ /* 0x000e680000004200 */
[----:B------:R-:W1:Y:S01]  /*6b80*/  LDSM.16.MT88.4 R152, [R0+0xb800] ;  /* 0x00b800000098783b */ /* 0x000e620000004200 */
[C---:B--2---:R-:W-:Y:S03]  /*6b90*/  HMMA.16816.F32 R4, R24.reuse, R8, RZ ;  /* 0x000000081804723c */ /* 0x044fe600000018ff */
[----:B------:R-:W-:Y:S03]  /*6ba0*/  LDSM.16.MT88.4 R156, [R0+0x9c00] ;  /* 0x009c0000009c783b */ /* 0x000fe60000004200 */
[C---:B------:R-:W-:Y:S06]  /*6bb0*/  HMMA.16816.F32 R8, R24.reuse, R10, RZ ;  /* 0x0000000a1808723c */ /* 0x040fec00000018ff */
[C---:B---3--:R-:W-:Y:S06]  /*6bc0*/  HMMA.16816.F32 R12, R24.reuse, R16, RZ ;  /* 0x00000010180c723c */ /* 0x048fec00000018ff */
[C---:B------:R-:W-:Y:S06]  /*6bd0*/  HMMA.16816.F32 R16, R24.reuse, R18, RZ ;  /* 0x000000121810723c */ /* 0x040fec00000018ff */
[C---:B----4-:R-:W-:Y:S06]  /*6be0*/  HMMA.16816.F32 R20, R24.reuse, R28, RZ ;  /* 0x0000001c1814723c */ /* 0x050fec00000018ff */
[----:B------:R-:W-:Y:S01]  /*6bf0*/  HMMA.16816.F32 R24, R24, R30, RZ ;  /* 0x0000001e1818723c */ /* 0x000fe200000018ff */
[----:B------:R-:W2:Y:S05]  /*6c00*/  LDSM.16.MT88.4 R28, [R0+0xd800] ;  /* 0x00d80000001c783b */ /* 0x000eaa0000004200 */
[C---:B-1----:R-:W-:Y:S06]  /*6c10*/  HMMA.16816.F32 R4, R32.reuse, R132, R4 ;  /* 0x000000842004723c */ /* 0x042fec0000001804 */
[C---:B------:R-:W-:Y:S01]  /*6c20*/  HMMA.16816.F32 R8, R32.reuse, R134, R8 ;  /* 0x000000862008723c */ /* 0x040fe20000001808 */
[----:B------:R-:W1:Y:S05]  /*6c30*/  LDSM.16.M88.4 R132, [R178] ;  /* 0x00000000b284783b */ /* 0x000e6a0000000200 */
        /* <DEDUP_REMOVED lines=13> */
[C---:B--2---:R-:W-:Y:S06]  /*6d10*/  HMMA.16816.F32 R20, R144.reuse, R28, R20 ;  /* 0x0000001c9014723c */ /* 0x044fec0000001814 */
[----:B------:R-:W-:Y:S01]  /*6d20*/  HMMA.16816.F32 R24, R144, R30, R24 ;  /* 0x0000001e9018723c */ /* 0x000fe20000001818 */
[----:B------:R-:W2:Y:S04]  /*6d30*/  LDSM.16.MT88.4 R28, [R0+0xe000] ;  /* 0x00e00000001c783b */ /* 0x000ea80000004200 */
        /* <DEDUP_REMOVED lines=36> */
[C---:B--2---:R-:W-:Y:S06]  /*6f80*/  HMMA.16816.F32 R20, R132.reuse, R28, R20 ;  /* 0x0000001c8414723c */ /* 0x044fec0000001814 */
[----:B------:R-:W-:Y:S05]  /*6f90*/  HMMA.16816.F32 R24, R132, R30, R24 ;  /* 0x0000001e8418723c */ /* 0x000fea0000001818 */
[----:B------:R-:W-:Y:S01]  /*6fa0*/  IMAD.MOV.U32 R28, RZ, RZ, R229 ;  /* 0x000000ffff1c7224 */ /* 0x000fe200078e00e5 */
[C---:B-1----:R-:W-:Y:S01]  /*6fb0*/  HMMA.16816.F32 R4, R140.reuse, R156, R4 ;  /* 0x0000009c8c04723c */ /* 0x042fe20000001804 */
        /* <DEDUP_REMOVED lines=363> */
[----:B------:R-:W-:Y:S01]  /*8670*/  @UP0 UIADD3 UR19, UR13, UR5, URZ ;  /* 0x000000050d130290 */ /* 0x000fe2000fffe03f */
[----:B------:R-:W-:Y:S01]  /*8680*/  PLOP3.LUT P0, PT, PT, PT, UP0, 0x80, 0x0 ;  /* 0x000000000000781c */ /* 0x000fe20003f0f008 */
[----:B------:R-:W-:Y:S01]  /*8690*/  STS [R240+0x6000], R19 ;  /* 0x00600013f0007388 */ /* 0x000fe20000000800 */
[----:B------:R-:W-:-:S03]  /*86a0*/  @UP0 UMOV UR18, UR12 ;  /* 0x0000000c00120c82 */ /* 0x000fc60008000000 */
        /* <DEDUP_REMOVED lines=18> */
[----:B------:R3:W-:Y:S01]  /*87d0*/  STS [R239+0xb200], R4 ;  /* 0x00b20004ef007388 */ /* 0x0007e20000000800 */
[----:B-1----:R-:W-:Y:S01]  /*87e0*/  FMUL.FTZ R2, R77, UR8 ;  /* 0x000000084d027c20 */ /* 0x002fe20008410000 */
[----:B--2---:R-:W-:Y:S01]  /*87f0*/  FMUL.FTZ R0, R79, UR8 ;  /* 0x000000084f007c20 */ /* 0x004fe20008410000 */
[----:B------:R-:W-:Y:S06]  /*8800*/  @P0 BRA `(.L_x_526) ;  /* 0x0000000000340947 */ /* 0x000fec0003800000 */
        /* <DEDUP_REMOVED lines=13> */
.L_x_526:
[----:B------:R-:W-:Y:S01]  /*88e0*/  @UP0 UIADD3 UR5, UR44, UR45, URZ ;  /* 0x0000002d2c050290 */ /* 0x000fe2000fffe03f */
[----:B------:R-:W-:Y:S01]  /*88f0*/  F2FP.F16.F32.PACK_AB R2, R2, R76 ;  /* 0x0000004c0202723e */ /* 0x000fe200000000ff */
[----:B------:R-:W-:Y:S01]  /*8900*/  @UP0 ULDC.64 UR8, c[0x0][0x458] ;  /* 0x0001160000080ab9 */ /* 0x000fe20000000a00 */
[----:B------:R-:W-:Y:S01]  /*8910*/  F2FP.F16.F32.PACK_AB R0, R0, R78 ;  /* 0x0000004e0000723e */ /* 0x000fe200000000ff */
        /* <DEDUP_REMOVED lines=16> */
.L_x_527:
[----:B------:R1:W-:Y:S01]  /*8a20*/  STS [R240+0xb000], R2 ;  /* 0x00b00002f0007388 */ /* 0x0003e20000000800 */
[----:B------:R-:W-:Y:S01]  /*8a30*/  USHF.R.S32.HI UR5, URZ, 0x1f, UR42 ;  /* 0x0000001f3f057899 */ /* 0x000fe2000801142a */
[--C-:B------:R-:W-:Y:S01]  /*8a40*/  SHF.R.S32.HI R7, RZ, 0x1f, R246.reuse ;  /* 0x0000001fff077819 */ /* 0x100fe200000114f6 */
[----:B------:R-:W-:Y:S01]  /*8a50*/  IMAD.MOV.U32 R6, RZ, RZ, R246 ;  /* 0x000000ffff067224 */ /* 0x000fe200078e00f6 */
[----:B------:R2:W-:Y:S01]  /*8a60*/  STS [R240+0xb200], R0 ;  /* 0x00b20000f0007388 */ /* 0x0005e20000000800 */
[----:B------:R-:W-:Y:S01]  /*8a70*/  UIMAD UR11, UR5, UR14, URZ ;  /* 0x0000000e050b72a4 */ /* 0x000fe2000f8e023f */
[----:B------:R-:W-:Y:S01]  /*8a80*/  BSSY B0, `(.L_x_528) ;  /* 0x000002a000007945 */ /* 0x000fe20003800000 */
[----:B------:R-:W-:Y:S01]  /*8a90*/  UIMAD UR10, UR41, -0x80, UR10 ;  /* 0xffffff80290a78a4 */ /* 0x000fe2000f8e020a */
[----:B------:R-:W-:Y:S01]  /*8aa0*/  BAR.SYNC.DEFER_BLOCKING 0x0 ;  /* 0x0000000000007b1d */ /* 0x000fe20000010000 */
[----:B------:R-:W-:Y:S01]  /*8ab0*/  UIMAD UR11, UR42, UR15, UR11 ;  /* 0x0000000f2a0b72a4 */ /* 0x000fe2000f8e020b */
[----:B------:R-:W-:Y:S01]  /*8ac0*/  SHF.R.S32.HI R25, RZ, 0x1f, R238 ;  /* 0x0000001fff197819 */ /* 0x000fe200000114ee */
[----:B------:R-:W-:-:S02]  /*8ad0*/  USHF.R.S32.HI UR20, URZ, 0x1f, UR58 ;  /* 0x0000001f3f147899 */ /* 0x000fc4000801143a */
[C---:B------:R-:W-:Y:S01]  /*8ae0*/  ISETP.GE.AND P2, PT, R238.reuse, UR10, PT ;  /* 0x0000000aee007c0c */ /* 0x040fe2000bf46270 */
[----:B------:R-:W-:Y:S01]  /*8af0*/  ULDC.64 UR16, c[0x0][0x468] ;  /* 0x00011a0000107ab9 */ /* 0x000fe20000000a00 */
[----:B-1----:R-:W-:Y:S01]  /*8b00*/  IADD3 R2, R238, 0x40, RZ ;  /* 0x00000040ee027810 */ /* 0x002fe20007ffe0ff */
[----:B--2---:R-:W-:-:S03]  /*8b10*/  IMAD.U32 R0, RZ, RZ, UR14 ;  /* 0x0000000eff007e24 */ /* 0x004fc6000f8e00ff */
[----:B------:R-:W-:Y:S01]  /*8b20*/  ISETP.GE.AND P1, PT, R2, UR10, PT ;  /* 0x0000000a02007c0c */ /* 0x000fe2000bf26270 */
[----:B------:R1:W2:Y:S01]  /*8b30*/  LDS.128 R36, [R162+0xa000] ;  /* 0x00a00000a2247984 */ /* 0x0002a20000000c00 */
[----:B---3--:R-:W-:-:S03]  /*8b40*/  IMAD.WIDE.U32 R4, R0, UR42, R6 ;  /* 0x0000002a00047c25 */ /* 0x008fc6000f8e0006 */
[----:B------:R1:W3:Y:S01]  /*8b50*/  LDS.128 R32, [R162+0xc000] ;  /* 0x00c00000a2207984 */ /* 0x0002e20000000c00 */
[----:B------:R-:W-:Y:S01]  /*8b60*/  IMAD.U32 R0, RZ, RZ, UR11 ;  /* 0x0000000bff007e24 */ /* 0x000fe2000f8e00ff */
[----:B------:R-:W-:Y:S01]  /*8b70*/  IADD3 R4, P0, R4, UR18, RZ ;  /* 0x0000001204047c10 */ /* 0x000fe2000ff1e0ff */
[----:B------:R-:W-:Y:S01]  /*8b80*/  UIMAD UR11, UR20, UR16, URZ ;  /* 0x00000010140b72a4 */ /* 0x000fe2000f8e023f */
[----:B------:R1:W4:Y:S02]  /*8b90*/  LDS.128 R28, [R162+0xe000] ;  /* 0x00e00000a21c7984 */ /* 0x0003240000000c00 */
[----:B------:R-:W-:Y:S01]  /*8ba0*/  IADD3.X R5, R5, UR19, R0, P0, !PT ;  /* 0x0000001305057c10 */ /* 0x000fe200087fe400 */
[----:B------:R-:W-:Y:S01]  /*8bb0*/  IMAD.U32 R0, RZ, RZ, UR16 ;  /* 0x00000010ff007e24 */ /* 0x000fe2000f8e00ff */
[----:B------:R1:W1:Y:S01]  /*8bc0*/  LDS.128 R48, [R162+0x10000] ;  /* 0x01000000a2307984 */ /* 0x0002620000000c00 */
[----:B------:R-:W-:Y:S02]  /*8bd0*/  UIMAD UR17, UR58, UR17, UR11 ;  /* 0x000000113a1172a4 */ /* 0x000fe4000f8e020b */
[----:B------:R-:W-:Y:S01]  /*8be0*/  IMAD.WIDE.U32 R8, R0, UR58, R4 ;  /* 0x0000003a00087c25 */ /* 0x000fe2000f8e0004 */
[----:B------:R1:W1:Y:S04]  /*8bf0*/  LDS.128 R44, [R162+0x12000] ;  /* 0x01200000a22c7984 */ /* 0x0002680000000c00 */
[----:B------:R1:W1:Y:S01]  /*8c00*/  LDS.128 R40, [R162+0x14000] ;  /* 0x01400000a2287984 */ /* 0x0002620000000c00 */
[----:B------:R-:W-:Y:S01]  /*8c10*/  IADD3 R24, R9, UR17, RZ ;  /* 0x0000001109187c10 */ /* 0x000fe2000fffe0ff */
[----:B------:R-:W-:Y:S06]  /*8c20*/  @P2 BRA `(.L_x_529) ;  /* 0x00000000003c2947 */ /* 0x000fec0003800000 */
[----:B------:R-:W2:Y:S01]  /*8c30*/  LDS.128 R16, [R162+0xb000] ;  /* 0x00b00000a2107984 */ /* 0x000ea20000000c00 */
[----:B------:R-:W-:Y:S01]  /*8c40*/  MOV R4, R8 ;  /* 0x0000000800047202 */ /* 0x000fe20000000f00 */
[----:B------:R-:W-:Y:S01]  /*8c50*/  IMAD R0, R25, UR14, RZ ;  /* 0x0000000e19007c24 */ /* 0x000fe2000f8e02ff */
[----:B------:R-:W-:Y:S01]  /*8c60*/  MOV R5, R24 ;  /* 0x0000001800057202 */ /* 0x000fe20000000f00 */
[----:B------:R-:W3:Y:S01]  /*8c70*/  LDS.128 R12, [R162+0x9000] ;  /* 0x00900000a20c7984 */ /* 0x000ee20000000c00 */
[----:B------:R-:W-:Y:S01]  /*8c80*/  ULDC.64 UR16, c[0x0][0x3f0] ;  /* 0x0000fc0000107ab9 */ /* 0x000fe20000000a00 */
[C---:B------:R-:W-:Y:S02]  /*8c90*/  IMAD R0, R238.reuse, UR15, R0 ;  /* 0x0000000fee007c24 */ /* 0x040fe4000f8e0200 */
[----:B------:R-:W4:Y:S01]  /*8ca0*/  LDS.128 R20, [R162+0xd000] ;  /* 0x00d00000a2147984 */ /* 0x000f220000000c00 */
[----:B------:R-:W-:-:S05]  /*8cb0*/  IMAD.WIDE.U32 R10, R238, UR14, R4 ;  /* 0x0000000eee0a7c25 */ /* 0x000fca000f8e0004 */
[----:B------:R-:W-:Y:S02]  /*8cc0*/  IADD3 R0, R0, R11, RZ ;  /* 0x0000000b00007210 */ /* 0x000fe40007ffe0ff */
[----:B------:R-:W-:-:S04]  /*8cd0*/  LEA R4, P0, R10, UR16, 0x1 ;  /* 0x000000100a047c11 */ /* 0x000fc8000f8008ff */
[----:B------:R-:W-:-:S05]  /*8ce0*/  LEA.HI.X R5, R10, UR17, R0, 0x1, P0 ;  /* 0x000000110a057c11 */ /* 0x000fca00080f0c00 */
[----:B--2---:R2:W-:Y:S04]  /*8cf0*/  STG.E.128 desc[UR6][R4.64+0x40], R16 ;  /* 0x0000401004007986 */ /* 0x0045e8000c101d06 */
[----:B---3--:R2:W-:Y:S04]  /*8d00*/  STG.E.128 desc[UR6][R4.64], R12 ;  /* 0x0000000c04007986 */ /* 0x0085e8000c101d06 */
[----:B----4-:R2:W-:Y:S02]  /*8d10*/  STG.E.128 desc[UR6][R4.64+0x80], R20 ;  /* 0x0000801404007986 */ /* 0x0105e4000c101d06 */
.L_x_529:
[----:B------:R-:W-:Y:S05]  /*8d20*/  BSYNC B0 ;  /* 0x0000000000007941 */ /* 0x000fea0003800000 */
.L_x_528:
[----:B------:R-:W-:Y:S04]  /*8d30*/  BSSY B0, `(.L_x_530) ;  /* 0x0000010000007945 */ /* 0x000fe80003800000 */
[----:B------:R-:W-:Y:S05]  /*8d40*/  @P1 BRA `(.L_x_531) ;  /* 0x0000000000381947 */ /* 0x000fea0003800000 */
[----:B------:R-:W-:Y:S01]  /*8d50*/  IADD3 R0, P0, R238, 0x40, RZ ;  /* 0x00000040ee007810 */ /* 0x000fe20007f1e0ff */
[----:B--2---:R-:W-:Y:S01]  /*8d60*/  IMAD.MOV.U32 R4, RZ, RZ, R8 ;  /* 0x000000ffff047224 */ /* 0x004fe200078e0008 */
        /* <DEDUP_REMOVED lines=10> */
[----:B---3--:R2:W-:Y:S04]  /*8e10*/  STG.E.128 desc[UR6][R4.64+0x40], R32 ;  /* 0x0000402004007986 */ /* 0x0085e8000c101d06 */
[----:B----4-:R2:W-:Y:S02]  /*8e20*/  STG.E.128 desc[UR6][R4.64+0x80], R28 ;  /* 0x0000801c04007986 */ /* 0x0105e4000c101d06 */
.L_x_531:
[----:B------:R-:W-:Y:S05]  /*8e30*/  BSYNC B0 ;  /* 0x0000000000007941 */ /* 0x000fea0003800000 */
.L_x_530:
        /* <DEDUP_REMOVED lines=28> */
[----:B--2---:R2:W-:Y:S04]  /*9000*/  STG.E.128 desc[UR6][R4.64], R16 ;  /* 0x0000001004007986 */ /* 0x0045e8000c101d06 */
[----:B------:R2:W-:Y:S04]  /*9010*/  STG.E.128 desc[UR6][R4.64+0x40], R12 ;  /* 0x0000400c04007986 */ /* 0x0005e8000c101d06 */
[----:B-1----:R2:W-:Y:S02]  /*9020*/  STG.E.128 desc[UR6][R4.64+0x80], R160 ;  /* 0x000080a004007986 */ /* 0x0025e4000c101d06 */
.L_x_533:
[----:B------:R-:W-:Y:S05]  /*9030*/  BSYNC B0 ;  /* 0x0000000000007941 */ /* 0x000fea0003800000 */
.L_x_532:
        /* <DEDUP_REMOVED lines=14> */
.L_x_522:
[----:B------:R-:W-:Y:S05]  /*9120*/  BSYNC B1 ;  /* 0x0000000000017941 */ /* 0x000fea0003800000 */
.L_x_508:
[----:B------:R-:W-:Y:S01]  /*9130*/  R2UR UR8, R248 ;  /* 0x00000000f80872ca */ /* 0x000fe200000e0000 */
[----:B------:R-:W-:Y:S02]  /*9140*/  ULDC UR5, c[0x0][0xc] ;  /* 0x0000030000057ab9 */ /* 0x000fe40000000800 */
[----:B------:R-:W-:-:S10]  /*9150*/  UIADD3 UR41, UR5, UR41, URZ ;  /* 0x0000002905297290 */ /* 0x000fd4000fffe03f */
[----:B------:R-:W-:-:S06]  /*9160*/  UISETP.GE.AND UP0, UPT, UR41, UR8, UPT ;  /* 0x000000082900728c */ /* 0x000fcc000bf06270 */
[----:B------:R-:W-:-:S13]  /*9170*/  PLOP3.LUT P0, PT, PT, PT, UP0, 0x80, 0x0 ;  /* 0x000000000000781c */ /* 0x000fda0003f0f008 */
[----:B------:R-:W-:Y:S05]  /*9180*/  @P0 BRA `(.L_x_534) ;  /* 0x0000000000040947 */ /* 0x000fea0003800000 */
[----:B------:R-:W-:Y:S05]  /*9190*/  BRA `(.L_x_535) ;  /* 0xffffff7800787947 */ /* 0x000fea000383ffff */
.L_x_534:
[----:B------:R-:W-:Y:S05]  /*91a0*/  EXIT ;  /* 0x000000000000794d */ /* 0x000fea0003800000 */
.L_x_536:
        /* <DEDUP_REMOVED lines=13> */
.L_x_688:


//--------------------- .text._ZN5flash44flash_bwd_dq_dk_dv_loop_seqk_parallel_kernelI23Flash_bwd_kernel_traitsILi96ELi64ELi128ELi8ELi2ELi4ELi4ELb0ELb0EN7cutlass6half_tE19Flash_kernel_traitsILi96ELi64ELi128ELi8ES3_EELb0ELb1ELb0ELb0ELb0ELb1ELb1EEEvNS_16Flash_bwd_paramsE --------------------------
	.section	.text._ZN5flash44flash_bwd_dq_dk_dv_loop_seqk_parallel_kernelI23Flash_bwd_kernel_traitsILi96ELi64ELi128ELi8ELi2ELi4ELi4ELb0ELb0EN7cutlass6half_tE19Flash_kernel_traitsILi96ELi64ELi128ELi8ES3_EELb0ELb1ELb0ELb0ELb0ELb1ELb1EEEvNS_16Flash_bwd_paramsE,"ax",@progbits
	.align	128
        .global         _ZN5flash44flash_bwd_dq_dk_dv_loop_seqk_parallel_kernelI23Flash_bwd_kernel_traitsILi96ELi64ELi128ELi8ELi2ELi4ELi4ELb0ELb0EN7cutlass6half_tE19Flash_kernel_traitsILi96ELi64ELi128ELi8ES3_EELb0ELb1ELb0ELb0ELb0ELb1ELb1EEEvNS_16Flash_bwd_paramsE
        .type           _ZN5flash44flash_bwd_dq_dk_dv_loop_seqk_parallel_kernelI23Flash_bwd_kernel_traitsILi96ELi64ELi128ELi8ELi2ELi4ELi4ELb0ELb0EN7cutlass6half_tE19Flash_kernel_traitsILi96ELi64ELi128ELi8ES3_EELb0ELb1ELb0ELb0ELb0ELb1ELb1EEEvNS_16Flash_bwd_paramsE,@function
        .size           _ZN5flash44flash_bwd_dq_dk_dv_loop_seqk_parallel_kernelI23Flash_bwd_kernel_traitsILi96ELi64ELi128ELi8ELi2ELi4ELi4ELb0ELb0EN7cutlass6half_tE19Flash_kernel_traitsILi96ELi64ELi128ELi8ES3_EELb0ELb1ELb0ELb0ELb0ELb1ELb1EEEvNS_16Flash_bwd_paramsE,(.L_x_689 - _ZN5flash44flash_bwd_dq_dk_dv_loop_seqk_parallel_kernelI23Flash_bwd_kernel_traitsILi96ELi64ELi128ELi8ELi2ELi4ELi4ELb0ELb0EN7cutlass6half_tE19Flash_kernel_traitsILi96ELi64ELi128ELi8ES3_EELb0ELb1ELb0ELb0ELb0ELb1ELb1EEEvNS_16Flash_bwd_paramsE)
        .other          _ZN5flash44flash_bwd_dq_dk_dv_loop_seqk_parallel_kernelI23Flash_bwd_kernel_traitsILi96ELi64ELi128ELi8ELi2ELi4ELi4ELb0ELb0EN7cutlass6half_tE19Flash_kernel_traitsILi96ELi64ELi128ELi8ES3_EELb0ELb1ELb0ELb0ELb0ELb1ELb1EEEvNS_16Flash_bwd_paramsE,@"STO_CUDA_ENTRY STV_DEFAULT"
_ZN5flash44flash_bwd_dq_dk_dv_loop_seqk_parallel_kernelI23Flash_bwd_kernel_traitsILi96ELi64ELi128ELi8ELi2ELi4ELi4ELb0ELb0EN7cutlass6half_tE19Flash_kernel_traitsILi96ELi64ELi128ELi8ES3_EELb0ELb1ELb0ELb0ELb0ELb1ELb1EEEvNS_16Flash_bwd_paramsE:
.text._ZN5flash44flash_bwd_dq_dk_dv_loop_seqk_parallel_kernelI23Flash_bwd_kernel_traitsILi96ELi64ELi128ELi8ELi2ELi4ELi4ELb0ELb0EN7cutlass6half_tE19Flash_kernel_traitsILi96ELi64ELi128ELi8ES3_EELb0ELb1ELb0ELb0ELb0ELb1ELb1EEEvNS_16Flash_bwd_paramsE:
        /* <DEDUP_REMOVED lines=19> */
[----:B------:R-:W4:Y:S08]  /*0130*/  S2UR UR49, SR_CTAID.Y ;  /* 0x00000000003179c3 */ /* 0x000f300000002600 */
[----:B------:R-:W5:Y:S01]  /*0140*/  S2UR UR59, SR_CTAID.Z ;  /* 0x00000000003b79c3 */ /* 0x000f620000002700 */
[----:B---3--:R-:W-:Y:S01]  /*0150*/  ULEA UR4, UR4, UR5, 0x18 ;  /* 0x0000000504047291 */ /* 0x008fe2000f8ec03f */
[----:B--2---:R-:W-:Y:S01]  /*0160*/  SHF.R.S32.HI R15, RZ, 0x1f, R13 ;  /* 0x0000001fff0f7819 */ /* 0x004fe2000001140d */
[----:B------:R-:W-:Y:S01]  /*0170*/  IMAD.SHL.U32 R247, R13, 0x2, RZ ;  /* 0x000000020df77824 */ /* 0x000fe200078e00ff */
[----:B----4-:R-:W-:-:S02]  /*0180*/  USHF.L.U32 UR5, UR49, 0x7, URZ ;  /* 0x0000000731057899 */ /* 0x010fc4000800063f */
[CC--:B------:R-:W-:Y:S02]  /*0190*/  LEA.HI R2, R15.reuse, R13.reuse, RZ, 0x4 ;  /* 0x0000000d0f027211 */ /* 0x0c0fe400078f20ff */
[CC--:B------:R-:W-:Y:S02]  /*01a0*/  LEA.HI R18, R15.reuse, R13.reuse, RZ, 0x3 ;  /* 0x0000000d0f127211 */ /* 0x0c0fe400078f18ff */
[----:B------:R-:W-:Y:S01]  /*01b0*/  LEA.HI R11, R15, R13, RZ, 0x2 ;  /* 0x0000000d0f0b7211 */ /* 0x000fe200078f10ff */
[----:B-----5:R-:W-:Y:S01]  /*01c0*/  USHF.R.S32.HI UR6, URZ, 0x1f, UR59 ;  /* 0x0000001f3f067899 */ /* 0x020fe2000801143b */
        /* <DEDUP_REMOVED lines=15> */
[----:B------:R-:W-:Y:S02]  /*02c0*/  LEA.HI R16, R3, R0, RZ, 0x3 ;  /* 0x0000000003107211 */ /* 0x000fe400078f18ff */
[----:B------:R-:W-:Y:S02]  /*02d0*/  LOP3.LUT R3, R5, 0x7fffffe, RZ, 0xc0, !PT ;  /* 0x07fffffe05037812 */ /* 0x000fe400078ec0ff */
[----:B------:R-:W-:Y:S02]  /*02e0*/  SHF.R.U32.HI R7, RZ, 0x3, R2 ;  /* 0x00000003ff077819 */ /* 0x000fe40000011602 */
[----:B------:R-:W-:Y:S01]  /*02f0*/  LOP3.LUT R4, R2, 0x18, R248, 0xf8, !PT ;  /* 0x0000001802047812 */ /* 0x000fe200078ef8f8 */
[----:B------:R-:W-:Y:S01]  /*0300*/  IMAD.IADD R20, R0, 0x1, -R3 ;  /* 0x0000000100147824 */ /* 0x000fe200078e0a03 */
[----:B------:R-:W-:Y:S02]  /*0310*/  LOP3.LUT R2, R16, 0xfffffff8, RZ, 0xc0, !PT ;  /* 0xfffffff810027812 */ /* 0x000fe400078ec0ff */
[----:B------:R-:W-:-:S02]  /*0320*/  LOP3.LUT R3, R18, 0xfffffff8, RZ, 0xc0, !PT ;  /* 0xfffffff812037812 */ /* 0x000fc400078ec0ff */
[----:B------:R-:W-:Y:S01]  /*0330*/  LOP3.LUT R244, R4, R7, RZ, 0x3c, !PT ;  /* 0x0000000704f47212 */ /* 0x000fe200078e3cff */
[----:B------:R-:W-:Y:S01]  /*0340*/  IMAD.IADD R19, R0, 0x1, -R2 ;  /* 0x0000000100137824 */ /* 0x000fe200078e0a02 */
[----:B------:R-:W-:Y:S01]  /*0350*/  LEA.HI R2, R15, R13, RZ, 0x6 ;  /* 0x0000000d0f027211 */ /* 0x000fe200078f30ff */
[----:B------:R-:W-:Y:S01]  /*0360*/  IMAD.IADD R8, R13, 0x1, -R3 ;  /* 0x000000010d087824 */ /* 0x000fe200078e0a03 */
        /* <DEDUP_REMOVED lines=9> */
[--C-:B------:R-:W-:Y:S02]  /*0400*/  SHF.R.S32.HI R7, RZ, 0x1, R5.reuse ;  /* 0x00000001ff077819 */ /* 0x100fe40000011405 */
        /* <DEDUP_REMOVED lines=20> */
[----:B------:R-:W-:Y:S01]  /*0550*/  SHF.R.S32.HI R13, RZ, 0x7, R2 ;  /* 0x00000007ff0d7819 */ /* 0x000fe20000011402 */
[----:B------:R1:W-:Y:S01]  /*0560*/  STL [R1], R22 ;  /* 0x0000001601007387 */ /* 0x0003e20000100800 */
[----:B------:R-:W-:Y:S01]  /*0570*/  LOP3.LUT R2, R3, 0xfffffffe, RZ, 0xc0, !PT ;  /* 0xfffffffe03027812 */ /* 0x000fe200078ec0ff */
[----:B------:R-:W-:Y:S01]  /*0580*/  IMAD.SHL.U32 R3, R8, 0x40, RZ ;  /* 0x0000004008037824 */ /* 0x000fe200078e00ff */
[----:B------:R-:W-:Y:S01]  /*0590*/  LOP3.LUT R0, R0, 0xfffffffc, RZ, 0xc0, !PT ;  /* 0xfffffffc00007812 */ /* 0x000fe200078ec0ff */
[----:B------:R-:W-:Y:S01]  /*05a0*/  IMAD.SHL.U32 R8, R12, 0x2, RZ ;  /* 0x000000020c087824 */ /* 0x000fe200078e00ff */
[C---:B------:R-:W-:Y:S01]  /*05b0*/  LEA.HI R12, R5.reuse, R5, RZ, 0x1 ;  /* 0x00000005050c7211 */ /* 0x040fe200078f08ff */
[C---:B------:R-:W-:Y:S01]  /*05c0*/  IMAD.IADD R15, R252.reuse, 0x1, -R2 ;  /* 0x00000001fc0f7824 */ /* 0x040fe200078e0a02 */
[----:B------:R-:W-:Y:S01]  /*05d0*/  LOP3.LUT R6, R5, 0x1, RZ, 0xc0, !PT ;  /* 0x0000000105067812 */ /* 0x000fe200078ec0ff */
[----:B------:R-:W-:Y:S01]  /*05e0*/  IMAD.IADD R0, R252, 0x1, -R0 ;  /* 0x00000001fc007824 */ /* 0x000fe200078e0a00 */
[----:B------:R-:W-:-:S02]  /*05f0*/  SHF.R.S32.HI R2, RZ, 0x1, R11 ;  /* 0x00000001ff027819 */ /* 0x000fc4000001140b */
[----:B------:R-:W-:Y:S01]  /*0600*/  LOP3.LUT R4, R12, 0x3fffffe, RZ, 0xc0, !PT ;  /* 0x03fffffe0c047812 */ /* 0x000fe200078ec0ff */
[----:B------:R-:W-:Y:S01]  /*0610*/  IMAD R11, R0, 0x200, R8 ;  /* 0x00000200000b7824 */ /* 0x000fe200078e0208 */
[----:B------:R-:W-:Y:S02]  /*0620*/  LOP3.LUT R7, R3, 0x1c0, RZ, 0xc0, !PT ;  /* 0x000001c003077812 */ /* 0x000fe400078ec0ff */
[----:B------:R-:W-:Y:S01]  /*0630*/  ISETP.NE.U32.AND P5, PT, R6, 0x1, PT ;  /* 0x000000010600780c */ /* 0x000fe20003fa5070 */
[C---:B------:R-:W-:Y:S01]  /*0640*/  IMAD.SHL.U32 R6, R2.reuse, 0x40, RZ ;  /* 0x0000004002067824 */ /* 0x040fe200078e00ff */
[----:B------:R-:W-:Y:S01]  /*0650*/  SHF.R.S32.HI R3, RZ, 0x3, R16 ;  /* 0x00000003ff037819 */ /* 0x000fe20000011410 */
[----:B------:R-:W-:Y:S01]  /*0660*/  IMAD.IADD R16, R5, 0x1, -R4 ;  /* 0x0000000105107824 */ /* 0x000fe200078e0a04 */
[----:B------:R-:W-:Y:S01]  /*0670*/  LOP3.LUT P6, RZ, R2, 0x2, RZ, 0xc0, !PT ;  /* 0x0000000202ff7812 */ /* 0x000fe200078cc0ff */
[C---:B------:R-:W-:Y:S01]  /*0680*/  IMAD.SHL.U32 R2, R0.reuse, 0x10, RZ ;  /* 0x0000001000027824 */ /* 0x040fe200078e00ff */
        /* <DEDUP_REMOVED lines=24> */
[----:B------:R-:W-:Y:S01]  /*0810*/  SHF.R.S32.HI R10, RZ, 0x1f, R22 ;  /* 0x0000001fff0a7819 */ /* 0x000fe20000011416 */
        /* <DEDUP_REMOVED lines=22> */
[----:B------:R-:W-:Y:S02]  /*0980*/  LOP3.LUT R8, R8, R0, R7, 0x1e, !PT ;  /* 0x0000000008087212 */ /* 0x000fe400078e1e07 */
[----:B------:R-:W-:Y:S02]  /*0990*/  LEA.HI R0, R10, R22, RZ, 0x2 ;  /* 0x000000160a007211 */ /* 0x000fe400078f10ff */
[--C-:B------:R-:W-:Y:S01]  /*09a0*/  LOP3.LUT R176, R176, R3, R4.reuse, 0x1e, !PT ;  /* 0x00000003b0b07212 */ /* 0x100fe200078e1e04 */
[----:B------:R-:W-:Y:S01]  /*09b0*/  IMAD.IADD R8, R8, 0x1, R11 ;  /* 0x0000000108087824 */ /* 0x000fe200078e020b */
[----:B------:R-:W-:-:S02]  /*09c0*/  LOP3.LUT R3, R6, R2, R4, 0x1e, !PT ;  /* 0x0000000206037212 */ /* 0x000fc400078e1e04 */
[----:B------:R-:W-:Y:S01]  /*09d0*/  LOP3.LUT R2, R6, R9, R2, 0x1e, !PT ;  /* 0x0000000906027212 */ /* 0x000fe200078e1e02 */
[----:B------:R-:W-:Y:S01]  /*09e0*/  IMAD.U32 R176, R20, 0x200, R176 ;  /* 0x0000020014b07824 */ /* 0x000fe200078e00b0 */
[----:B------:R-:W-:Y:S01]  /*09f0*/  SHF.R.S32.HI R4, RZ, 0x2, R0 ;  /* 0x00000002ff047819 */ /* 0x000fe20000011400 */
[----:B------:R-:W-:Y:S01]  /*0a00*/  IMAD.SHL.U32 R0, R21, 0x20, RZ ;  /* 0x0000002015007824 */ /* 0x000fe200078e00ff */
[----:B------:R-:W-:Y:S02]  /*0a10*/  SEL R177, R180, 0xffffffe0, !P1 ;  /* 0xffffffe0b4b17807 */ /* 0x000fe40004800000 */
[----:B------:R-:W-:Y:S01]  /*0a20*/  SEL R178, R178, 0x40, P2 ;  /* 0x00000040b2b27807 */ /* 0x000fe20001000000 */
[----:B------:R-:W-:Y:S01]  /*0a30*/  IMAD.IADD R181, R0, 0x1, R2 ;  /* 0x0000000100b57824 */ /* 0x000fe200078e0202 */
[----:B------:R-:W-:Y:S01]  /*0a40*/  SEL R174, R180, 0xffffffe0, !P6 ;  /* 0xffffffe0b4ae7807 */ /* 0x000fe20007000000 */
[----:B------:R-:W-:Y:S01]  /*0a50*/  IMAD.U32 R2, RZ, RZ, UR5 ;  /* 0x00000005ff027e24 */ /* 0x000fe2000f8e00ff */
[----:B------:R-:W-:Y:S01]  /*0a60*/  USHF.R.S32.HI UR5, URZ, 0x1f, UR59 ;  /* 0x0000001f3f057899 */ /* 0x000fe2000801143b */
[----:B------:R-:W-:Y:S01]  /*0a70*/  IMAD R250, R15, 0x10, R4 ;  /* 0x000000100ffa7824 */ /* 0x000fe200078e0204 */
[----:B------:R-:W-:Y:S01]  /*0a80*/  LEA R173, R173, UR4, 0x1 ;  /* 0x00000004adad7c11 */ /* 0x000fe2000f8e08ff */
[----:B------:R-:W-:Y:S01]  /*0a90*/  IMAD R4, R15, 0x200, R0 ;  /* 0x000002000f047824 */ /* 0x000fe200078e0200 */
[----:B------:R-:W-:Y:S01]  /*0aa0*/  LOP3.LUT P0, RZ, R17, 0x2, RZ, 0xc0, !PT ;  /* 0x0000000211ff7812 */ /* 0x000fe2000780c0ff */
        /* <DEDUP_REMOVED lines=10> */
[----:B------:R-:W-:Y:S01]  /*0b50*/  VIADD R0, R250, 0xffffffc0 ;  /* 0xffffffc0fa007836 */ /* 0x000fe20000000000 */
[----:B------:R-:W-:-:S02]  /*0b60*/  LEA R176, R176, UR5, 0x1 ;  /* 0x00000005b0b07c11 */ /* 0x000fc4000f8e08ff */
[----:B------:R-:W-:Y:S01]  /*0b70*/  LEA R3, R5, UR4, 0x1 ;  /* 0x0000000405037c11 */ /* 0x000fe2000f8e08ff */
[----:B------:R-:W-:Y:S01]  /*0b80*/  IMAD.SHL.U32 R245, R0, 0x4, RZ ;  /* 0x0000000400f57824 */ /* 0x000fe200078e00ff */
[----:B------:R-:W-:Y:S01]  /*0b90*/  LEA R239, R8, UR6, 0x1 ;  /* 0x0000000608ef7c11 */ /* 0x000fe2000f8e08ff */
[C---:B------:R-:W-:Y:S01]  /*0ba0*/  IMAD.IADD R177, R176.reuse, 0x1, R177 ;  /* 0x00000001b0b17824 */ /* 0x040fe200078e02b1 */
[----:B------:R-:W-:Y:S01]  /*0bb0*/  SHF.R.S32.HI R2, RZ, 0x1f, R0 ;  /* 0x0000001fff027819 */ /* 0x000fe20000011400 */
[----:B------:R-:W-:Y:S01]  /*0bc0*/  IMAD.IADD R179, R176, 0x1, R178 ;  /* 0x00000001b0b37824 */ /* 0x000fe200078e02b2 */
[----:B------:R-:W-:Y:S01]  /*0bd0*/  ULDC.64 UR6, c[0x0][0x208] ;  /* 0x0000820000067ab9 */ /* 0x000fe20000000a00 */
[----:B------:R-:W-:Y:S01]  /*0be0*/  VIADD R240, R239, 0x20 ;  /* 0x00000020eff07836 */ /* 0x000fe20000000000 */
[----:B------:R-:W-:Y:S01]  /*0bf0*/  SHF.L.U64.HI R246, R0, 0x2, R2 ;  /* 0x0000000200f67819 */ /* 0x000fe20000010202 */
[----:B------:R-:W-:Y:S02]  /*0c00*/  IMAD.IADD R178, R177, 0x1, R178 ;  /* 0x00000001b1b27824 */ /* 0x000fe400078e02b2 */
[----:B-1----:R-:W-:-:S07]  /*0c10*/  @P3 VIADD R240, R239, 0xffffffe0 ;  /* 0xffffffe0eff03836 */ /* 0x002fce0000000000 */
.L_x_565:
        /* <DEDUP_REMOVED lines=67> */
.L_x_537:
        /* <DEDUP_REMOVED lines=62> */
[----:B------:R-:W-:-:S02]  /*1430*/  USEL UR31, UR18, URZ, UP2 ;  /* 0x0000003f121f7287 */ /* 0x000fc40009000000 */
[----:B------:R-:W-:Y:S01]  /*1440*/  UIMAD.WIDE.U32 UR12, UR10, UR8, URZ ;  /* 0x000000080a0c72a5 */ /* 0x000fe2000f8e003f */
[----:B------:R-:W-:Y:S01]  /*1450*/  IMAD.HI.U32 R0, R5, R0, R4 ;  /* 0x0000000005007227 */ /* 0x000fe200078e0004 */
[----:B------:R-:W-:Y:S02]  /*1460*/  UIADD3 UR50, UR17, UR5, URZ ;  /* 0x0000000511327290 */ /* 0x000fe4000fffe03f */
[----:B------:R-:W-:Y:S02]  /*1470*/  USHF.R.S32.HI UR18, URZ, 0x1f, UR20 ;  /* 0x0000001f3f127899 */ /* 0x000fe40008011414 */
[----:B------:R-:W-:Y:S01]  /*1480*/  UIADD3 UR5, UP2, UR20, UR29, URZ ;  /* 0x0000001d14057290 */ /* 0x000fe2000ff5e03f */
[----:B------:R-:W-:Y:S01]  /*1490*/  IMAD.HI.U32 R0, R0, R2, RZ ;  /* 0x0000000200007227 */ /* 0x000fe200078e00ff */
[----:B------:R-:W-:Y:S01]  /*14a0*/  USEL UR58, UR16, UR12, !UP1 ;  /* 0x0000000c103a7287 */ /* 0x000fe2000c800000 */
[----:B------:R-:W-:Y:S02]  /*14b0*/  ULDC UR46, c[0x0][0x2c4] ;  /* 0x0000b100002e7ab9 */ /* 0x000fe40000000800 */
[----:B------:R-:W-:Y:S01]  /*14c0*/  IMAD.MOV R4, RZ, RZ, -R0 ;  /* 0x000000ffff047224 */ /* 0x000fe200078e0a00 */
[----:B------:R-:W-:-:S02]  /*14d0*/  UIMAD UR14, UR11, UR8, URZ ;  /* 0x000000080b0e72a4 */ /* 0x000fc4000f8e023f */
[----:B------:R-:W-:Y:S01]  /*14e0*/  UIADD3.X UR12, UR18, UR31, URZ, UP2, !UPT ;  /* 0x0000001f120c7290 */ /* 0x000fe200097fe43f */
[C---:B------:R-:W-:Y:S01]  /*14f0*/  IMAD R2, R6.reuse, R4, R2 ;  /* 0x0000000406027224 */ /* 0x040fe200078e0202 */
[----:B------:R-:W-:Y:S02]  /*1500*/  UIMAD UR11, UR11, UR5, URZ ;  /* 0x000000050b0b72a4 */ /* 0x000fe4000f8e023f */
[----:B------:R-:W-:Y:S02]  /*1510*/  UIMAD.WIDE.U32 UR30, UR10, UR5, URZ ;  /* 0x000000050a1e72a5 */ /* 0x000fe4000f8e003f */
[----:B------:R-:W-:Y:S01]  /*1520*/  ISETP.GT.U32.AND P1, PT, R6, R2, PT ;  /* 0x000000020600720c */ /* 0x000fe20003f24070 */
[----:B------:R-:W-:Y:S01]  /*1530*/  @UP3 UIMAD UR5, UR49, UR46, URZ ;  /* 0x0000002e310532a4 */ /* 0x000fe2000f8e023f */
[----:B------:R-:W-:Y:S01]  /*1540*/  ULDC.U8 UR23, c[0x0][0x480] ;  /* 0x0001200000177ab9 */ /* 0x000fe20000000000 */
[----:B------:R-:W-:Y:S02]  /*1550*/  @UP0 UIADD3 UR21, UR38, UR41, URZ ;  /* 0x0000002926150290 */ /* 0x000fe4000fffe03f */
[----:B------:R-:W-:-:S02]  /*1560*/  @UP0 UIADD3 UR26, UR38, UR41, URZ ;  /* 0x00000029261a0290 */ /* 0x000fc4000fffe03f */
[----:B------:R-:W-:Y:S02]  /*1570*/  UIMAD UR16, UR10, UR12, UR11 ;  /* 0x0000000c0a1072a4 */ /* 0x000fe4000f8e020b */
[----:B------:R-:W-:Y:S02]  /*1580*/  UIMAD UR52, UR59, UR24, URZ ;  /* 0x000000183b3472a4 */ /* 0x000fe4000f8e023f */
[----:B------:R-:W-:Y:S02]  /*1590*/  UISETP.NE.AND UP4, UPT, UR23, URZ, UPT ;  /* 0x0000003f1700728c */ /* 0x000fe4000bf85270 */
[-C--:B------:R-:W-:Y:S01]  /*15a0*/  @!P1 IADD3 R2, R2, -R6.reuse, RZ ;  /* 0x8000000602029210 */ /* 0x080fe20007ffe0ff */
[----:B------:R-:W-:Y:S01]  /*15b0*/  @!P1 VIADD R0, R0, 0x1 ;  /* 0x0000000100009836 */ /* 0x000fe20000000000 */
[----:B------:R-:W-:Y:S01]  /*15c0*/  PLOP3.LUT P1, PT, PT, PT, UP0, 0x80, 0x0 ;  /* 0x000000000000781c */ /* 0x000fe20003f2f008 */
[----:B------:R-:W-:Y:S01]  /*15d0*/  @UP3 USEL UR10, UR5, UR8, !UP1 ;  /* 0x00000008050a3287 */ /* 0x000fe2000c800000 */
[----:B------:R-:W-:Y:S01]  /*15e0*/  ISETP.GE.U32.AND P0, PT, R2, R6, PT ;  /* 0x000000060200720c */ /* 0x000fe20003f06070 */
[----:B------:R-:W-:Y:S01]  /*15f0*/  @UP0 ULDC.64 UR22, c[0x0][0x248] ;  /* 0x0000920000160ab9 */ /* 0x000fe20000000a00 */
[----:B------:R-:W-:Y:S01]  /*1600*/  LOP3.LUT R2, R7, UR59, RZ, 0x3c, !PT ;  /* 0x0000003b07027c12 */ /* 0x000fe2000f8e3cff */
[----:B------:R-:W-:Y:S01]  /*1610*/  @UP0 ULDC.64 UR24, c[0x0][0x250] ;  /* 0x0000940000180ab9 */ /* 0x000fe20000000a00 */
[----:B------:R-:W-:-:S02]  /*1620*/  @UP1 UIADD3 UR50, UR13, UR14, URZ ;  /* 0x0000000e0d321290 */ /* 0x000fc4000fffe03f */
[----:B------:R-:W-:Y:S01]  /*1630*/  ISETP.GE.AND P2, PT, R2, RZ, PT ;  /* 0x000000ff0200720c */ /* 0x000fe20003f46270 */
[----:B------:R-:W-:Y:S01]  /*1640*/  @UP3 ULDC UR5, c[0x0][0x2e4] ;  /* 0x0000b90000053ab9 */ /* 0x000fe20000000800 */
[----:B------:R-:W-:Y:S02]  /*1650*/  @UP0 UIMAD.WIDE.U32 UR14, UR21, UR22, URZ ;  /* 0x00000016150e02a5 */ /* 0x000fe4000f8e003f */
[----:B------:R-:W-:Y:S02]  /*1660*/  @!UP1 UIADD3 UR53, UR33, UR36, URZ ;  /* 0x0000002421359290 */ /* 0x000fe4000fffe03f */
        /* <DEDUP_REMOVED lines=33> */
.L_x_539:
        /* <DEDUP_REMOVED lines=13> */
.L_x_540:
        /* <DEDUP_REMOVED lines=12> */
.L_x_541:
[----:B------:R-:W-:Y:S01]  /*1a10*/  ULDC UR5, c[0x0][0x270] ;  /* 0x00009c0000057ab9 */ /* 0x000fe20000000800 */
[----:B------:R-:W-:Y:S01]  /*1a20*/  ULDC UR8, c[0x0][0x2d4] ;  /* 0x0000b50000087ab9 */ /* 0x000fe20000000800 */
[----:B------:R-:W-:-:S04]  /*1a30*/  UIMAD UR5, UR49, UR5, UR59 ;  /* 0x00000005310572a4 */ /* 0x000fc8000f8e023b */
[----:B------:R-:W-:-:S12]  /*1a40*/  UIMAD UR5, UR5, UR8, URZ ;  /* 0x00000008050572a4 */ /* 0x000fd8000f8e023f */
.L_x_542:
[----:B------:R-:W2:Y:S01]  /*1a50*/  LDL R11, [R1] ;  /* 0x00000000010b7983 */ /* 0x000ea20000100800 */
[----:B------:R-:W-:Y:S01]  /*1a60*/  SHF.R.S32.HI R18, RZ, 0x1f, R238 ;  /* 0x0000001fff127819 */ /* 0x000fe200000114ee */
[----:B------:R-:W-:Y:S01]  /*1a70*/  ULDC UR10, c[0x0][0x270] ;  /* 0x00009c00000a7ab9 */ /* 0x000fe20000000800 */
[----:B------:R-:W-:Y:S01]  /*1a80*/  IADD3 R2, P2, R238, UR20, RZ ;  /* 0x00000014ee027c10 */ /* 0x000fe2000ff5e0ff */
[----:B------:R-:W-:Y:S01]  /*1a90*/  ULDC UR8, c[0x0][0x2dc] ;  /* 0x0000b70000087ab9 */ /* 0x000fe20000000800 */
[----:B------:R-:W-:Y:S01]  /*1aa0*/  UIADD3 UR29, UR20, UR5, URZ ;  /* 0x00000005141d7290 */ /* 0x000fe2000fffe03f */
[--C-:B------:R-:W-:Y:S01]  /*1ab0*/  SHF.R.S32.HI R249, RZ, 0x1f, R248.reuse ;  /* 0x0000001ffff97819 */ /* 0x100fe200000114f8 */
[----:B------:R-:W-:Y:S01]  /*1ac0*/  UIADD3 UR5, -UR9, UR27, UR40 ;  /* 0x0000001b09057290 */ /* 0x000fe2000fffe128 */
[----:B------:R-:W-:Y:S01]  /*1ad0*/  IADD3 R4, P0, R248, UR11, RZ ;  /* 0x0000000bf8047c10 */ /* 0x000fe2000ff1e0ff */
[----:B------:R-:W-:Y:S01]  /*1ae0*/  UIMAD UR31, UR8, UR10, URZ ;  /* 0x0000000a081f72a4 */ /* 0x000fe2000f8e023f */
[----:B------:R-:W-:Y:S01]  /*1af0*/  IADD3.X R6, R18, UR18, RZ, P2, !PT ;  /* 0x0000001212067c10 */ /* 0x000fe200097fe4ff */
[----:B------:R-:W-:Y:S01]  /*1b00*/  ULDC.64 UR12, c[0x0][0x420] ;  /* 0x00010800000c7ab9 */ /* 0x000fe20000000a00 */
[----:B------:R-:W-:Y:S01]  /*1b10*/  ULDC UR10, c[0x0][0x398] ;  /* 0x0000e600000a7ab9 */ /* 0x000fe20000000800 */
[----:B------:R-:W-:Y:S01]  /*1b20*/  USHF.R.S32.HI UR8, URZ, 0x1f, UR59 ;  /* 0x0000001f3f087899 */ /* 0x000fe2000801143b */
[----:B------:R-:W-:Y:S01]  /*1b30*/  IADD3.X R5, R249, UR53, RZ, P0, !PT ;  /* 0x00000035f9057c10 */ /* 0x000fe200087fe4ff */
[----:B------:R-:W-:Y:S01]  /*1b40*/  UIADD3 UR10, UR5, -UR10, URZ ;  /* 0x8000000a050a7290 */ /* 0x000fe2000fffe03f */
[----:B------:R-:W-:Y:S01]  /*1b50*/  IMAD.U32 R9, RZ, RZ, UR12 ;  /* 0x0000000cff097e24 */ /* 0x000fe2000f8e00ff */
[----:B------:R-:W-:Y:S01]  /*1b60*/  ULDC.64 UR14, c[0x0][0x258] ;  /* 0x00009600000e7ab9 */ /* 0x000fe20000000a00 */
[----:B------:R-:W-:Y:S01]  /*1b70*/  UIMAD UR5, UR18, UR12, URZ ;  /* 0x0000000c120572a4 */ /* 0x000fe2000f8e023f */
[----:B------:R-:W-:Y:S01]  /*1b80*/  IMAD R8, R6, UR42, RZ ;  /* 0x0000002a06087c24 */ /* 0x000fe2000f8e02ff */
[----:B------:R-:W-:Y:S01]  /*1b90*/  UIMAD UR18, UR8, UR14, URZ ;  /* 0x0000000e081272a4 */ /* 0x000fe2000f8e023f */
[----:B------:R-:W-:Y:S01]  /*1ba0*/  IMAD.WIDE.U32 R6, R2, UR42, R248 ;  /* 0x0000002a02067c25 */ /* 0x000fe2000f8e00f8 */
[----:B------:R-:W-:Y:S01]  /*1bb0*/  USHF.L.U32 UR26, UR31, 0x6, URZ ;  /* 0x000000061f1a7899 */ /* 0x000fe2000800063f */
[----:B------:R-:W-:Y:S01]  /*1bc0*/  BSSY B1, `(.L_x_538) ;  /* 0x00006e5000017945 */ /* 0x000fe20003800000 */
[----:B------:R-:W-:Y:S01]  /*1bd0*/  ULDC.64 UR16, c[0x0][0x428] ;  /* 0x00010a0000107ab9 */ /* 0x000fe20000000a00 */
[----:B------:R-:W-:Y:S01]  /*1be0*/  UIMAD UR5, UR20, UR13, UR5 ;  /* 0x0000000d140572a4 */ /* 0x000fe2000f8e0205 */
[----:B------:R-:W-:Y:S01]  /*1bf0*/  IMAD.WIDE.U32 R4, R9, UR20, R4 ;  /* 0x0000001409047c25 */ /* 0x000fe2000f8e0004 */
[----:B------:R-:W-:Y:S01]  /*1c00*/  UIMAD UR11, UR8, UR16, URZ ;  /* 0x00000010080b72a4 */ /* 0x000fe2000f8e023f */
[----:B------:R-:W-:Y:S01]  /*1c10*/  IADD3 R6, P0, R6, UR60, RZ ;  /* 0x0000003c06067c10 */ /* 0x000fe2000ff1e0ff */
[----:B------:R-:W-:Y:S01]  /*1c20*/  UIMAD UR28, UR59, UR15, UR18 ;  /* 0x0000000f3b1c72a4 */ /* 0x000fe2000f8e0212 */
[----:B------:R-:W-:Y:S01]  /*1c30*/  IMAD R2, R2, UR43, R8 ;  /* 0x0000002b02027c24 */ /* 0x000fe2000f8e0208 */
[----:B------:R-:W-:Y:S01]  /*1c40*/  USHF.R.S32.HI UR8, URZ, 0x1f, UR26 ;  /* 0x0000001f3f087899 */ /* 0x000fe2000801141a */
[----:B------:R-:W-:Y:S01]  /*1c50*/  VIADD R5, R5, UR5 ;  /* 0x0000000505057c36 */ /* 0x000fe20008000000 */
[----:B------:R-:W-:Y:S01]  /*1c60*/  UIADD3 UR19, UP2, UP1, UR30, UR26, UR52 ;  /* 0x0000001a1e137290 */ /* 0x000fe2000f95e034 */
[----:B------:R-:W-:Y:S01]  /*1c70*/  IMAD.U32 R9, RZ, RZ, UR16 ;  /* 0x00000010ff097e24 */ /* 0x000fe2000f8e00ff */
[----:B------:R-:W-:Y:S01]  /*1c80*/  USHF.R.S32.HI UR18, URZ, 0x1f, UR10 ;  /* 0x0000001f3f127899 */ /* 0x000fe2000801140a */
[----:B------:R-:W-:Y:S01]  /*1c90*/  IADD3.X R7, R7, UR51, R2, P0, !PT ;  /* 0x0000003307077c10 */ /* 0x000fe200087fe402 */
[----:B------:R-:W-:Y:S01]  /*1ca0*/  UIADD3.X UR5, UR54, UR8, UR57, UP2, UP1 ;  /* 0x0000000836057290 */ /* 0x000fe200097e2439 */
[----:B------:R-:W-:Y:S01]  /*1cb0*/  IMAD.U32 R2, RZ, RZ, UR14 ;  /* 0x0000000eff027e24 */ /* 0x000fe2000f8e00ff */
[----:B------:R-:W-:Y:S01]  /*1cc0*/  ULEA.HI UR18, UR18, UR10, URZ, 0x6 ;  /* 0x0000000a12127291 */ /* 0x000fe2000f8f303f */
[----:B------:R-:W-:Y:S01]  /*1cd0*/  IMAD.WIDE.U32 R4, R9, UR59, R4 ;  /* 0x0000003b09047c25 */ /* 0x000fe2000f8e0004 */
[----:B------:R-:W-:-:S02]  /*1ce0*/  UIADD3 UR8, UP2, UP1, UR56, UR19, UR58 ;  /* 0x0000001338087290 */ /* 0x000fc4000f95e03a */
[----:B------:R-:W-:Y:S01]  /*1cf0*/  USHF.R.S32.HI UR18, URZ, 0x6, UR18 ;  /* 0x000000063f127899 */ /* 0x000fe20008011412 */
[----:B------:R-:W-:Y:S01]  /*1d00*/  IMAD.WIDE.U32 R6, R2, UR59, R6 ;  /* 0x0000003b02067c25 */ /* 0x000fe2000f8e0006 */
[----:B------:R-:W-:Y:S02]  /*1d10*/  UIADD3.X UR5, UR55, UR5, UR50, UP2, UP1 ;  /* 0x0000000537057290 */ /* 0x000fe400097e2432 */
[----:B------:R-:W-:Y:S01]  /*1d20*/  UISETP.LT.AND UP1, UPT, URZ, UR18, UPT ;  /* 0x000000123f00728c */ /* 0x000fe2000bf21270 */
[----:B------:R-:W-:Y:S01]  /*1d30*/  VIADD R7, R7, UR28 ;  /* 0x0000001c07077c36 */ /* 0x000fe20008000000 */
[----:B------:R-:W-:Y:S02]  /*1d40*/  UIMAD UR17, UR59, UR17, UR11 ;  /* 0x000000113b1172a4 */ /* 0x000fe4000f8e020b */
[----:B------:R-:W-:Y:S01]  /*1d50*/  USEL UR18, URZ, UR18, !UP1 ;  /* 0x000000123f127287 */ /* 0x000fe2000c800000 */
[----:B------:R-:W-:Y:S01]  /*1d60*/  ULDC.64 UR10, c[0x0][0x400] ;  /* 0x00010000000a7ab9 */ /* 0x000fe20000000a00 */
[----:B------:R-:W-:-:S02]  /*1d70*/  ULDC.64 UR14, c[0x0][0x210] ;  /* 0x00008400000e7ab9 */ /* 0x000fc40000000a00 */
[----:B------:R-:W-:Y:S01]  /*1d80*/  UISETP.GT.AND UP1, UPT, UR44, UR18, UPT ;  /* 0x000000122c00728c */ /* 0x000fe2000bf24270 */
[----:B------:R-:W-:Y:S01]  /*1d90*/  VIADD R5, R5, UR17 ;  /* 0x0000001105057c36 */ /* 0x000fe20008000000 */
[----:B------:R-:W-:Y:S01]  /*1da0*/  UIADD3 UR16, UR20, UR36, URZ ;  /* 0x0000002414107290 */ /* 0x000fe2000fffe03f */
[----:B------:R-:W-:Y:S01]  /*1db0*/  ULDC.64 UR32, c[0x0][0x2b0] ;  /* 0x0000ac0000207ab9 */ /* 0x000fe20000000a00 */
[----:B------:R-:W-:Y:S01]  /*1dc0*/  ULDC.64 UR34, c[0x0][0x478] ;  /* 0x00011e0000227ab9 */ /* 0x000fe20000000a00 */
[----:B------:R-:W-:Y:S01]  /*1dd0*/  IMAD.WIDE.U32 R4, R238, UR12, R4 ;  /* 0x0000000cee047c25 */ /* 0x000fe2000f8e0004 */
[----:B------:R-:W-:Y:S02]  /*1de0*/  ULDC.64 UR20, c[0x0][0x3e0] ;  /* 0x0000f80000147ab9 */ /* 0x000fe40000000a00 */
[----:B------:R-:W-:Y:S01]  /*1df0*/  LEA R196, P2, R4, UR20, 0x1 ;  /* 0x0000001404c47c11 */ /* 0x000fe2000f8408ff */
[----:B--2---:R-:W-:-:S05]  /*1e00*/  IMAD R8, R252, UR31, R11 ;  /* 0x0000001ffc087c24 */ /* 0x004fca000f8e020b */
[----:B------:R-:W-:Y:S01]  /*1e10*/  IADD3 R2, P0, R8, UR8, RZ ;  /* 0x0000000808027c10 */ /* 0x000fe2000ff1e0ff */
[----:B------:R-:W-:-:S03]  /*1e20*/  UIADD3 UR8, UR44, -0x1, URZ ;  /* 0xffffffff2c087890 */ /* 0x000fc6000fffe03f */
[----:B------:R-:W-:Y:S02]  /*1e30*/  LEA.HI.X.SX32 R8, R8, UR5, 0x1, P0 ;  /* 0x0000000508087c11 */ /* 0x000fe400080f0eff */
[----:B------:R-:W-:-:S04]  /*1e40*/  LEA R214, P0, R2, UR10, 0x2 ;  /* 0x0000000a02d67c11 */ /* 0x000fc8000f8010ff */
[----:B------:R-:W-:Y:S01]  /*1e50*/  LEA.HI.X R213, R2, UR11, R8, 0x2, P0 ;  /* 0x0000000b02d57c11 */ /* 0x000fe200080f1408 */
[----:B------:R-:W-:Y:S01]  /*1e60*/  IMAD R2, R18, UR12, RZ ;  /* 0x0000000c12027c24 */ /* 0x000fe2000f8e02ff */
[----:B------:R-:W-:Y:S01]  /*1e70*/  LEA R198, P0, R6, UR14, 0x1 ;  /* 0x0000000e06c67c11 */ /* 0x000fe2000f8008ff */
[----:B------:R-:W-:Y:S02]  /*1e80*/  UIMAD.WIDE UR10, UR16, 0x4, UR32 ;  /* 0x00000004100a78a5 */ /* 0x000fe4000f8e0220 */
[----:B------:R-:W-:Y:S01]  /*1e90*/  IMAD R2, R238, UR13, R2 ;  /* 0x0000000dee027c24 */ /* 0x000fe2000f8e0202 */
[----:B------:R-:W-:Y:S01]  /*1ea0*/  LEA.HI.X R199, R6, UR15, R7, 0x1, P0 ;  /* 0x0000000f06c77c11 */ /* 0x000fe200080f0c07 */
[----:B------:R-:W-:Y:S01]  /*1eb0*/  UIMAD.WIDE UR16, UR29, 0x4, UR34 ;  /* 0x000000041d1078a5 */ /* 0x000fe2000f8e0222 */
[----:B------:R-:W-:Y:S01]  /*1ec0*/  PLOP3.LUT P0, PT, PT, PT, UP1, 0x80, 0x0 ;  /* 0x000000000000781c */ /* 0x000fe20003f0f018 */
[----:B------:R-:W-:Y:S01]  /*1ed0*/  IMAD.IADD R2, R5, 0x1, R2 ;  /* 0x0000000105027824 */ /* 0x000fe200078e0202 */
[----:B------:R-:W-:Y:S01]  /*1ee0*/  UMOV UR13, UR10 ;  /* 0x0000000a000d7c82 */ /* 0x000fe20008000000 */
[----:B------:R-:W-:-:S03]  /*1ef0*/  UMOV UR12, UR11 ;  /* 0x0000000b000c7c82 */ /* 0x000fc60008000000 */
[----:B------:R-:W-:Y:S01]  /*1f00*/  LEA.HI.X R197, R4, UR21, R2, 0x1, P2 ;  /* 0x0000001504c57c11 */ /* 0x000fe200090f0c02 */
[----:B------:R-:W-:Y:S01]  /*1f10*/  UMOV UR15, UR16 ;  /* 0x00000010000f7c82 */ /* 0x000fe20008000000 */
[----:B------:R-:W-:-:S05]  /*1f20*/  UMOV UR14, UR17 ;  /* 0x00000011000e7c82 */ /* 0x000fca0008000000 */
        /* <DEDUP_REMOVED lines=20> */
.L_x_544:
        /* <DEDUP_REMOVED lines=19> */
.L_x_545:
        /* <DEDUP_REMOVED lines=32> */
.L_x_547:
[----:B------:R-:W-:Y:S05]  /*23a0*/  BSYNC B0 ;  /* 0x0000000000007941 */ /* 0x000fea0003800000 */
.L_x_546:
        /* <DEDUP_REMOVED lines=15> */
.L_x_549:
[----:B------:R-:W-:Y:S05]  /*24a0*/  BSYNC B0 ;  /* 0x0000000000007941 */ /* 0x000fea0003800000 */
.L_x_548:
        /* <DEDUP_REMOVED lines=28> */
.L_x_551:
[----:B------:R-:W-:Y:S05]  /*2670*/  BSYNC B0 ;  /* 0x0000000000007941 */ /* 0x000fea0003800000 */
.L_x_550:
        /* <DEDUP_REMOVED lines=15> */
.L_x_543:
[----:B------:R-:W-:Y:S01]  /*2770*/  UIMAD UR5, UR37, UR22, URZ ;  /* 0x00000016250572a4 */ /* 0x000fe2000f8e023f */
[----:B------:R-:W-:Y:S01]  /*2780*/  IMAD.U32 R6, RZ, RZ, UR22 ;  /* 0x00000016ff067e24 */ /* 0x000fe2000f8e00ff */
[----:B------:R-:W-:Y:S01]  /*2790*/  UIMAD UR10, UR37, UR24, URZ ;  /* 0x00000018250a72a4 */ /* 0x000fe2000f8e023f */
[----:B------:R-:W-:Y:S01]  /*27a0*/  IMAD.U32 R4, RZ, RZ, UR24 ;  /* 0x00000018ff047e24 */ /* 0x000fe2000f8e00ff */
[----:B------:R-:W-:Y:S01]  /*27b0*/  UIMAD UR11, UR40, UR23, UR5 ;  /* 0x00000017280b72a4 */ /* 0x000fe2000f8e0205 */
[--C-:B------:R-:W-:Y:S01]  /*27c0*/  IMAD.WIDE.U32 R6, R6, UR40, R248.reuse ;  /* 0x0000002806067c25 */ /* 0x100fe2000f8e00f8 */
[----:B------:R-:W-:Y:S02]  /*27d0*/  UIMAD UR5, UR39, -0x80, UR9 ;  /* 0xffffff80270578a4 */ /* 0x000fe4000f8e0209 */
[----:B------:R-:W-:Y:S01]  /*27e0*/  UIMAD UR10, UR40, UR25, UR10 ;  /* 0x00000019280a72a4 */ /* 0x000fe2000f8e020a */
[----:B------:R-:W-:Y:S01]  /*27f0*/  VIADD R9, R238, 0x40 ;  /* 0x00000040ee097836 */ /* 0x000fe20000000000 */
[----:B------:R-:W-:Y:S01]  /*2800*/  IADD3 R8, P0, R6, UR45, RZ ;  /* 0x0000002d06087c10 */ /* 0x000fe2000ff1e0ff */
[----:B------:R-:W-:Y:S01]  /*2810*/  IMAD.U32 R2, RZ, RZ, UR11 ;  /* 0x0000000bff027e24 */ /* 0x000fe2000f8e00ff */
[----:B------:R-:W-:Y:S01]  /*2820*/  ULDC.64 UR16, c[0x0][0x260] ;  /* 0x0000980000107ab9 */ /* 0x000fe20000000a00 */
[----:B------:R-:W-:Y:S01]  /*2830*/  IMAD.WIDE.U32 R4, R4, UR40, R248 ;  /* 0x0000002804047c25 */ /* 0x000fe2000f8e00f8 */
[----:B------:R-:W-:-:S02]  /*2840*/  ISETP.GE.AND P1, PT, R9, UR5, PT ;  /* 0x0000000509007c0c */ /* 0x000fc4000bf26270 */
[----:B------:R-:W-:Y:S01]  /*2850*/  IADD3.X R9, R7, UR47, R2, P0, !PT ;  /* 0x0000002f07097c10 */ /* 0x000fe200087fe402 */
[----:B------:R-:W-:Y:S01]  /*2860*/  IMAD.U32 R2, RZ, RZ, UR10 ;  /* 0x0000000aff027e24 */ /* 0x000fe2000f8e00ff */
[----:B------:R-:W-:Y:S01]  /*2870*/  IADD3 R6, P0, R4, UR46, RZ ;  /* 0x0000002e04067c10 */ /* 0x000fe2000ff1e0ff */
[----:B------:R-:W-:Y:S01]  /*2880*/  ULDC.64 UR10, c[0x0][0x268] ;  /* 0x00009a00000a7ab9 */ /* 0x000fe20000000a00 */
[----:B------:R-:W-:Y:S01]  /*2890*/  ISETP.GE.AND P2, PT, R238, UR5, PT ;  /* 0x00000005ee007c0c */ /* 0x000fe2000bf46270 */
[C---:B------:R-:W-:Y:S01]  /*28a0*/  IMAD R4, R10.reuse, UR16, RZ ;  /* 0x000000100a047c24 */ /* 0x040fe2000f8e02ff */
[----:B------:R-:W-:Y:S01]  /*28b0*/  IADD3.X R7, R5, UR48, R2, P0, !PT ;  /* 0x0000003005077c10 */ /* 0x000fe200087fe402 */
[----:B------:R-:W-:Y:S01]  /*28c0*/  IMAD R2, R10, UR10, RZ ;  /* 0x0000000a0a027c24 */ /* 0x000fe2000f8e02ff */
[----:B------:R-:W-:Y:S01]  /*28d0*/  UIMAD UR5, UR8, -0x40, UR27 ;  /* 0xffffffc0080578a4 */ /* 0x000fe2000f8e021b */
[C---:B------:R-:W-:Y:S02]  /*28e0*/  IMAD R10, R0.reuse, UR17, R4 ;  /* 0x00000011000a7c24 */ /* 0x040fe4000f8e0204 */
[----:B------:R-:W-:Y:S01]  /*28f0*/  IMAD.WIDE.U32 R4, R0, UR16, R8 ;  /* 0x0000001000047c25 */ /* 0x000fe2000f8e0008 */
[----:B------:R-:W-:-:S02]  /*2900*/  @!P1 IADD3 R12, P0, R238, 0x40, RZ ;  /* 0x00000040ee0c9810 */ /* 0x000fc40007f1e0ff */
[----:B------:R-:W-:Y:S01]  /*2910*/  ISETP.GE.AND P3, PT, R238, UR5, PT ;  /* 0x00000005ee007c0c */ /* 0x000fe2000bf66270 */
[C---:B------:R-:W-:Y:S02]  /*2920*/  IMAD R8, R0.reuse, UR11, R2 ;  /* 0x0000000b00087c24 */ /* 0x040fe4000f8e0202 */
[----:B------:R-:W-:Y:S01]  /*2930*/  IMAD.WIDE.U32 R6, R0, UR10, R6 ;  /* 0x0000000a00067c25 */ /* 0x000fe2000f8e0006 */
[----:B------:R-:W1:Y:S01]  /*2940*/  @!P2 LDC.64 R16, c[0x0][0x218] ;  /* 0x00008600ff10ab82 */ /* 0x000e620000000a00 */
[----:B------:R-:W-:Y:S02]  /*2950*/  ULEA.HI UR10, UR8, UR8, URZ, 0x1 ;  /* 0x00000008080a7291 */ /* 0x000fe4000f8f083f */
[C---:B------:R-:W-:Y:S02]  /*2960*/  VIADD R0, R250.reuse, 0x20 ;  /* 0x00000020fa007836 */ /* 0x040fe40000000000 */
[----:B------:R-:W-:Y:S01]  /*2970*/  VIADD R2, R250, 0x8 ;  /* 0x00000008fa027836 */ /* 0x000fe20000000000 */
[----:B------:R-:W-:Y:S01]  /*2980*/  ULOP3.LUT UR10, UR10, 0xfffffffe, URZ, 0xc0, !UPT ;  /* 0xfffffffe0a0a7892 */ /* 0x000fe2000f8ec03f */
[----:B------:R-:W-:Y:S01]  /*2990*/  IMAD.IADD R5, R5, 0x1, R10 ;  /* 0x0000000105057824 */ /* 0x000fe200078e020a */
[----:B------:R-:W-:Y:S01]  /*29a0*/  ISETP.GE.AND P5, PT, R0, UR5, PT ;  /* 0x0000000500007c0c */ /* 0x000fe2000bfa6270 */
[----:B------:R-:W-:Y:S01]  /*29b0*/  @!P1 IMAD.X R0, RZ, RZ, R18, P0 ;  /* 0x000000ffff009224 */ /* 0x000fe200000e0612 */
[----:B------:R-:W-:Y:S01]  /*29c0*/  @!P1 IADD3 R14, P0, R238, 0x40, RZ ;  /* 0x00000040ee0e9810 */ /* 0x000fe20007f1e0ff */
[----:B------:R-:W-:Y:S01]  /*29d0*/  IMAD.IADD R7, R7, 0x1, R8 ;  /* 0x0000000107077824 */ /* 0x000fe200078e0208 */
[----:B------:R-:W-:Y:S01]  /*29e0*/  ISETP.GE.AND P6, PT, R2, UR5, PT ;  /* 0x0000000502007c0c */ /* 0x000fe2000bfc6270 */
[----:B------:R-:W-:Y:S01]  /*29f0*/  @!P1 IMAD R0, R0, UR22, RZ ;  /* 0x0000001600009c24 */ /* 0x000fe2000f8e02ff */
[----:B------:R-:W-:Y:S01]  /*2a00*/  UIADD3 UR10, UR8, -UR10, URZ ;  /* 0x8000000a080a7290 */ /* 0x000fe2000fffe03f */
[----:B------:R-:W-:Y:S01]  /*2a10*/  @!P1 IMAD.X R15, RZ, RZ, R18, P0 ;  /* 0x000000ffff0f9224 */ /* 0x000fe200000e0612 */
[----:B------:R-:W-:Y:S01]  /*2a20*/  PLOP3.LUT P0, PT, PT, PT, UP4, 0x80, 0x0 ;  /* 0x000000000000781c */ /* 0x000fe20003f0f048 */
[----:B------:R-:W-:Y:S01]  /*2a30*/  @!P1 IMAD.MOV.U32 R8, RZ, RZ, R4 ;  /* 0x000000ffff089224 */ /* 0x000fe200078e0004 */
[----:B------:R-:W-:Y:S01]  /*2a40*/  UISETP.NE.AND UP0, UPT, UR10, 0x1, UPT ;  /* 0x000000010a00788c */ /* 0x000fe2000bf05270 */
[----:B------:R-:W-:-:S02]  /*2a50*/  @!P1 IMAD.MOV.U32 R9, RZ, RZ, R5 ;  /* 0x000000ffff099224 */ /* 0x000fc400078e0005 */
[----:B------:R-:W-:Y:S02]  /*2a60*/  @!P2 IMAD R2, R18, UR22, RZ ;  /* 0x000000161202ac24 */ /* 0x000fe4000f8e02ff */
[----:B------:R-:W-:Y:S02]  /*2a70*/  IMAD.MOV.U32 R235, RZ, RZ, 0x7f800000 ;  /* 0x7f800000ffeb7424 */ /* 0x000fe400078e00ff */
[----:B------:R-:W-:Y:S02]  /*2a80*/  IMAD.MOV.U32 R236, RZ, RZ, 0x7f800000 ;  /* 0x7f800000ffec7424 */ /* 0x000fe400078e00ff */
[----:B------:R-:W-:Y:S02]  /*2a90*/  IMAD.MOV.U32 R233, RZ, RZ, 0x7f800000 ;  /* 0x7f800000ffe97424 */ /* 0x000fe400078e00ff */
[----:B------:R-:W-:Y:S01]  /*2aa0*/  IMAD.MOV.U32 R234, RZ, RZ, 0x7f800000 ;  /* 0x7f800000ffea7424 */ /* 0x000fe200078e00ff */
[----:B------:R-:W-:Y:S01]  /*2ab0*/  @P0 BAR.SYNC.DEFER_BLOCKING 0x0 ;  /* 0x0000000000000b1d */ /* 0x000fe20000010000 */
[C---:B------:R-:W-:Y:S01]  /*2ac0*/  @!P1 IMAD R21, R12.reuse, UR23, R0 ;  /* 0x000000170c159c24 */ /* 0x040fe2000f8e0200 */
[----:B------:R-:W-:Y:S01]  /*2ad0*/  PLOP3.LUT P0, PT, PT, PT, UP0, 0x80, 0x0 ;  /* 0x000000000000781c */ /* 0x000fe20003f0f008 */
[----:B------:R-:W-:Y:S01]  /*2ae0*/  @!P1 IMAD.WIDE.U32 R12, R12, UR22, R8 ;  /* 0x000000160c0c9c25 */ /* 0x000fe2000f8e0008 */
[----:B------:R-:W-:-:S02]  /*2af0*/  USHF.L.U32 UR17, UR31, 0x4, URZ ;  /* 0x000000041f117899 */ /* 0x000fc4000800063f */
[----:B------:R-:W-:Y:S01]  /*2b00*/  USHF.L.U32 UR16, UR31, 0x3, URZ ;  /* 0x000000031f107899 */ /* 0x000fe2000800063f */
[----:B------:R-:W-:Y:S01]  /*2b10*/  @!P1 IMAD R0, R15, UR24, RZ ;  /* 0x000000180f009c24 */ /* 0x000fe2000f8e02ff */
[----:B------:R-:W-:Y:S01]  /*2b20*/  UIADD3 UR37, UR27, 0x80, UR40 ;  /* 0x000000801b257890 */ /* 0x000fe2000fffe028 */
[----:B------:R-:W-:Y:S02]  /*2b30*/  @!P2 IMAD R2, R238, UR23, R2 ;  /* 0x00000017ee02ac24 */ /* 0x000fe4000f8e0202 */
[----:B------:R-:W-:Y:S01]  /*2b40*/  IMAD R237, RZ, RZ, -UR26 ;  /* 0x8000001affed7e24 */ /* 0x000fe2000f8e02ff */
[----:B------:R-:W-:Y:S01]  /*2b50*/  SHF.L.U64.HI R242, R250, 0x2, R251 ;  /* 0x00000002faf27819 */ /* 0x000fe200000102fb */
[----:B------:R-:W-:Y:S01]  /*2b60*/  @!P2 IMAD.WIDE.U32 R8, R238, UR22, R4 ;  /* 0x00000016ee08ac25 */ /* 0x000fe2000f8e0004 */
[----:B------:R-:W-:Y:S02]  /*2b70*/  CS2R R126, SRZ ;  /* 0x00000000007e7805 */ /* 0x000fe4000001ff00 */
[----:B------:R-:W-:-:S02]  /*2b80*/  CS2R R124, SRZ ;  /* 0x00000000007c7805 */ /* 0x000fc4000001ff00 */
[----:B------:R-:W-:Y:S01]  /*2b90*/  CS2R R130, SRZ ;  /* 0x0000000000827805 */ /* 0x000fe2000001ff00 */
[----:B------:R-:W-:Y:S01]  /*2ba0*/  @!P1 IMAD R20, R14, UR25, R0 ;  /* 0x000000190e149c24 */ /* 0x000fe2000f8e0200 */
[----:B-1----:R-:W-:Y:S01]  /*2bb0*/  @!P2 LEA R4, P4, R8, R16, 0x1 ;  /* 0x000000100804a211 */ /* 0x002fe200078808ff */
[----:B------:R-:W-:Y:S01]  /*2bc0*/  @!P1 IMAD.MOV.U32 R10, RZ, RZ, R6 ;  /* 0x000000ffff0a9224 */ /* 0x000fe200078e0006 */
[----:B------:R-:W-:Y:S01]  /*2bd0*/  CS2R R128, SRZ ;  /* 0x0000000000807805 */ /* 0x000fe2000001ff00 */
[----:B------:R-:W-:Y:S01]  /*2be0*/  @!P1 IMAD.MOV.U32 R11, RZ, RZ, R7 ;  /* 0x000000ffff0b9224 */ /* 0x000fe200078e0007 */
[----:B------:R-:W-:Y:S01]  /*2bf0*/  CS2R R122, SRZ ;  /* 0x00000000007a7805 */ /* 0x000fe2000001ff00 */
[----:B------:R-:W-:Y:S01]  /*2c00*/  @!P2 IMAD.IADD R0, R9, 0x1, R2 ;  /* 0x000000010900a824 */ /* 0x000fe200078e0202 */
[----:B------:R-:W-:Y:S01]  /*2c10*/  CS2R R120, SRZ ;  /* 0x0000000000787805 */ /* 0x000fe2000001ff00 */
[----:B------:R-:W-:Y:S01]  /*2c20*/  @!P1 IMAD.WIDE.U32 R14, R14, UR24, R10 ;  /* 0x000000180e0e9c25 */ /* 0x000fe2000f8e000a */
[----:B------:R-:W-:-:S02]  /*2c30*/  CS2R R118, SRZ ;  /* 0x0000000000767805 */ /* 0x000fc4000001ff00 */
[----:B------:R-:W-:Y:S02]  /*2c40*/  CS2R R116, SRZ ;  /* 0x0000000000747805 */ /* 0x000fe4000001ff00 */
[----:B------:R-:W-:Y:S01]  /*2c50*/  @!P2 LEA.HI.X R5, R8, R17, R0, 0x1, P4 ;  /* 0x000000110805a211 */ /* 0x000fe200020f0c00 */
[----:B------:R-:W-:Y:S01]  /*2c60*/  @!P2 IMAD.WIDE.U32 R10, R238, UR24, R6 ;  /* 0x00000018ee0aac25 */ /* 0x000fe2000f8e0006 */
[----:B------:R-:W1:Y:S01]  /*2c70*/  @!P1 LDC.64 R8, c[0x0][0x218] ;  /* 0x00008600ff089b82 */ /* 0x000e620000000a00 */
[----:B------:R-:W-:Y:S02]  /*2c80*/  LEA R0, R244, UR4, 0x1 ;  /* 0x00000004f4007c11 */ /* 0x000fe4000f8e08ff */
[----:B------:R-:W-:Y:S01]  /*2c90*/  CS2R R110, SRZ ;  /* 0x00000000006e7805 */ /* 0x000fe2000001ff00 */
[----:B------:R-:W-:Y:S01]  /*2ca0*/  @!P2 IMAD R2, R18, UR24, RZ ;  /* 0x000000181202ac24 */ /* 0x000fe2000f8e02ff */
[----:B------:R-:W-:Y:S01]  /*2cb0*/  CS2R R108, SRZ ;  /* 0x00000000006c7805 */ /* 0x000fe2000001ff00 */
[----:B------:R-:W-:Y:S01]  /*2cc0*/  IMAD.SHL.U32 R241, R250, 0x4, RZ ;  /* 0x00000004faf17824 */ /* 0x000fe200078e00ff */
[----:B------:R-:W-:Y:S01]  /*2cd0*/  @P3 STS [R0+0x6000], RZ ;  /* 0x006000ff00003388 */ /* 0x000fe20000000800 */
[----:B------:R-:W-:Y:S01]  /*2ce0*/  @!P2 IMAD R16, R238, UR25, R2 ;  /* 0x00000019ee10ac24 */ /* 0x000fe2000f8e0202 */
[----:B------:R-:W2:Y:S01]  /*2cf0*/  @!P2 LDC.64 R6, c[0x0][0x220] ;  /* 0x00008800ff06ab82 */ /* 0x000ea20000000a00 */
[----:B------:R-:W-:Y:S01]  /*2d00*/  VIADD R2, R244, 0x1800 ;  /* 0x00001800f4027836 */ /* 0x000fe20000000000 */
[----:B------:R-:W-:Y:S01]  /*2d10*/  @P3 STS [R0+0x6004], RZ ;  /* 0x006004ff00003388 */ /* 0x000fe20000000800 */
[----:B------:R-:W-:Y:S01]  /*2d20*/  @!P2 IMAD.IADD R16, R11, 0x1, R16 ;  /* 0x000000010b10a824 */ /* 0x000fe200078e0210 */
[----:B------:R-:W-:-:S02]  /*2d30*/  CS2R R114, SRZ ;  /* 0x0000000000727805 */ /* 0x000fc4000001ff00 */
[----:B------:R-:W-:Y:S02]  /*2d40*/  CS2R R112, SRZ ;  /* 0x0000000000707805 */ /* 0x000fe4000001ff00 */
[----:B------:R-:W-:Y:S01]  /*2d50*/  SEL R2, R2, R244, !P0 ;  /* 0x000000f402027207 */ /* 0x000fe20004000000 */
[----:B------:R-:W-:Y:S01]  /*2d60*/  @P3 STS.64 [R0+0x6008], RZ ;  /* 0x006008ff00003388 */ /* 0x000fe20000000a00 */
[----:B------:R-:W3:Y:S01]  /*2d70*/  @!P1 LDC.64 R18, c[0x0][0x220] ;  /* 0x00008800ff129b82 */ /* 0x000ee20000000a00 */
[----:B------:R-:W-:Y:S02]  /*2d80*/  CS2R R106, SRZ ;  /* 0x00000000006a7805 */ /* 0x000fe4000001ff00 */
[----:B------:R-:W-:Y:S01]  /*2d90*/  LEA R201, R2, UR4, 0x1 ;  /* 0x0000000402c97c11 */ /* 0x000fe2000f8e08ff */
[----:B------:R-:W-:Y:S01]  /*2da0*/  @P3 STS.128 [R0+0x7000], RZ ;  /* 0x007000ff00003388 */ /* 0x000fe20000000c00 */
[----:B------:R-:W-:Y:S01]  /*2db0*/  @!P1 IMAD.IADD R2, R13, 0x1, R21 ;  /* 0x000000010d029824 */ /* 0x000fe200078e0215 */
[----:B------:R-:W-:-:S02]  /*2dc0*/  CS2R R104, SRZ ;  /* 0x0000000000687805 */ /* 0x000fc4000001ff00 */
[----:B------:R-:W-:Y:S01]  /*2dd0*/  CS2R R102, SRZ ;  /* 0x0000000000667805 */ /* 0x000fe2000001ff00 */
[----:B------:R-:W-:Y:S01]  /*2de0*/  @P3 STS.128 [R0+0x8000], RZ ;  /* 0x008000ff00003388 */ /* 0x000fe20000000c00 */
[C---:B-1----:R-:W-:Y:S02]  /*2df0*/  @!P1 LEA R8, P4, R12.reuse, R8, 0x1 ;  /* 0x000000080c089211 */ /* 0x042fe400078808ff */
[----:B------:R-:W-:Y:S02]  /*2e00*/  CS2R R100, SRZ ;  /* 0x0000000000647805 */ /* 0x000fe4000001ff00 */
[----:B------:R-:W-:Y:S01]  /*2e10*/  CS2R R94, SRZ ;  /* 0x00000000005e7805 */ /* 0x000fe2000001ff00 */
[----:B------:R-:W-:Y:S01]  /*2e20*/  @!PT LDS RZ, [RZ] ;  /* 0x00000000fffff984 */ /* 0x000fe20000000800 */
[----:B------:R-:W-:Y:S01]  /*2e30*/  @!PT LDS RZ, [RZ] ;  /* 0x00000000fffff984 */ /* 0x000fe20000000800 */
[----:B------:R-:W-:Y:S01]  /*2e40*/  @!PT LDS RZ, [RZ] ;  /* 0x00000000fffff984 */ /* 0x000fe20000000800 */
[----:B------:R-:W-:Y:S01]  /*2e50*/  @!P3 LDGSTS.E.BYPASS.LTC128B.128 [R0+0x6000], desc[UR6][R196.64] ;  /* 0x06000000c400bfae */ /* 0x000fe2000b901d46 */
[----:B------:R-:W-:Y:S01]  /*2e60*/  @!P1 LEA.HI.X R9, R12, R9, R2, 0x1, P4 ;  /* 0x000000090c099211 */ /* 0x000fe200020f0c02 */
[C---:B------:R-:W-:Y:S01]  /*2e70*/  VIADD R2, R250.reuse, 0x28 ;  /* 0x00000028fa027836 */ /* 0x040fe20000000000 */
[----:B------:R-:W-:Y:S01]  /*2e80*/  ISETP.GE.AND P4, PT, R250, UR5, PT ;  /* 0x00000005fa007c0c */ /* 0x000fe2000bf86270 */
[----:B------:R-:W-:Y:S01]  /*2e90*/  @!P3 LDGSTS.E.BYPASS.LTC128B.128 [R0+0x7000], desc[UR6][R196.64+0x40] ;  /* 0x07000040c400bfae */ /* 0x000fe2000b901d46 */
[----:B------:R-:W-:-:S02]  /*2ea0*/  CS2R R92, SRZ ;  /* 0x00000000005c7805 */ /* 0x000fc4000001ff00 */
[----:B------:R-:W-:Y:S02]  /*2eb0*/  CS2R R98, SRZ ;  /* 0x0000000000627805 */ /* 0x000fe4000001ff00 */
[----:B------:R-:W-:Y:S01]  /*2ec0*/  CS2R R96, SRZ ;  /* 0x0000000000607805 */ /* 0x000fe2000001ff00 */
[----:B------:R-:W-:Y:S01]  /*2ed0*/  @!P3 LDGSTS.E.BYPASS.LTC128B.128 [R0+0x8000], desc[UR6][R196.64+0x80] ;  /* 0x08000080c400bfae */ /* 0x000fe2000b901d46 */
[----:B------:R-:W-:Y:S02]  /*2ee0*/  CS2R R90, SRZ ;  /* 0x00000000005a7805 */ /* 0x000fe4000001ff00 */
[----:B------:R-:W-:Y:S02]  /*2ef0*/  CS2R R88, SRZ ;  /* 0x0000000000587805 */ /* 0x000fe4000001ff00 */
[----:B------:R-:W-:Y:S01]  /*2f00*/  CS2R R86, SRZ ;  /* 0x0000000000567805 */ /* 0x000fe2000001ff00 */
[----:B------:R-:W-:Y:S01]  /*2f10*/  @P3 STS [R201], RZ ;  /* 0x000000ffc9003388 */ /* 0x000fe20000000800 */
[----:B------:R-:W-:-:S02]  /*2f20*/  CS2R R84, SRZ ;  /* 0x0000000000547805 */ /* 0x000fc4000001ff00 */
[----:B------:R-:W-:Y:S02]  /*2f30*/  CS2R R78, SRZ ;  /* 0x00000000004e7805 */ /* 0x000fe4000001ff00 */
[----:B------:R-:W-:Y:S01]  /*2f40*/  CS2R R76, SRZ ;  /* 0x00000000004c7805 */ /* 0x000fe2000001ff00 */
[----:B------:R-:W-:Y:S01]  /*2f50*/  @P3 STS [R201+0x4], RZ ;  /* 0x000004ffc9003388 */ /* 0x000fe20000000800 */
[----:B------:R-:W-:Y:S02]  /*2f60*/  CS2R R82, SRZ ;  /* 0x0000000000527805 */ /* 0x000fe4000001ff00 */
[----:B------:R-:W-:Y:S02]  /*2f70*/  CS2R R80, SRZ ;  /* 0x0000000000507805 */ /* 0x000fe4000001ff00 */
[----:B------:R-:W-:Y:S01]  /*2f80*/  CS2R R74, SRZ ;  /* 0x00000000004a7805 */ /* 0x000fe2000001ff00 */
[----:B------:R-:W-:Y:S01]  /*2f90*/  @P3 STS [R201+0x8], RZ ;  /* 0x000008ffc9003388 */ /* 0x000fe20000000800 */
        /* <DEDUP_REMOVED lines=24> */
[----:B------:R-:W-:Y:S01]  /*3120*/  CS2R R36, SRZ ;  /* 0x0000000000247805 */ /* 0x000fe2000001ff00 */
[----:B------:R-:W-:-:S02]  /*3130*/  UIMAD UR35, UR31, 0x18, URZ ;  /* 0x000000181f2378a4 */ /* 0x000fc4000f8e023f */
[----:B------:R-:W-:Y:S01]  /*3140*/  @P3 STS [R201+0x2004], RZ ;  /* 0x002004ffc9003388 */ /* 0x000fe20000000800 */
[----:B------:R-:W-:Y:S02]  /*3150*/  USHF.L.U32 UR34, UR31, 0x5, URZ ;  /* 0x000000051f227899 */ /* 0x000fe4000800063f */
[----:B------:R-:W-:Y:S01]  /*3160*/  UIMAD UR33, UR31, 0x28, URZ ;  /* 0x000000281f2178a4 */ /* 0x000fe2000f8e023f */
[----:B------:R-:W-:Y:S01]  /*3170*/  @P3 STS [R201+0x2008], RZ ;  /* 0x002008ffc9003388 */ /* 0x000fe20000000800 */
[----:B------:R-:W-:Y:S02]  /*3180*/  UIMAD UR32, UR31, 0x30, URZ ;  /* 0x000000301f2078a4 */ /* 0x000fe4000f8e023f */
[----:B------:R-:W-:Y:S01]  /*3190*/  UIADD3 UR36, UR40, 0x80, URZ ;  /* 0x0000008028247890 */ /* 0x000fe2000fffe03f */
[----:B------:R-:W-:Y:S01]  /*31a0*/  @P3 STS [R201+0x200c], RZ ;  /* 0x00200cffc9003388 */ /* 0x000fe20000000800 */
[----:B------:R-:W-:-:S03]  /*31b0*/  ULDC UR10, c[0x0][0x2ec] ;  /* 0x0000bb00000a7ab9 */ /* 0x000fc60000000800 */
[----:B------:R-:W-:Y:S01]  /*31c0*/  @!PT LDS RZ, [RZ] ;  /* 0x00000000fffff984 */ /* 0x000fe20000000800 */
[----:B------:R-:W-:Y:S01]  /*31d0*/  @!PT LDS RZ, [RZ] ;  /* 0x00000000fffff984 */ /* 0x000fe20000000800 */
[----:B------:R-:W-:Y:S01]  /*31e0*/  @!PT LDS RZ, [RZ] ;  /* 0x00000000fffff984 */ /* 0x000fe20000000800 */
[----:B------:R-:W-:Y:S04]  /*31f0*/  @!P3 LDGSTS.E.BYPASS.LTC128B.128 [R201], desc[UR6][R198.64] ;  /* 0x00000000c6c9bfae */ /* 0x000fe8000b901d46 */
[----:B------:R-:W-:Y:S04]  /*3200*/  @!P3 LDGSTS.E.BYPASS.LTC128B.128 [R201+0x1000], desc[UR6][R198.64+0x40] ;  /* 0x01000040c6c9bfae */ /* 0x000fe8000b901d46 */
[----:B------:R-:W-:Y:S01]  /*3210*/  @!P3 LDGSTS.E.BYPASS.LTC128B.128 [R201+0x2000], desc[UR6][R198.64+0x80] ;  /* 0x02000080c6c9bfae */ /* 0x000fe2000b901d46 */
[----:B--2---:R-:W-:-:S03]  /*3220*/  @!P2 LEA R6, P3, R10, R6, 0x1 ;  /* 0x000000060a06a211 */ /* 0x004fc600078608ff */
[----:B------:R-:W-:Y:S01]  /*3230*/  @P2 STS [R0+0x9000], RZ ;  /* 0x009000ff00002388 */ /* 0x000fe20000000800 */
[----:B------:R-:W-:-:S03]  /*3240*/  @!P2 LEA.HI.X R7, R10, R7, R16, 0x1, P3 ;  /* 0x000000070a07a211 */ /* 0x000fc600018f0c10 */
        /* <DEDUP_REMOVED lines=19> */
[----:B-1----:R-:W-:Y:S01]  /*3380*/  @!P1 IMAD.IADD R5, R15, 0x1, R20 ;  /* 0x000000010f059824 */ /* 0x002fe200078e0214 */
[----:B---3--:R-:W-:-:S02]  /*3390*/  @!P1 LEA R4, P3, R14, R18, 0x1 ;  /* 0x000000120e049211 */ /* 0x008fc400078608ff */
[----:B------:R-:W-:Y:S02]  /*33a0*/  @P2 STS [R0+0xf000], RZ ;  /* 0x00f000ff00002388 */ /* 0x000fe40000000800 */
[----:B------:R-:W-:Y:S02]  /*33b0*/  @!P1 LEA.HI.X R5, R14, R19, R5, 0x1, P3 ;  /* 0x000000130e059211 */ /* 0x000fe400018f0c05 */
[----:B------:R-:W-:Y:S01]  /*33c0*/  @P2 STS [R0+0xf004], RZ ;  /* 0x00f004ff00002388 */ /* 0x000fe20000000800 */
[----:B------:R-:W-:Y:S01]  /*33d0*/  ISETP.GE.AND P3, PT, R2, UR5, PT ;  /* 0x0000000502007c0c */ /* 0x000fe2000bf66270 */
[----:B------:R-:W-:Y:S02]  /*33e0*/  UIADD3 UR28, UR17, 0x20, URZ ;  /* 0x00000020111c7890 */ /* 0x000fe4000fffe03f */
[----:B------:R-:W-:Y:S01]  /*33f0*/  @P2 STS.64 [R0+0xf008], RZ ;  /* 0x00f008ff00002388 */ /* 0x000fe20000000a00 */
[----:B------:R-:W-:Y:S02]  /*3400*/  UIADD3 UR23, UR17, 0x40, URZ ;  /* 0x0000004011177890 */ /* 0x000fe4000fffe03f */
[----:B------:R-:W-:Y:S01]  /*3410*/  UIMAD UR31, UR31, 0x38, URZ ;  /* 0x000000381f1f78a4 */ /* 0x000fe2000f8e023f */
[----:B------:R-:W-:Y:S04]  /*3420*/  @P2 STS.128 [R0+0x11000], RZ ;  /* 0x011000ff00002388 */ /* 0x000fe80000000c00 */
[----:B------:R-:W-:Y:S01]  /*3430*/  @P2 STS.128 [R0+0x13000], RZ ;  /* 0x013000ff00002388 */ /* 0x000fe20000000c00 */
[----:B------:R-:W-:Y:S01]  /*3440*/  UIADD3 UR37, UR37, -UR9, URZ ;  /* 0x8000000925257290 */ /* 0x000fe2000fffe03f */
[----:B------:R-:W-:-:S02]  /*3450*/  ULDC UR5, c[0x0][0x39c] ;  /* 0x0000e70000057ab9 */ /* 0x000fc40000000800 */
[----:B------:R-:W-:Y:S01]  /*3460*/  @!PT LDS RZ, [RZ] ;  /* 0x00000000fffff984 */ /* 0x000fe20000000800 */
[----:B------:R-:W-:Y:S01]  /*3470*/  @!PT LDS RZ, [RZ] ;  /* 0x00000000fffff984 */ /* 0x000fe20000000800 */
[----:B------:R-:W-:Y:S01]  /*3480*/  @!PT LDS RZ, [RZ] ;  /* 0x00000000fffff984 */ /* 0x000fe20000000800 */
[----:B------:R-:W-:Y:S01]  /*3490*/  @!P2 LDGSTS.E.BYPASS.LTC128B.128 [R0+0xf000], desc[UR6][R6.64] ;  /* 0x0f0000000600afae */ /* 0x000fe2000b901d46 */
[----:B--2---:R-:W-:-:S03]  /*34a0*/  IMAD.SHL.U32 R8, R250, 0x4, RZ ;  /* 0x00000004fa087824 */ /* 0x004fc600078e00ff */
        /* <DEDUP_REMOVED lines=10> */
[----:B------:R3:W-:Y:S01]  /*3550*/  @!P1 LDGSTS.E.BYPASS.LTC128B.128 [R0+0x14000], desc[UR6][R4.64+0x80] ;  /* 0x1400008004009fae */ /* 0x0007e2000b901d46 */
[----:B-1----:R-:W-:-:S03]  /*3560*/  @!P3 LEA R6, P1, R2, UR13, 0x2 ;  /* 0x0000000d0206bc11 */ /* 0x002fc6000f8210ff */
[----:B------:R-:W0:Y:S01]  /*3570*/  LDGDEPBAR ;  /* 0x00000000000079af */ /* 0x000e220000000000 */
[----:B---3--:R-:W-:Y:S02]  /*3580*/  SHF.L.U64.HI R5, R250, 0x2, R251 ;  /* 0x00000002fa057819 */ /* 0x008fe400000102fb */
[----:B--2---:R-:W-:Y:S02]  /*3590*/  SHF.R.S32.HI R0, RZ, 0x1f, R2 ;  /* 0x0000001fff007819 */ /* 0x004fe40000011402 */
[----:B------:R-:W-:Y:S02]  /*35a0*/  IADD3 R4, P2, R8, UR13, RZ ;  /* 0x0000000d08047c10 */ /* 0x000fe4000ff5e0ff */
[----:B------:R-:W-:Y:S02]  /*35b0*/  @!P3 LEA.HI.X R7, R2, UR12, R0, 0x2, P1 ;  /* 0x0000000c0207bc11 */ /* 0x000fe400088f1400 */
[----:B------:R-:W-:-:S03]  /*35c0*/  IADD3.X R5, R5, UR12, RZ, P2, !PT ;  /* 0x0000000c05057c10 */ /* 0x000fc600097fe4ff */
[----:B------:R1:W5:Y:S04]  /*35d0*/  @!P3 LDG.E R234, desc[UR6][R6.64] ;  /* 0x0000000606eab981 */ /* 0x000368000c1e1900 */
[----:B------:R1:W5:Y:S04]  /*35e0*/  @!P4 LDG.E R235, desc[UR6][R4.64] ;  /* 0x0000000604ebc981 */ /* 0x000368000c1e1900 */
[----:B------:R1:W5:Y:S04]  /*35f0*/  @!P6 LDG.E R236, desc[UR6][R4.64+0x20] ;  /* 0x0000200604ece981 */ /* 0x000368000c1e1900 */
[----:B------:R1:W5:Y:S01]  /*3600*/  @!P5 LDG.E R233, desc[UR6][R4.64+0x80] ;  /* 0x0000800604e9d981 */ /* 0x000362000c1e1900 */
[----:B------:R-:W-:-:S02]  /*3610*/  VIADD R2, R250, 0x1 ;  /* 0x00000001fa027836 */ /* 0x000fc40000000000 */
[----:B------:R-:W-:Y:S01]  /*3620*/  IMAD.U32 R0, RZ, RZ, UR27 ;  /* 0x0000001bff007e24 */ /* 0x000fe2000f8e00ff */
[----:B------:R-:W-:Y:S02]  /*3630*/  UIADD3 UR27, UR16, UR28, URZ ;  /* 0x0000001c101b7290 */ /* 0x000fe4000fffe03f */
[----:B------:R-:W-:Y:S02]  /*3640*/  UIADD3 UR22, UR16, UR23, URZ ;  /* 0x0000001710167290 */ /* 0x000fe4000fffe03f */
[----:B------:R-:W-:Y:S01]  /*3650*/  IADD3 R243, R2, UR9, -R0 ;  /* 0x0000000902f37c10 */ /* 0x000fe2000fffe800 */
[----:B------:R-:W-:Y:S01]  /*3660*/  VIADD R2, R182, 0x1800 ;  /* 0x00001800b6027836 */ /* 0x000fe20000000000 */
[----:B------:R-:W-:Y:S01]  /*3670*/  UIADD3 UR26, UR16, UR27, URZ ;  /* 0x0000001b101a7290 */ /* 0x000fe2000fffe03f */
[----:B------:R-:W-:Y:S01]  /*3680*/  VIADD R0, R181, 0x1800 ;  /* 0x00001800b5007836 */ /* 0x000fe20000000000 */
[----:B------:R-:W-:Y:S02]  /*3690*/  UIADD3 UR21, UR16, UR22, URZ ;  /* 0x0000001610157290 */ /* 0x000fe4000fffe03f */
        /* <DEDUP_REMOVED lines=8> */
[----:B------:R-:W-:-:S02]  /*3720*/  UIADD3 UR30, UR16, UR24, URZ ;  /* 0x00000018101e7290 */ /* 0x000fc4000fffe03f */
[----:B------:R-:W-:-:S12]  /*3730*/  UIADD3 UR29, UR16, UR19, URZ ;  /* 0x00000013101d7290 */ /* 0x000fd8000fffe03f */
.L_x_555:
        /* <DEDUP_REMOVED lines=8> */
[----:B------:R-:W-:Y:S01]  /*37c0*/  MOV R184, 0x20 ;  /* 0x0000002000b87802 */ /* 0x000fe20000000f00 */
        /* <DEDUP_REMOVED lines=64> */
[C---:B------:R-:W-:Y:S05]  /*3bd0*/  HMMA.16816.F32 R16, R144.reuse, R150, R16 ;  /* 0x000000969010723c */ /* 0x040fea0000001810 */
[----:B------:R-:W-:Y:S01]  /*3be0*/  @!P0 IADD3 R2, R0, 0x1, RZ ;  /* 0x0000000100028810 */ /* 0x000fe20007ffe0ff */
        /* <DEDUP_REMOVED lines=31> */
[----:B------:R-:W-:Y:S10]  /*3de0*/  MUFU.TANH R161, R9 ;  /* 0x0000000900a17308 */ /* 0x000ff40000002400 */
[----:B------:R1:W3:Y:S10]  /*3df0*/  MUFU.TANH R215, R7 ;  /* 0x0000000700d77308 */ /* 0x0002f40000002400 */
[----:B------:R4:W-:Y:S10]  /*3e00*/  MUFU.TANH R167, R10 ;  /* 0x0000000a00a77308 */ /* 0x0009f40000002400 */
[----:B------:R-:W-:Y:S01]  /*3e10*/  MUFU.TANH R208, R16 ;  /* 0x0000001000d07308 */ /* 0x000fe20000002400 */
[----:B-1----:R-:W1:Y:S09]  /*3e20*/  LDSM.16.M88.4 R4, [R174+0xd400] ;  /* 0x00d40000ae04783b */ /* 0x002e720000000200 */
[----:B------:R-:W3:Y:S01]  /*3e30*/  MUFU.TANH R154, R13 ;  /* 0x0000000d009a7308 */ /* 0x000ee20000002400 */
[----:B----4-:R-:W-:Y:S09]  /*3e40*/  FMUL.FTZ R10, R236, 1.4426950216293334961 ;  /* 0x3fb8aa3bec0a7820 */ /* 0x010ff20000410000 */
[----:B------:R-:W-:Y:S10]  /*3e50*/  MUFU.TANH R206, R17 ;  /* 0x0000001100ce7308 */ /* 0x000ff40000002400 */
[----:B------:R2:W4:Y:S10]  /*3e60*/  MUFU.TANH R166, R11 ;  /* 0x0000000b00a67308 */ /* 0x0005340000002400 */
[----:B------:R-:W-:Y:S10]  /*3e70*/  MUFU.TANH R212, R18 ;  /* 0x0000001200d47308 */ /* 0x000ff40000002400 */
[----:B------:R-:W4:Y:S01]  /*3e80*/  MUFU.TANH R155, R12 ;  /* 0x0000000c009b7308 */ /* 0x000f220000002400 */
[-C--:B-1----:R-:W-:Y:S03]  /*3e90*/  HMMA.16816.F32 R20, R156, R4.reuse, R20 ;  /* 0x000000049c14723c */ /* 0x082fe60000001814 */
[----:B--2---:R-:W-:Y:S03]  /*3ea0*/  MOV R11, R153 ;  /* 0x00000099000b7202 */ /* 0x004fe60000000f00 */
[C---:B------:R-:W-:Y:S03]  /*3eb0*/  HMMA.16816.F32 R24, R136.reuse, R4, R24 ;  /* 0x000000048818723c */ /* 0x040fe60000001818 */
[----:B------:R-:W-:Y:S03]  /*3ec0*/  MUFU.TANH R211, R19 ;  /* 0x0000001300d37308 */ /* 0x000fe60000002400 */
[-C--:B------:R-:W-:Y:S07]  /*3ed0*/  HMMA.16816.F32 R28, R136, R6.reuse, R28 ;  /* 0x00000006881c723c */ /* 0x080fee000000181c */
[----:B------:R1:W2:Y:S01]  /*3ee0*/  MUFU.TANH R163, R15 ;  /* 0x0000000f00a37308 */ /* 0x0002a20000002400 */
[----:B------:R-:W-:Y:S01]  /*3ef0*/  @!P0 IADD3 R4, R243, UR11, RZ ;  /* 0x0000000bf3048c10 */ /* 0x000fe2000fffe0ff */
        /* <DEDUP_REMOVED lines=11> */
[----:B------:R-:W-:Y:S01]  /*3fb0*/  @!P0 ISETP.GE.AND P2, PT, R2, R14, PT ;  /* 0x0000000e0200820c */ /* 0x000fe20003f46270 */
[----:B------:R-:W-:Y:S01]  /*3fc0*/  FMUL.FTZ R23, R23, UR5 ;  /* 0x0000000517177c20 */ /* 0x000fe20008410000 */
[----:B------:R-:W-:Y:S02]  /*3fd0*/  @!P0 VIADDMNMX R12, R4, R184, UR9, PT ;  /* 0x00000009040c8e46 */ /* 0x000fe4000b8001b8 */
        /* <DEDUP_REMOVED lines=9> */
[----:B------:R-:W-:Y:S01]  /*4070*/  FSEL R5, R10, RZ, P1 ;  /* 0x000000ff0a057208 */ /* 0x000fe20000800000 */
[----:B------:R-:W-:Y:S01]  /*4080*/  FMUL.FTZ R34, R34, UR5 ;  /* 0x0000000522227c20 */ /* 0x000fe20008410000 */
[-C--:B------:R-:W-:Y:S01]  /*4090*/  @!P0 ISETP.GE.AND P1, PT, R0, R13.reuse, PT ;  /* 0x0000000d0000820c */ /* 0x080fe20003f26270 */
        /* <DEDUP_REMOVED lines=9> */
[-C--:B------:R-:W-:Y:S01]  /*4130*/  @!P0 ISETP.GE.AND P3, PT, R0, R12.reuse, PT ;  /* 0x0000000c0000820c */ /* 0x080fe20003f66270 */
[----:B------:R-:W-:Y:S01]  /*4140*/  FMUL.FTZ R26, R26, UR5 ;  /* 0x000000051a1a7c20 */ /* 0x000fe20008410000 */
[----:B------:R-:W-:Y:S03]  /*4150*/  @!P0 ISETP.GE.AND P4, PT, R2, R12, PT ;  /* 0x0000000c0200820c */ /* 0x000fe60003f86270 */
[----:B------:R3:W-:Y:S01]  /*4160*/  MUFU.EX2 R226, R11 ;  /* 0x0000000b00e27308 */ /* 0x0007e20000000800 */
[----:B----4-:R-:W-:Y:S01]  /*4170*/  MOV R9, R216 ;  /* 0x000000d800097202 */ /* 0x010fe20000000f00 */
[----:B------:R-:W-:Y:S01]  /*4180*/  FMUL.FTZ R27, R27, UR5 ;  /* 0x000000051b1b7c20 */ /* 0x000fe20008410000 */
[----:B------:R-:W-:Y:S02]  /*4190*/  @!P0 FSEL R9, R216, -INF , !P1 ;  /* 0xff800000d8098808 */ /* 0x000fe40004800000 */
[----:B------:R-:W-:Y:S02]  /*41a0*/  MOV R183, 0x28 ;  /* 0x0000002800b77802 */ /* 0x000fe40000000f00 */
[----:B------:R-:W-:Y:S03]  /*41b0*/  FSETP.NEU.FTZ.AND P1, PT, R233, -INF , PT ;  /* 0xff800000e900780b */ /* 0x000fe60003f3d000 */
[----:B------:R-:W4:Y:S01]  /*41c0*/  MUFU.TANH R209, R23 ;  /* 0x0000001700d17308 */ /* 0x000f220000002400 */
[--C-:B------:R-:W-:Y:S01]  /*41d0*/  FFMA.FTZ R9, R9, UR10, -R5.reuse ;  /* 0x0000000a09097c23 */ /* 0x100fe20008010805 */
[----:B------:R-:W-:Y:S08]  /*41e0*/  MOV R6, R154 ;  /* 0x0000009a00067202 */ /* 0x000ff00000000f00 */
[----:B------:R2:W-:Y:S01]  /*41f0*/  MUFU.EX2 R227, R9 ;  /* 0x0000000900e37308 */ /* 0x0005e20000000800 */
[----:B---3--:R-:W-:Y:S04]  /*4200*/  @!P0 VIADDMNMX R11, R4, R183, UR9, PT ;  /* 0x00000009040b8e46 */ /* 0x008fe8000b8001b7 */
[-C--:B------:R-:W-:Y:S05]  /*4210*/  @!P0 ISETP.GE.AND P2, PT, R2, R11.reuse, PT ;  /* 0x0000000b0200820c */ /* 0x080fea0003f46270 */
[----:B------:R-:W3:Y:S10]  /*4220*/  MUFU.TANH R150, R24 ;  /* 0x0000001800967308 */ /* 0x000ef40000002400 */
[----:B------:R-:W3:Y:S01]  /*4230*/  MUFU.TANH R149, R25 ;  /* 0x0000001900957308 */ /* 0x000ee20000002400 */
[--C-:B--2---:R-:W-:Y:S01]  /*4240*/  FFMA.FTZ R9, R10, UR10, -R5.reuse ;  /* 0x0000000a0a097c23 */ /* 0x104fe20008010805 */
[----:B------:R-:W-:Y:S02]  /*4250*/  MOV R10, R164 ;  /* 0x000000a4000a7202 */ /* 0x000fe40000000f00 */
[----:B------:R-:W-:Y:S02]  /*4260*/  @!P0 FSEL R10, R164, -INF , !P3 ;  /* 0xff800000a40a8808 */ /* 0x000fe40005800000 */
[----:B------:R-:W-:Y:S04]  /*4270*/  @!P0 ISETP.GE.AND P3, PT, R0, R11, PT ;  /* 0x0000000b0000820c */ /* 0x000fe80003f66270 */
[----:B------:R2:W-:Y:S10]  /*4280*/  MUFU.EX2 R232, R9 ;  /* 0x0000000900e87308 */ /* 0x0005f40000000800 */
[----:B------:R-:W3:Y:S10]  /*4290*/  MUFU.TANH R162, R26 ;  /* 0x0000001a00a27308 */ /* 0x000ef40000002400 */
[----:B------:R-:W-:Y:S01]  /*42a0*/  MUFU.TANH R160, R27 ;  /* 0x0000001b00a07308 */ /* 0x000fe20000002400 */
[----:B--2---:R-:W-:Y:S05]  /*42b0*/  FMUL.FTZ R9, R233, 1.4426950216293334961 ;  /* 0x3fb8aa3be9097820 */ /* 0x004fea0000410000 */
[----:B------:R-:W-:Y:S04]  /*42c0*/  FSEL R4, R9, RZ, P1 ;  /* 0x000000ff09047208 */ /* 0x000fe80000800000 */
[----:B------:R-:W2:Y:S01]  /*42d0*/  MUFU.TANH R148, R28 ;  /* 0x0000001c00947308 */ /* 0x000ea20000002400 */
[----:B------:R-:W-:Y:S02]  /*42e0*/  MOV R9, R161 ;  /* 0x000000a100097202 */ /* 0x000fe40000000f00 */
[----:B------:R-:W-:Y:S01]  /*42f0*/  @!P0 FSEL R9, R161, -INF , !P4 ;  /* 0xff800000a1098808 */ /* 0x000fe20006000000 */
[--C-:B------:R-:W-:Y:S01]  /*4300*/  FFMA.FTZ R2, R10, UR10, -R4.reuse ;  /* 0x0000000a0a027c23 */ /* 0x100fe20008010804 */
[----:B------:R-:W-:Y:S02]  /*4310*/  FSETP.NEU.FTZ.AND P1, PT, R234, -INF , PT ;  /* 0xff800000ea00780b */ /* 0x000fe40003f3d000 */
[----:B------:R-:W-:Y:S03]  /*4320*/  MOV R10, R167 ;  /* 0x000000a7000a7202 */ /* 0x000fe60000000f00 */
[----:B------:R1:W-:Y:S01]  /*4330*/  MUFU.EX2 R186, R2 ;  /* 0x0000000200ba7308 */ /* 0x0003e20000000800 */
[----:B------:R-:W-:Y:S01]  /*4340*/  FFMA.FTZ R9, R9, UR10, -R4 ;  /* 0x0000000a09097c23 */ /* 0x000fe20008010804 */
[----:B------:R-:W-:Y:S08]  /*4350*/  @!P0 FSEL R10, R167, -INF , !P3 ;  /* 0xff800000a70a8808 */ /* 0x000ff00005800000 */
        /* <DEDUP_REMOVED lines=8> */
[CC--:B------:R-:W-:Y:S04]  /*43e0*/  @!P0 ISETP.GE.AND P1, PT, R10.reuse, R12.reuse, PT ;  /* 0x0000000c0a00820c */ /* 0x0c0fe80003f26270 */
        /* <DEDUP_REMOVED lines=14> */
[----:B------:R-:W-:Y:S01]  /*44d0*/  MUFU.TANH R152, R30 ;  /* 0x0000001e00987308 */ /* 0x000fe20000002400 */
        /* <DEDUP_REMOVED lines=9> */
[--C-:B----4-:R-:W-:Y:S01]  /*4570*/  FFMA.FTZ R6, R7, UR10, -R2.reuse ;  /* 0x0000000a07067c23 */ /* 0x110fe20008010802 */
[----:B------:R-:W-:Y:S07]  /*4580*/  MOV R7, R206 ;  /* 0x000000ce00077202 */ /* 0x000fee0000000f00 */
[----:B------:R4:W-:Y:S02]  /*4590*/  MUFU.EX2 R188, R6 ;  /* 0x0000000600bc7308 */ /* 0x0009e40000000800 */
[----:B----4-:R-:W-:Y:S01]  /*45a0*/  FFMA.FTZ R6, R15, UR10, -R2 ;  /* 0x0000000a0f067c23 */ /* 0x010fe20008010802 */
[----:B------:R-:W-:Y:S07]  /*45b0*/  MOV R15, R205 ;  /* 0x000000cd000f7202 */ /* 0x000fee0000000f00 */
[----:B------:R4:W-:Y:S02]  /*45c0*/  MUFU.EX2 R187, R6 ;  /* 0x0000000600bb7308 */ /* 0x0009e40000000800 */
[----:B----4-:R-:W-:Y:S02]  /*45d0*/  MOV R6, R208 ;  /* 0x000000d000067202 */ /* 0x010fe40000000f00 */
        /* <DEDUP_REMOVED lines=9> */
[----:B----4-:R-:W-:Y:S02]  /*4670*/  MOV R6, R212 ;  /* 0x000000d400067202 */ /* 0x010fe40000000f00 */
[----:B------:R-:W-:Y:S02]  /*4680*/  @!P0 FSEL R6, R212, -INF , !P1 ;  /* 0xff800000d4068808 */ /* 0x000fe40004800000 */
[----:B------:R-:W-:Y:S02]  /*4690*/  @!P0 ISETP.GE.AND P1, PT, R9, R13, PT ;  /* 0x0000000d0900820c */ /* 0x000fe40003f26270 */
[----:B------:R-:W-:Y:S01]  /*46a0*/  MOV R9, R211 ;  /* 0x000000d300097202 */ /* 0x000fe20000000f00 */
[--C-:B------:R-:W-:Y:S01]  /*46b0*/  FFMA.FTZ R6, R6, UR10, -R5.reuse ;  /* 0x0000000a06067c23 */ /* 0x100fe20008010805 */
[----:B------:R-:W-:Y:S02]  /*46c0*/  @!P0 FSEL R9, R211, -INF , !P1 ;  /* 0xff800000d3098808 */ /* 0x000fe40004800000 */
[C---:B--2---:R-:W-:Y:S01]  /*46d0*/  @!P0 IADD3 R7, R0.reuse, 0x10, RZ ;  /* 0x0000001000078810 */ /* 0x044fe20007ffe0ff */
        /* <DEDUP_REMOVED lines=20> */
[----:B------:R-:W-:Y:S03]  /*4820*/  @!P0 ISETP.GE.AND P1, PT, R7, R12, PT ;  /* 0x0000000c0700820c */ /* 0x000fe60003f26270 */
[--C-:B------:R-:W-:Y:S06]  /*4830*/  FFMA.FTZ R10, R10, UR10, -R5.reuse ;  /* 0x0000000a0a0a7c23 */ /* 0x100fec0008010805 */
[----:B------:R4:W-:Y:S01]  /*4840*/  MUFU.EX2 R229, R10 ;  /* 0x0000000a00e57308 */ /* 0x0009e20000000800 */
[----:B--2---:R-:W-:Y:S02]  /*4850*/  MOV R9, R150 ;  /* 0x0000009600097202 */ /* 0x004fe40000000f00 */
[----:B------:R-:W-:Y:S02]  /*4860*/  @!P0 FSEL R9, R150, -INF , !P1 ;  /* 0xff80000096098808 */ /* 0x000fe40004800000 */
[----:B------:R-:W-:Y:S03]  /*4870*/  @!P0 ISETP.GE.AND P1, PT, R6, R12, PT ;  /* 0x0000000c0600820c */ /* 0x000fe60003f26270 */
[----:B------:R-:W-:Y:S01]  /*4880*/  FFMA.FTZ R9, R9, UR10, -R4 ;  /* 0x0000000a09097c23 */ /* 0x000fe20008010804 */
[----:B----4-:R-:W-:Y:S02]  /*4890*/  MOV R10, R149 ;  /* 0x00000095000a7202 */ /* 0x010fe40000000f00 */
        /* <DEDUP_REMOVED lines=11> */
[----:B--2---:R-:W-:Y:S01]  /*4950*/  FFMA.FTZ R9, R10, UR10, -R4 ;  /* 0x0000000a0a097c23 */ /* 0x004fe20008010804 */
[----:B------:R-:W-:Y:S08]  /*4960*/  MOV R10, R148 ;  /* 0x00000094000a7202 */ /* 0x000ff00000000f00 */
[----:B------:R2:W-:Y:S02]  /*4970*/  MUFU.EX2 R158, R9 ;  /* 0x00000009009e7308 */ /* 0x0005e40000000800 */
[----:B--2---:R-:W-:Y:S02]  /*4980*/  MOV R9, R160 ;  /* 0x000000a000097202 */ /* 0x004fe40000000f00 */
        /* <DEDUP_REMOVED lines=8> */
[----:B--2---:R-:W-:Y:S02]  /*4a10*/  MOV R7, R145 ;  /* 0x0000009100077202 */ /* 0x004fe40000000f00 */
[----:B------:R-:W-:Y:S02]  /*4a20*/  @!P0 FSEL R7, R145, -INF , !P1 ;  /* 0xff80000091078808 */ /* 0x000fe40004800000 */
[-C--:B------:R-:W-:Y:S03]  /*4a30*/  @!P0 ISETP.GE.AND P1, PT, R6, R14.reuse, PT ;  /* 0x0000000e0600820c */ /* 0x080fe60003f26270 */
[----:B------:R-:W-:Y:S01]  /*4a40*/  FFMA.FTZ R4, R7, UR10, -R4 ;  /* 0x0000000a07047c23 */ /* 0x000fe20008010804 */
[----:B-1----:R-:W-:Y:S02]  /*4a50*/  MOV R9, R195 ;  /* 0x000000c300097202 */ /* 0x002fe40000000f00 */
        /* <DEDUP_REMOVED lines=8> */
[----:B---3--:R-:W-:Y:S01]  /*4ae0*/  MOV R6, R151 ;  /* 0x0000009700067202 */ /* 0x008fe20000000f00 */
        /* <DEDUP_REMOVED lines=33> */
[----:B--2---:R-:W-:Y:S05]  /*4d00*/  F2FP.F16.F32.PACK_AB R5, R185, R186 ;  /* 0x000000bab905723e */ /* 0x004fea00000000ff */
        /* <DEDUP_REMOVED lines=8> */
[----:B--2---:R-:W-:Y:S05]  /*4d90*/  F2FP.F16.F32.PACK_AB R5, R219, R220 ;  /* 0x000000dcdb05723e */ /* 0x004fea00000000ff */
[----:B------:R2:W-:Y:S04]  /*4da0*/  STS [R192+0x19000], R5 ;  /* 0x01900005c0007388 */ /* 0x0005e80000000800 */
[----:B------:R2:W-:Y:S01]  /*4db0*/  STS [R191+0x19000], R2 ;  /* 0x01900002bf007388 */ /* 0x0005e20000000800 */
[----:B-1----:R-:W-:Y:S02]  /*4dc0*/  F2FP.F16.F32.PACK_AB R6, R158, R159 ;  /* 0x0000009f9e06723e */ /* 0x002fe400000000ff */
[----:B---3--:R-:W-:Y:S02]  /*4dd0*/  F2FP.F16.F32.PACK_AB R0, R223, R224 ;  /* 0x000000e0df00723e */ /* 0x008fe400000000ff */
[----:B----4-:R-:W-:Y:S03]  /*4de0*/  F2FP.F16.F32.PACK_AB R4, R156, R157 ;  /* 0x0000009d9c04723e */ /* 0x010fe600000000ff */
[----:B------:R1:W-:Y:S04]  /*4df0*/  STS [R191+0x19400], R0 ;  /* 0x01940000bf007388 */ /* 0x0003e80000000800 */
[----:B------:R-:W-:Y:S01]  /*4e00*/  STS [R192+0x1a000], R6 ;  /* 0x01a00006c0007388 */ /* 0x000fe20000000800 */
[----:B--2---:R-:W-:Y:S02]  /*4e10*/  F2FP.F16.F32.PACK_AB R5, R183, R184 ;  /* 0x000000b8b705723e */ /* 0x004fe400000000ff */
[----:B------:R-:W-:Y:S03]  /*4e20*/  F2FP.F16.F32.PACK_AB R2, R168, R169 ;  /* 0x000000a9a802723e */ /* 0x000fe600000000ff */
[----:B------:R-:W-:Y:S04]  /*4e30*/  STS [R192+0x1a400], R5 ;  /* 0x01a40005c0007388 */ /* 0x000fe80000000800 */
[----:B------:R-:W-:Y:S04]  /*4e40*/  STS [R191+0x1a000], R4 ;  /* 0x01a00004bf007388 */ /* 0x000fe80000000800 */
[----:B------:R2:W-:Y:S01]  /*4e50*/  STS [R191+0x1a400], R2 ;  /* 0x01a40002bf007388 */ /* 0x0005e20000000800 */
[----:B-1----:R-:W-:Y:S03]  /*4e60*/  LEA R0, R182, UR4, 0x1 ;  /* 0x00000004b6007c11 */ /* 0x002fe6000f8e08ff */
[----:B------:R-:W-:Y:S08]  /*4e70*/  LDSM.16.M88.4 R16, [R173+0xf000] ;  /* 0x00f00000ad10783b */ /* 0x000ff00000000200 */
[----:B------:R-:W1:Y:S08]  /*4e80*/  LDSM.16.M88.4 R32, [R0+0x6000] ;  /* 0x006000000020783b */ /* 0x000e700000000200 */
[----:B------:R-:W3:Y:S01]  /*4e90*/  LDSM.16.M88.4 R28, [R0+0x6800] ;  /* 0x00680000001c783b */ /* 0x000ee20000000200 */
[----:B--2---:R-:W-:Y:S07]  /*4ea0*/  IADD3 R2, R0, R180, RZ ;  /* 0x000000b400027210 */ /* 0x004fee0007ffe0ff */
[----:B------:R-:W2:Y:S08]  /*4eb0*/  LDSM.16.M88.4 R132, [R173+0xf400] ;  /* 0x00f40000ad84783b */ /* 0x000eb00000000200 */
[----:B------:R-:W-:Y:S08]  /*4ec0*/  LDSM.16.M88.4 R136, [R2+0x6000] ;  /* 0x006000000288783b */ /* 0x000ff00000000200 */
[----:B------:R-:W-:Y:S01]  /*4ed0*/  LDSM.16.M88.4 R140, [R2+0x6800] ;  /* 0x00680000028c783b */ /* 0x000fe20000000200 */
[-C--:B-1----:R-:W-:Y:S06]  /*4ee0*/  HMMA.16816.F32 R4, R32, R16.reuse, RZ ;  /* 0x000000102004723c */ /* 0x082fec00000018ff */
[C---:B---3--:R-:W-:Y:S06]  /*4ef0*/  HMMA.16816.F32 R8, R28.reuse, R16, RZ ;  /* 0x000000101c08723c */ /* 0x048fec00000018ff */
[-C--:B------:R-:W-:Y:S06]  /*4f00*/  HMMA.16816.F32 R12, R28, R18.reuse, RZ ;  /* 0x000000121c0c723c */ /* 0x080fec00000018ff */
[C---:B------:R-:W-:Y:S06]  /*4f10*/  HMMA.16816.F32 R16, R32.reuse, R18, RZ ;  /* 0x000000122010723c */ /* 0x040fec00000018ff */
[-C--:B--2---:R-:W-:Y:S06]  /*4f20*/  HMMA.16816.F32 R20, R32, R132.reuse, RZ ;  /* 0x000000842014723c */ /* 0x084fec00000018ff */
[C---:B------:R-:W-:Y:S06]  /*4f30*/  HMMA.16816.F32 R24, R28.reuse, R132, RZ ;  /* 0x000000841c18723c */ /* 0x040fec00000018ff */
[-C--:B------:R-:W-:Y:S06]  /*4f40*/  HMMA.16816.F32 R28, R28, R134.reuse, RZ ;  /* 0x000000861c1c723c */ /* 0x080fec00000018ff */
[----:B------:R-:W-:Y:S01]  /*4f50*/  HMMA.16816.F32 R32, R32, R134, RZ ;  /* 0x000000862020723c */ /* 0x000fe200000018ff */
[----:B------:R-:W1:Y:S05]  /*4f60*/  LDSM.16.M88.4 R132, [R174+0xf000] ;  /* 0x00f00000ae84783b */ /* 0x000e6a0000000200 */
[-C--:B-1----:R-:W-:Y:S06]  /*4f70*/  HMMA.16816.F32 R4, R136, R132.reuse, R4 ;  /* 0x000000848804723c */ /* 0x082fec0000001804 */
[C---:B------:R-:W-:Y:S06]  /*4f80*/  HMMA.16816.F32 R8, R140.reuse, R132, R8 ;  /* 0x000000848c08723c */ /* 0x040fec0000001808 */
        /* <DEDUP_REMOVED lines=8> */
[----:B------:R-:W-:Y:S08]  /*5010*/  LDSM.16.M88.4 R132, [R0+0x7000] ;  /* 0x007000000084783b */ /* 0x000ff00000000200 */
[----:B------:R-:W1:Y:S02]  /*5020*/  LDSM.16.M88.4 R136, [R173+0x11000] ;  /* 0x01100000ad88783b */ /* 0x000e640000000200 */
        /* <DEDUP_REMOVED lines=23> */
[----:B------:R-:W2:Y:S01]  /*51a0*/  LDSM.16.M88.4 R136, [R173+0x13000] ;  /* 0x01300000ad88783b */ /* 0x000ea20000000200 */
[----:B-1----:R-:W-:Y:S04]  /*51b0*/  FFMA.FTZ R0, -R153, R153, 1 ;  /* 0x3f80000099007423 */ /* 0x002fe80000010199 */
[----:B------:R-:W-:Y:S01]  /*51c0*/  FMUL.FTZ R0, R0, UR5 ;  /* 0x0000000500007c20 */ /* 0x000fe20008410000 */
[-C--:B--2---:R-:W-:Y:S06]  /*51d0*/  HMMA.16816.F32 R4, R132, R136.reuse, R4 ;  /* 0x000000888404723c */ /* 0x084fec0000001804 */
[C---:B------:R-:W-:Y:S06]  /*51e0*/  HMMA.16816.F32 R8, R140.reuse, R136, R8 ;  /* 0x000000888c08723c */ /* 0x040fec0000001808 */
        /* <DEDUP_REMOVED lines=17> */
[----:B------:R-:W-:Y:S04]  /*5300*/  FFMA.FTZ R5, -R204, R204, 1 ;  /* 0x3f800000cc057423 */ /* 0x000fe800000101cc */
[----:B------:R-:W-:Y:S01]  /*5310*/  FMUL.FTZ R5, R5, UR5 ;  /* 0x0000000505057c20 */ /* 0x000fe20008410000 */
[----:B--2---:R-:W-:Y:S03]  /*5320*/  FADD.FTZ R142, -R4, R6 ;  /* 0x00000006048e7221 */ /* 0x004fe60000010100 */
[----:B------:R-:W-:Y:S01]  /*5330*/  FMUL.FTZ R6, R141, R5 ;  /* 0x000000058d067220 */ /* 0x000fe20000410000 */
[----:B------:R-:W-:Y:S02]  /*5340*/  FMUL.FTZ R5, R140, R0 ;  /* 0x000000008c057220 */ /* 0x000fe40000410000 */
        /* <DEDUP_REMOVED lines=10> */
[----:B------:R-:W-:Y:S01]  /*53f0*/  FADD.FTZ R17, -R144, R17 ;  /* 0x0000001190117221 */ /* 0x000fe20000010100 */
[C---:B------:R-:W-:Y:S01]  /*5400*/  FADD.FTZ R18, -R4.reuse, R18 ;  /* 0x0000001204127221 */ /* 0x040fe20000010100 */
[----:B------:R-:W-:Y:S04]  /*5410*/  FADD.FTZ R19, -R4, R19 ;  /* 0x0000001304137221 */ /* 0x000fe80000010100 */
[----:B------:R-:W-:Y:S01]  /*5420*/  FMUL.FTZ R19, R230, R19 ;  /* 0x00000013e6137220 */ /* 0x000fe20000410000 */
        /* <DEDUP_REMOVED lines=10> */
[----:B------:R-:W-:Y:S01]  /*54d0*/  FFMA.FTZ R6, -R206, R206, 1 ;  /* 0x3f800000ce067423 */ /* 0x000fe200000101ce */
[----:B------:R-:W-:Y:S01]  /*54e0*/  FADD.FTZ R21, -R144, R21 ;  /* 0x0000001590157221 */ /* 0x000fe20000010100 */
[----:B------:R-:W-:Y:S01]  /*54f0*/  FMUL.FTZ R133, R220, R20 ;  /* 0x00000014dc857220 */ /* 0x000fe20000410000 */
[----:B------:R-:W-:Y:S01]  /*5500*/  FMUL.FTZ R17, R17, UR5 ;  /* 0x0000000511117c20 */ /* 0x000fe20008410000 */
[----:B------:R-:W-:Y:S01]  /*5510*/  FMUL.FTZ R6, R6, UR5 ;  /* 0x0000000506067c20 */ /* 0x000fe20008410000 */
[----:B------:R-:W-:Y:S01]  /*5520*/  FMUL.FTZ R134, R219, R21 ;  /* 0x00000015db867220 */ /* 0x000fe20000410000 */
[----:B------:R-:W-:Y:S01]  /*5530*/  FFMA.FTZ R21, -R205, R205, 1 ;  /* 0x3f800000cd157423 */ /* 0x000fe200000101cd */
[----:B------:R-:W-:Y:S01]  /*5540*/  FMUL.FTZ R17, R5, R17 ;  /* 0x0000001105117220 */ /* 0x000fe20000410000 */
[----:B------:R-:W-:Y:S01]  /*5550*/  FFMA.FTZ R5, -R207, R207, 1 ;  /* 0x3f800000cf057423 */ /* 0x000fe200000101cf */
[----:B------:R-:W-:Y:S01]  /*5560*/  FMUL.FTZ R6, R132, R6 ;  /* 0x0000000684067220 */ /* 0x000fe20000410000 */
[----:B------:R-:W-:Y:S01]  /*5570*/  FADD.FTZ R33, -R144, R33 ;  /* 0x0000002190217221 */ /* 0x000fe20000010100 */
[----:B------:R-:W-:Y:S01]  /*5580*/  FADD.FTZ R132, -R4, R7 ;  /* 0x0000000704847221 */ /* 0x000fe20000010100 */
[----:B------:R-:W-:Y:S01]  /*5590*/  FMUL.FTZ R5, R5, UR5 ;  /* 0x0000000505057c20 */ /* 0x000fe20008410000 */
[----:B------:R-:W-:Y:S01]  /*55a0*/  FADD.FTZ R20, -R144, R32 ;  /* 0x0000002090147221 */ /* 0x000fe20000010100 */
[----:B------:R-:W-:Y:S01]  /*55b0*/  FFMA.FTZ R7, -R216, R216, 1 ;  /* 0x3f800000d8077423 */ /* 0x000fe200000101d8 */
[----:B------:R-:W-:Y:S01]  /*55c0*/  FFMA.FTZ R32, -R195, R195, 1 ;  /* 0x3f800000c3207423 */ /* 0x000fe200000101c3 */
[----:B------:R-:W-:Y:S01]  /*55d0*/  FMUL.FTZ R5, R133, R5 ;  /* 0x0000000585057220 */ /* 0x000fe20000410000 */
[----:B------:R-:W-:Y:S01]  /*55e0*/  FMUL.FTZ R133, R218, R33 ;  /* 0x00000021da857220 */ /* 0x000fe20000410000 */
[----:B------:R-:W-:Y:S01]  /*55f0*/  FFMA.FTZ R33, -R215, R215, 1 ;  /* 0x3f800000d7217423 */ /* 0x000fe200000101d7 */
[----:B------:R-:W-:Y:S01]  /*5600*/  FMUL.FTZ R21, R21, UR5 ;  /* 0x0000000515157c20 */ /* 0x000fe20008410000 */
[----:B------:R-:W-:Y:S01]  /*5610*/  FMUL.FTZ R7, R7, UR5 ;  /* 0x0000000507077c20 */ /* 0x000fe20008410000 */
[----:B------:R-:W-:Y:S01]  /*5620*/  FMUL.FTZ R20, R217, R20 ;  /* 0x00000014d9147220 */ /* 0x000fe20000410000 */
[----:B------:R-:W-:Y:S01]  /*5630*/  FMUL.FTZ R32, R32, UR5 ;  /* 0x0000000520207c20 */ /* 0x000fe20008410000 */
[----:B------:R-:W-:Y:S01]  /*5640*/  FMUL.FTZ R132, R232, R132 ;  /* 0x00000084e8847220 */ /* 0x000fe20000410000 */
[----:B------:R-:W-:Y:S01]  /*5650*/  FMUL.FTZ R33, R33, UR5 ;  /* 0x0000000521217c20 */ /* 0x000fe20008410000 */
[----:B------:R-:W-:Y:S01]  /*5660*/  F2FP.F16.F32.PACK_AB R6, R6, R17 ;  /* 0x000000110606723e */ /* 0x000fe200000000ff */
[----:B------:R-:W-:Y:S01]  /*5670*/  FMUL.FTZ R21, R134, R21 ;  /* 0x0000001586157220 */ /* 0x000fe20000410000 */
[----:B------:R-:W-:Y:S01]  /*5680*/  FMUL.FTZ R17, R153, R7 ;  /* 0x0000000799117220 */ /* 0x000fe20000410000 */
[----:B------:R-:W-:Y:S01]  /*5690*/  FMUL.FTZ R32, R20, R32 ;  /* 0x0000002014207220 */ /* 0x000fe20000410000 */
[----:B------:R-:W-:Y:S01]  /*56a0*/  FMUL.FTZ R7, R132, R33 ;  /* 0x0000002184077220 */ /* 0x000fe20000410000 */
[----:B------:R-:W-:Y:S01]  /*56b0*/  FFMA.FTZ R20, -R200, R200, 1 ;  /* 0x3f800000c8147423 */ /* 0x000fe200000101c8 */
[----:B------:R-:W-:Y:S01]  /*56c0*/  F2FP.F16.F32.PACK_AB R21, R21, R5 ;  /* 0x000000051515723e */ /* 0x000fe200000000ff */
[C---:B------:R-:W-:Y:S01]  /*56d0*/  FADD.FTZ R22, -R4.reuse, R22 ;  /* 0x0000001604167221 */ /* 0x040fe20000010100 */
[----:B------:R-:W-:Y:S01]  /*56e0*/  FADD.FTZ R23, -R4, R23 ;  /* 0x0000001704177221 */ /* 0x000fe20000010100 */
[----:B------:R-:W-:Y:S01]  /*56f0*/  FMUL.FTZ R20, R20, UR5 ;  /* 0x0000000514147c20 */ /* 0x000fe20008410000 */
[----:B------:R-:W-:Y:S01]  /*5700*/  F2FP.F16.F32.PACK_AB R5, R7, R17 ;  /* 0x000000110705723e */ /* 0x000fe200000000ff */
[----:B------:R-:W-:Y:S01]  /*5710*/  FFMA.FTZ R17, -R211, R211, 1 ;  /* 0x3f800000d3117423 */ /* 0x000fe200000101d3 */
[----:B------:R-:W-:Y:S01]  /*5720*/  FMUL.FTZ R7, R231, R18 ;  /* 0x00000012e7077220 */ /* 0x000fe20000410000 */
[----:B------:R-:W-:Y:S01]  /*5730*/  FMUL.FTZ R20, R133, R20 ;  /* 0x0000001485147220 */ /* 0x000fe20000410000 */
[----:B------:R-:W-:Y:S01]  /*5740*/  FFMA.FTZ R18, -R212, R212, 1 ;  /* 0x3f800000d4127423 */ /* 0x000fe200000101d4 */
[----:B------:R-:W-:Y:S01]  /*5750*/  FMUL.FTZ R17, R17, UR5 ;  /* 0x0000000511117c20 */ /* 0x000fe20008410000 */
[----:B------:R-:W-:Y:S01]  /*5760*/  FMUL.FTZ R33, R228, R22 ;  /* 0x00000016e4217220 */ /* 0x000fe20000410000 */
[----:B------:R-:W-:Y:S01]  /*5770*/  FMUL.FTZ R132, R229, R23 ;  /* 0x00000017e5847220 */ /* 0x000fe20000410000 */
[----:B------:R-:W-:Y:S01]  /*5780*/  F2FP.F16.F32.PACK_AB R20, R20, R32 ;  /* 0x000000201414723e */ /* 0x000fe200000000ff */
[----:B------:R-:W-:Y:S01]  /*5790*/  FMUL.FTZ R18, R18, UR5 ;  /* 0x0000000512127c20 */ /* 0x000fe20008410000 */
[----:B------:R-:W-:Y:S01]  /*57a0*/  FMUL.FTZ R17, R19, R17 ;  /* 0x0000001113117220 */ /* 0x000fe20000410000 */
[C---:B------:R-:W-:Y:S01]  /*57b0*/  FADD.FTZ R34, -R4.reuse, R34 ;  /* 0x0000002204227221 */ /* 0x040fe20000010100 */
        /* <DEDUP_REMOVED lines=36> */
.L_x_553:
        /* <DEDUP_REMOVED lines=197> */
.L_x_554:
        /* <DEDUP_REMOVED lines=9> */
[----:B------:R-:W-:Y:S01]  /*66e0*/  UIADD3 UR8, UR8, -0x1, URZ ;  /* 0xffffffff08087890 */ /* 0x000fe2000fffe03f */
[----:B------:R-:W4:Y:S04]  /*66f0*/  LDSM.16.MT88.4 R28, [R0+0xd000] ;  /* 0x00d00000001c783b */ /* 0x000f280000004200 */
        /* <DEDUP_REMOVED lines=17> */
[----:B------:R-:W-:Y:S05]  /*6810*/  LDSM.16.M88.4 R132, [R178] ;  /* 0x00000000b284783b */ /* 0x000fea0000000200 */
[C---:B------:R-:W-:Y:S06]  /*6820*/  HMMA.16816.F32 R12, R32.reuse, R136, R12 ;  /* 0x00000088200c723c */ /* 0x040fec000000180c */
[C---:B------:R-:W-:Y:S01]  /*6830*/  HMMA.16816.F32 R16, R32.reuse, R138, R16 ;  /* 0x0000008a2010723c */ /* 0x040fe20000001810 */
[----:B------:R-:W1:Y:S05]  /*6840*/  LDSM.16.MT88.4 R136, [R0+0x9c00] ;  /* 0x009c00000088783b */ /* 0x000e6a0000004200 */
        /* <DEDUP_REMOVED lines=13> */
[----:B------:R-:W-:Y:S01]  /*6920*/  LDSM.16.MT88.4 R144, [R0+0xa400] ;  /* 0x00a400000090783b */ /* 0x000fe20000004200 */
[C---:B-1----:R-:W-:Y:S06]  /*6930*/  HMMA.16816.F32 R4, R132.reuse, R136, R4 ;  /* 0x000000888404723c */ /* 0x042fec0000001804 */
[C---:B------:R-:W-:Y:S01]  /*6940*/  HMMA.16816.F32 R8, R132.reuse, R138, R8 ;  /* 0x0000008a8408723c */ /* 0x040fe20000001808 */
[----:B------:R-:W1:Y:S05]  /*6950*/  LDSM.16.M88.4 R136, [R177+0x2000] ;  /* 0x00200000b188783b */ /* 0x000e6a0000000200 */
[C---:B------:R-:W-:Y:S06]  /*6960*/  HMMA.16816.F32 R12, R132.reuse, R156, R12 ;  /* 0x0000009c840c723c */ /* 0x040fec000000180c */
[C---:B------:R-:W-:Y:S01]  /*6970*/  HMMA.16816.F32 R16, R132.reuse, R158, R16 ;  /* 0x0000009e8410723c */ /* 0x040fe20000001810 */
[----:B------:R-:W1:Y:S05]  /*6980*/  LDSM.16.MT88.4 R156, [R0+0xc400] ;  /* 0x00c40000009c783b */ /* 0x000e6a0000004200 */
        /* <DEDUP_REMOVED lines=22> */
[----:B------:R3:W1:Y:S04]  /*6af0*/  LDSM.16.MT88.4 R32, [R0+0xec00] ;  /* 0x00ec00000020783b */ /* 0x0006680000004200 */
[----:B------:R-:W-:Y:S01]  /*6b00*/  LDSM.16.MT88.4 R136, [R172+0x2400] ;  /* 0x00240000ac88783b */ /* 0x000fe20000004200 */
[C---:B----4-:R-:W-:Y:S06]  /*6b10*/  HMMA.16816.F32 R4, R132.reuse, R148, R4 ;  /* 0x000000948404723c */ /* 0x050fec0000001804 */
[C---:B------:R-:W-:Y:S06]  /*6b20*/  HMMA.16816.F32 R8, R132.reuse, R150, R8 ;  /* 0x000000968408723c */ /* 0x040fec0000001808 */
[C---:B------:R-:W-:Y:S06]  /*6b30*/  HMMA.16816.F32 R12, R132.reuse, R152, R12 ;  /* 0x00000098840c723c */ /* 0x040fec000000180c */
[C---:B------:R-:W-:Y:S01]  /*6b40*/  HMMA.16816.F32 R16, R132.reuse, R154, R16 ;  /* 0x0000009a8410723c */ /* 0x040fe20000001810 */
[----:B---3--:R-:W-:Y:S05]  /*6b50*/  IMAD.U32 R0, RZ, RZ, UR16 ;  /* 0x00000010ff007e24 */ /* 0x008fea000f8e00ff */
[C---:B--2---:R-:W-:Y:S06]  /*6b60*/  HMMA.16816.F32 R20, R132.reuse, R28, R20 ;  /* 0x0000001c8414723c */ /* 0x044fec0000001814 */
[----:B------:R-:W-:Y:S05]  /*6b70*/  HMMA.16816.F32 R24, R132, R30, R24 ;  /* 0x0000001e8418723c */ /* 0x000fea0000001818 */
[----:B------:R-:W-:Y:S01]  /*6b80*/  IMAD.MOV.U32 R28, RZ, RZ, R214 ;  /* 0x000000ffff1c7224 */ /* 0x000fe200078e00d6 */
[C---:B-1----:R-:W-:Y:S01]  /*6b90*/  HMMA.16816.F32 R4, R140.reuse, R144, R4 ;  /* 0x000000908c04723c */ /* 0x042fe20000001804 */
        /* <DEDUP_REMOVED lines=29> */
[----:B-1----:R-:W-:Y:S03]  /*6d70*/  IMAD.U32 R30, RZ, RZ, UR34 ;  /* 0x00000022ff1e7e24 */ /* 0x002fe6000f8e00ff */
[----:B------:R-:W-:Y:S02]  /*6d80*/  LDSM.16.MT88.4 R132, [R3+0x17800] ;  /* 0x017800000384783b */ /* 0x000fe40000004200 */
[-C--:B------:R-:W-:Y:S01]  /*6d90*/  LEA R30, P1, R30, R28.reuse, 0x2 ;  /* 0x0000001c1e1e7211 */ /* 0x080fe200078210ff */
[----:B--2---:R-:W-:Y:S03]  /*6da0*/  IMAD.U32 R4, RZ, RZ, UR33 ;  /* 0x00000021ff047e24 */ /* 0x004fe6000f8e00ff */
[-C--:B------:R-:W-:Y:S01]  /*6db0*/  LEA.HI.X.SX32 R31, R2, R29.reuse, 0x2, P1 ;  /* 0x0000001d021f7211 */ /* 0x080fe200008f16ff */
[----:B------:R-:W-:Y:S01]  /*6dc0*/  IMAD.U32 R2, RZ, RZ, UR32 ;  /* 0x00000020ff027e24 */ /* 0x000fe2000f8e00ff */
[-C--:B------:R-:W-:Y:S01]  /*6dd0*/  LEA R4, P0, R4, R28.reuse, 0x2 ;  /* 0x0000001c04047211 */ /* 0x080fe200078010ff */
[----:B---3--:R-:W-:Y:S05]  /*6de0*/  IMAD.U32 R5, RZ, RZ, UR35 ;  /* 0x00000023ff057e24 */ /* 0x008fea000f8e00ff */
[-C--:B------:R-:W-:Y:S01]  /*6df0*/  LEA.HI.X.SX32 R35, R5, R29.reuse, 0x2, P2 ;  /* 0x0000001d05237211 */ /* 0x080fe200010f16ff */
[----:B----4-:R-:W-:Y:S01]  /*6e00*/  IMAD.U32 R6, RZ, RZ, UR28 ;  /* 0x0000001cff067e24 */ /* 0x010fe2000f8e00ff */
        /* <DEDUP_REMOVED lines=212> */
[----:B------:R1:W-:Y:S01]  /*7b50*/  STS [R239], R25 ;  /* 0x00000019ef007388 */ /* 0x0003e20000000800 */
[----:B------:R-:W-:Y:S01]  /*7b60*/  F2FP.F16.F32.PACK_AB R12, R12, R114 ;  /* 0x000000720c0c723e */ /* 0x000fe200000000ff */
[----:B------:R-:W-:Y:S01]  /*7b70*/  FMUL.FTZ R124, R124, UR5 ;  /* 0x000000057c7c7c20 */ /* 0x000fe20008410000 */
[----:B------:R-:W-:Y:S01]  /*7b80*/  FMUL.FTZ R2, R125, UR5 ;  /* 0x000000057d027c20 */ /* 0x000fe20008410000 */
[----:B------:R1:W-:Y:S01]  /*7b90*/  STS [R239+0x200], R24 ;  /* 0x00020018ef007388 */ /* 0x0003e20000000800 */
[----:B------:R-:W-:Y:S01]  /*7ba0*/  FMUL.FTZ R126, R126, UR5 ;  /* 0x000000057e7e7c20 */ /* 0x000fe20008410000 */
[----:B------:R-:W-:Y:S01]  /*7bb0*/  FMUL.FTZ R0, R127, UR5 ;  /* 0x000000057f007c20 */ /* 0x000fe20008410000 */
[----:B------:R-:W-:Y:S01]  /*7bc0*/  F2FP.F16.F32.PACK_AB R15, R15, R104 ;  /* 0x000000680f0f723e */ /* 0x000fe200000000ff */
[----:B------:R1:W-:Y:S01]  /*7bd0*/  STS [R240], R21 ;  /* 0x00000015f0007388 */ /* 0x0003e20000000800 */
[----:B------:R-:W-:Y:S01]  /*7be0*/  F2FP.F16.F32.PACK_AB R14, R14, R106 ;  /* 0x0000006a0e0e723e */ /* 0x000fe200000000ff */
[----:B------:R-:W-:Y:S01]  /*7bf0*/  @UP0 UIADD3 UR5, UR38, UR41, URZ ;  /* 0x0000002926050290 */ /* 0x000fe2000fffe03f */
[----:B------:R-:W-:Y:S01]  /*7c00*/  F2FP.F16.F32.PACK_AB R11, R11, R108 ;  /* 0x0000006c0b0b723e */ /* 0x000fe200000000ff */
[----:B------:R1:W-:Y:S01]  /*7c10*/  STS [R240+0x200], R20 ;  /* 0x00020014f0007388 */ /* 0x0003e20000000800 */
[----:B------:R-:W-:Y:S01]  /*7c20*/  F2FP.F16.F32.PACK_AB R10, R10, R110 ;  /* 0x0000006e0a0a723e */ /* 0x000fe200000000ff */
[----:B------:R-:W-:Y:S01]  /*7c30*/  @UP0 ULDC.64 UR10, c[0x0][0x450] ;  /* 0x00011400000a0ab9 */ /* 0x000fe20000000a00 */
[----:B------:R-:W-:Y:S01]  /*7c40*/  F2FP.F16.F32.PACK_AB R9, R9, R116 ;  /* 0x000000740909723e */ /* 0x000fe200000000ff */
[----:B------:R1:W-:Y:S01]  /*7c50*/  STS [R239+0x1000], R23 ;  /* 0x00100017ef007388 */ /* 0x0003e20000000800 */
[----:B------:R-:W-:Y:S01]  /*7c60*/  F2FP.F16.F32.PACK_AB R8, R8, R118 ;  /* 0x000000760808723e */ /* 0x000fe200000000ff */
[----:B------:R-:W-:Y:S01]  /*7c70*/  @UP0 UIMAD.WIDE.U32 UR12, UR5, UR10, URZ ;  /* 0x0000000a050c02a5 */ /* 0x000fe2000f8e003f */
[----:B------:R-:W-:Y:S01]  /*7c80*/  F2FP.F16.F32.PACK_AB R5, R5, R128 ;  /* 0x000000800505723e */ /* 0x000fe200000000ff */
[----:B------:R1:W-:Y:S01]  /*7c90*/  STS [R239+0x1200], R22 ;  /* 0x00120016ef007388 */ /* 0x0003e20000000800 */
[----:B------:R-:W-:Y:S01]  /*7ca0*/  F2FP.F16.F32.PACK_AB R4, R4, R130 ;  /* 0x000000820404723e */ /* 0x000fe200000000ff */
[----:B------:R-:W-:Y:S01]  /*7cb0*/  @UP0 UIMAD UR5, UR5, UR11, URZ ;  /* 0x0000000b050502a4 */ /* 0x000fe2000f8e023f */
[----:B------:R-:W-:Y:S01]  /*7cc0*/  F2FP.F16.F32.PACK_AB R7, R7, R120 ;  /* 0x000000780707723e */ /* 0x000fe200000000ff */
[----:B------:R1:W-:Y:S01]  /*7cd0*/  STS [R240+0x1000], R19 ;  /* 0x00100013f0007388 */ /* 0x0003e20000000800 */
[----:B------:R-:W-:Y:S01]  /*7ce0*/  F2FP.F16.F32.PACK_AB R6, R6, R122 ;  /* 0x0000007a0606723e */ /* 0x000fe200000000ff */
[----:B------:R-:W-:Y:S01]  /*7cf0*/  @UP0 UIADD3 UR19, UR13, UR5, URZ ;  /* 0x000000050d130290 */ /* 0x000fe2000fffe03f */
[----:B------:R-:W-:Y:S01]  /*7d00*/  F2FP.F16.F32.PACK_AB R2, R2, R124 ;  /* 0x0000007c0202723e */ /* 0x000fe200000000ff */
[----:B------:R1:W-:Y:S01]  /*7d10*/  STS [R240+0x1200], R18 ;  /* 0x00120012f0007388 */ /* 0x0003e20000000800 */
[----:B------:R-:W-:Y:S01]  /*7d20*/  F2FP.F16.F32.PACK_AB R0, R0, R126 ;  /* 0x0000007e0000723e */ /* 0x000fe200000000ff */
[----:B------:R-:W-:Y:S01]  /*7d30*/  @UP0 UMOV UR18, UR12 ;  /* 0x0000000c00120c82 */ /* 0x000fe20008000000 */
[----:B------:R-:W-:Y:S01]  /*7d40*/  F2FP.F16.F32.PACK_AB R40, R41, R40 ;  /* 0x000000282928723e */ /* 0x000fe200000000ff */
[----:B------:R1:W-:Y:S01]  /*7d50*/  STS [R239+0x2000], R17 ;  /* 0x00200011ef007388 */ /* 0x0003e20000000800 */
[----:B------:R-:W-:-:S02]  /*7d60*/  F2FP.F16.F32.PACK_AB R42, R43, R42 ;  /* 0x0000002a2b2a723e */ /* 0x000fc400000000ff */
[----:B------:R-:W-:Y:S01]  /*7d70*/  F2FP.F16.F32.PACK_AB R44, R45, R44 ;  /* 0x0000002c2d2c723e */ /* 0x000fe200000000ff */
[----:B------:R1:W-:Y:S01]  /*7d80*/  STS [R239+0x2200], R16 ;  /* 0x00220010ef007388 */ /* 0x0003e20000000800 */
[----:B------:R-:W-:Y:S02]  /*7d90*/  F2FP.F16.F32.PACK_AB R46, R47, R46 ;  /* 0x0000002e2f2e723e */ /* 0x000fe400000000ff */
[----:B------:R-:W-:Y:S01]  /*7da0*/  F2FP.F16.F32.PACK_AB R52, R53, R52 ;  /* 0x000000343534723e */ /* 0x000fe200000000ff */
[----:B------:R1:W-:Y:S01]  /*7db0*/  STS [R240+0x2000], R13 ;  /* 0x0020000df0007388 */ /* 0x0003e20000000800 */
[----:B------:R-:W-:Y:S02]  /*7dc0*/  F2FP.F16.F32.PACK_AB R54, R55, R54 ;  /* 0x000000363736723e */ /* 0x000fe400000000ff */
        /* <DEDUP_REMOVED lines=62> */
.L_x_556:
        /* <DEDUP_REMOVED lines=22> */
.L_x_557:
[----:B------:R2:W-:Y:S01]  /*8310*/  STS [R240+0xb000], R76 ;  /* 0x00b0004cf0007388 */ /* 0x0005e20000000800 */
[----:B------:R-:W-:Y:S01]  /*8320*/  USHF.R.S32.HI UR5, URZ, 0x1f, UR40 ;  /* 0x0000001f3f057899 */ /* 0x000fe20008011428 */
[--C-:B-1----:R-:W-:Y:S01]  /*8330*/  SHF.R.S32.HI R7, RZ, 0x1f, R248.reuse ;  /* 0x0000001fff077819 */ /* 0x102fe200000114f8 */
[----:B------:R-:W-:Y:S01]  /*8340*/  IMAD.U32 R0, RZ, RZ, UR10 ;  /* 0x0000000aff007e24 */ /* 0x000fe2000f8e00ff */
[----:B------:R2:W-:Y:S01]  /*8350*/  STS [R240+0xb200], R78 ;  /* 0x00b2004ef0007388 */ /* 0x0005e20000000800 */
[----:B------:R-:W-:Y:S01]  /*8360*/  UIMAD UR8, UR5, UR10, URZ ;  /* 0x0000000a050872a4 */ /* 0x000fe2000f8e023f */
[----:B------:R-:W-:Y:S01]  /*8370*/  IMAD.MOV.U32 R6, RZ, RZ, R248 ;  /* 0x000000ffff067224 */ /* 0x000fe200078e00f8 */
[----:B------:R-:W-:Y:S01]  /*8380*/  UIMAD UR9, UR39, -0x80, UR9 ;  /* 0xffffff80270978a4 */ /* 0x000fe2000f8e0209 */
[----:B------:R-:W-:Y:S01]  /*8390*/  BAR.SYNC.DEFER_BLOCKING 0x0 ;  /* 0x0000000000007b1d */ /* 0x000fe20000010000 */
[----:B------:R-:W-:Y:S01]  /*83a0*/  UIMAD UR8, UR40, UR11, UR8 ;  /* 0x0000000b280872a4 */ /* 0x000fe2000f8e0208 */
[----:B------:R-:W-:Y:S01]  /*83b0*/  IMAD.WIDE.U32 R4, R0, UR40, R6 ;  /* 0x0000002800047c25 */ /* 0x000fe2000f8e0006 */
[----:B------:R-:W-:Y:S01]  /*83c0*/  USHF.R.S32.HI UR20, URZ, 0x1f, UR59 ;  /* 0x0000001f3f147899 */ /* 0x000fe2000801143b */
[----:B------:R-:W-:-:S02]  /*83d0*/  IADD3 R2, R238, 0x40, RZ ;  /* 0x00000040ee027810 */ /* 0x000fc40007ffe0ff */
[----:B------:R-:W-:Y:S01]  /*83e0*/  ULDC.64 UR14, c[0x0][0x468] ;  /* 0x00011a00000e7ab9 */ /* 0x000fe20000000a00 */
[----:B------:R-:W-:Y:S01]  /*83f0*/  IMAD.U32 R0, RZ, RZ, UR8 ;  /* 0x00000008ff007e24 */ /* 0x000fe2000f8e00ff */
[----:B------:R-:W-:Y:S01]  /*8400*/  IADD3 R4, P0, R4, UR18, RZ ;  /* 0x0000001204047c10 */ /* 0x000fe2000ff1e0ff */
[----:B------:R-:W-:Y:S01]  /*8410*/  UIMAD UR8, UR20, UR14, URZ ;  /* 0x0000000e140872a4 */ /* 0x000fe2000f8e023f */
[----:B------:R-:W-:Y:S01]  /*8420*/  ISETP.GE.AND P2, PT, R238, UR9, PT ;  /* 0x00000009ee007c0c */ /* 0x000fe2000bf46270 */
[----:B------:R-:W-:Y:S01]  /*8430*/  BSSY B0, `(.L_x_558) ;  /* 0x000001e000007945 */ /* 0x000fe20003800000 */
[----:B------:R-:W-:Y:S01]  /*8440*/  IADD3.X R5, R5, UR19, R0, P0, !PT ;  /* 0x0000001305057c10 */ /* 0x000fe200087fe400 */
[----:B------:R-:W-:Y:S01]  /*8450*/  IMAD.U32 R0, RZ, RZ, UR14 ;  /* 0x0000000eff007e24 */ /* 0x000fe2000f8e00ff */
[----:B------:R-:W-:Y:S01]  /*8460*/  UIMAD UR15, UR59, UR15, UR8 ;  /* 0x0000000f3b0f72a4 */ /* 0x000fe2000f8e0208 */
[----:B------:R-:W-:Y:S02]  /*8470*/  ISETP.GE.AND P1, PT, R2, UR9, PT ;  /* 0x0000000902007c0c */ /* 0x000fe4000bf26270 */
[----:B------:R-:W-:Y:S01]  /*8480*/  IMAD.WIDE.U32 R8, R0, UR59, R4 ;  /* 0x0000003b00087c25 */ /* 0x000fe2000f8e0004 */
[----:B------:R-:W-:-:S04]  /*8490*/  SHF.R.S32.HI R25, RZ, 0x1f, R238 ;  /* 0x0000001fff197819 */ /* 0x000fc800000114ee */
[----:B------:R-:W-:Y:S01]  /*84a0*/  IADD3 R24, R9, UR15, RZ ;  /* 0x0000000f09187c10 */ /* 0x000fe2000fffe0ff */
[----:B------:R2:W1:Y:S04]  /*84b0*/  LDS.128 R36, [R162+0xa000] ;  /* 0x00a00000a2247984 */ /* 0x0004680000000c00 */
[----:B------:R2:W3:Y:S04]  /*84c0*/  LDS.128 R32, [R162+0xc000] ;  /* 0x00c00000a2207984 */ /* 0x0004e80000000c00 */
[----:B------:R2:W4:Y:S04]  /*84d0*/  LDS.128 R28, [R162+0xe000] ;  /* 0x00e00000a21c7984 */ /* 0x0005280000000c00 */
[----:B------:R2:W1:Y:S04]  /*84e0*/  LDS.128 R48, [R162+0x10000] ;  /* 0x01000000a2307984 */ /* 0x0004680000000c00 */
[----:B------:R2:W1:Y:S04]  /*84f0*/  LDS.128 R44, [R162+0x12000] ;  /* 0x01200000a22c7984 */ /* 0x0004680000000c00 */
[----:B------:R2:W1:Y:S01]  /*8500*/  LDS.128 R40, [R162+0x14000] ;  /* 0x01400000a2287984 */ /* 0x0004620000000c00 */
[----:B------:R-:W-:Y:S05]  /*8510*/  @P2 BRA `(.L_x_559) ;  /* 0x00000000003c2947 */ /* 0x000fea0003800000 */
        /* <DEDUP_REMOVED lines=15> */
.L_x_559:
[----:B------:R-:W-:Y:S05]  /*8610*/  BSYNC B0 ;  /* 0x0000000000007941 */ /* 0x000fea0003800000 */
.L_x_558:
        /* <DEDUP_REMOVED lines=13> */
[----:B-1----:R1:W-:Y:S04]  /*86f0*/  STG.E.128 desc[UR6][R4.64], R36 ;  /* 0x0000002404007986 */ /* 0x0023e8000c101d06 */
[----:B---3--:R1:W-:Y:S04]  /*8700*/  STG.E.128 desc[UR6][R4.64+0x40], R32 ;  /* 0x0000402004007986 */ /* 0x0083e8000c101d06 */
[----:B----4-:R1:W-:Y:S02]  /*8710*/  STG.E.128 desc[UR6][R4.64+0x80], R28 ;  /* 0x0000801c04007986 */ /* 0x0103e4000c101d06 */
.L_x_561:
[----:B------:R-:W-:Y:S05]  /*8720*/  BSYNC B0 ;  /* 0x0000000000007941 */ /* 0x000fea0003800000 */
.L_x_560:
[----:B--2---:R2:W1:Y:S01]  /*8730*/  LDS.128 R16, [R162+0xf000] ;  /* 0x00f00000a2107984 */ /* 0x0044620000000c00 */
[----:B------:R-:W-:Y:S01]  /*8740*/  UIMAD UR5, UR5, UR12, URZ ;  /* 0x0000000c050572a4 */ /* 0x000fe2000f8e023f */
[----:B------:R-:W-:Y:S01]  /*8750*/  IMAD.U32 R0, RZ, RZ, UR12 ;  /* 0x0000000cff007e24 */ /* 0x000fe2000f8e00ff */
[----:B------:R-:W-:Y:S01]  /*8760*/  USHF.R.S32.HI UR10, URZ, 0x1f, UR59 ;  /* 0x0000001f3f0a7899 */ /* 0x000fe2000801143b */
[----:B------:R2:W1:Y:S01]  /*8770*/  LDS.128 R12, [R162+0x11000] ;  /* 0x01100000a20c7984 */ /* 0x0004620000000c00 */
[----:B------:R-:W-:Y:S01]  /*8780*/  UIMAD UR5, UR40, UR13, UR5 ;  /* 0x0000000d280572a4 */ /* 0x000fe2000f8e0205 */
[----:B------:R-:W-:Y:S01]  /*8790*/  IMAD.WIDE.U32 R6, R0, UR40, R6 ;  /* 0x0000002800067c25 */ /* 0x000fe2000f8e0006 */
[----:B------:R-:W-:Y:S01]  /*87a0*/  ULDC.64 UR8, c[0x0][0x470] ;  /* 0x00011c0000087ab9 */ /* 0x000fe20000000a00 */
[----:B------:R-:W1:Y:S01]  /*87b0*/  LDS.128 R160, [R162+0x13000] ;  /* 0x01300000a2a07984 */ /* 0x000e620000000c00 */
        /* <DEDUP_REMOVED lines=9> */
[----:B--2---:R-:W-:Y:S06]  /*8850*/  @P2 BRA `(.L_x_563) ;  /* 0x0000000000302947 */ /* 0x004fec0003800000 */
[----:B-1----:R-:W-:Y:S01]  /*8860*/  MOV R4, R6 ;  /* 0x0000000600047202 */ /* 0x002fe20000000f00 */
        /* <DEDUP_REMOVED lines=11> */
.L_x_563:
[----:B------:R-:W-:Y:S05]  /*8920*/  BSYNC B0 ;  /* 0x0000000000007941 */ /* 0x000fea0003800000 */
.L_x_562:
        /* <DEDUP_REMOVED lines=14> */
.L_x_552:
[----:B------:R-:W-:Y:S05]  /*8a10*/  BSYNC B1 ;  /* 0x0000000000017941 */ /* 0x000fea0003800000 */
.L_x_538:
        /* <DEDUP_REMOVED lines=8> */
.L_x_564:
[----:B------:R-:W-:Y:S05]  /*8aa0*/  EXIT ;  /* 0x000000000000794d */ /* 0x000fea0003800000 */
.L_x_566:
        /* <DEDUP_REMOVED lines=13> */
.L_x_689:


//--------------------- .text._ZN5flash44flash_bwd_dq_dk_dv_loop_seqk_parallel_kernelI23Flash_bwd_kernel_traitsILi96ELi64ELi128ELi8ELi2ELi4ELi4ELb0ELb0EN7cutlass6half_tE19Flash_kernel_traitsILi96ELi64ELi128ELi8ES3_EELb1ELb1ELb0ELb1ELb0ELb0ELb0EEEvNS_16Flash_bwd_paramsE --------------------------
	.section	.text._ZN5flash44flash_bwd_dq_dk_dv_loop_seqk_parallel_kernelI23Flash_bwd_kernel_traitsILi96ELi64ELi128ELi8ELi2ELi4ELi4ELb0ELb0EN7cutlass6half_tE19Flash_kernel_traitsILi96ELi64ELi128ELi8ES3_EELb1ELb1ELb0ELb1ELb0ELb0ELb0EEEvNS_16Flash_bwd_paramsE,"ax",@progbits
	.align	128
        .global         _ZN5flash44flash_bwd_dq_dk_dv_loop_seqk_parallel_kernelI23Flash_bwd_kernel_traitsILi96ELi64ELi128ELi8ELi2ELi4ELi4ELb0ELb0EN7cutlass6half_tE19Flash_kernel_traitsILi96ELi64ELi128ELi8ES3_EELb1ELb1ELb0ELb1ELb0ELb0ELb0EEEvNS_16Flash_bwd_paramsE
        .type           _ZN5flash44flash_bwd_dq_dk_dv_loop_seqk_parallel_kernelI23Flash_bwd_kernel_traitsILi96ELi64ELi128ELi8ELi2ELi4ELi4ELb0ELb0EN7cutlass6half_tE19Flash_kernel_traitsILi96ELi64ELi128ELi8ES3_EELb1ELb1ELb0ELb1ELb0ELb0ELb0EEEvNS_16Flash_bwd_paramsE,@function
        .size           _ZN5flash44flash_bwd_dq_dk_dv_loop_seqk_parallel_kernelI23Flash_bwd_kernel_traitsILi96ELi64ELi128ELi8ELi2ELi4ELi4ELb0ELb0EN7cutlass6half_tE19Flash_kernel_traitsILi96ELi64ELi128ELi8ES3_EELb1ELb1ELb0ELb1ELb0ELb0ELb0EEEvNS_16Flash_bwd_paramsE,(.L_x_690 - _ZN5flash44flash_bwd_dq_dk_dv_loop_seqk_parallel_kernelI23Flash_bwd_kernel_traitsILi96ELi64ELi128ELi8ELi2ELi4ELi4ELb0ELb0EN7cutlass6half_tE19Flash_kernel_traitsILi96ELi64ELi128ELi8ES3_EELb1ELb1ELb0ELb1ELb0ELb0ELb0EEEvNS_16Flash_bwd_paramsE)
        .other          _ZN5flash44flash_bwd_dq_dk_dv_loop_seqk_parallel_kernelI23Flash_bwd_kernel_traitsILi96ELi64ELi128ELi8ELi2ELi4ELi4ELb0ELb0EN7cutlass6half_tE19Flash_kernel_traitsILi96ELi64ELi128ELi8ES3_EELb1ELb1ELb0ELb1ELb0ELb0ELb0EEEvNS_16Flash_bwd_paramsE,@"STO_CUDA_ENTRY STV_DEFAULT"
_ZN5flash44flash_bwd_dq_dk_dv_loop_seqk_parallel_kernelI23Flash_bwd_kernel_traitsILi96ELi64ELi128ELi8ELi2ELi4ELi4ELb0ELb0EN7cutlass6half_tE19Flash_kernel_traitsILi96ELi64ELi128ELi8ES3_EELb1ELb1ELb0ELb1ELb0ELb0ELb0EEEvNS_16Flash_bwd_paramsE:
.text._ZN5flash44flash_bwd_dq_dk_dv_loop_seqk_parallel_kernelI23Flash_bwd_kernel_traitsILi96ELi64ELi128ELi8ELi2ELi4ELi4ELb0ELb0EN7cutlass6half_tE19Flash_kernel_traitsILi96ELi64ELi128ELi8ES3_EELb1ELb1ELb0ELb1ELb0ELb0ELb0EEEvNS_16Flash_bwd_paramsE:
        /* <DEDUP_REMOVED lines=26> */
[CC--:B------:R-:W-:Y:S01]  /*01a0*/  LEA.HI R6, R2.reuse, R9.reuse, RZ, 0x2 ;  /* 0x0000000902067211 */ /* 0x0c0fe200078f10ff */
[----:B----4-:R-:W-:Y:S01]  /*01b0*/  USHF.L.U32 UR6, UR57, 0x7, URZ ;  /* 0x0000000739067899 */ /* 0x010fe2000800063f */
[----:B------:R-:W-:Y:S02]  /*01c0*/  SHF.R.S32.HI R3, RZ, 0x4, R0 ;  /* 0x00000004ff037819 */ /* 0x000fe40000011400 */
[CC--:B------:R-:W-:Y:S02]  /*01d0*/  LEA.HI R8, R2.reuse, R9.reuse, RZ, 0x5 ;  /* 0x0000000902087211 */ /* 0x0c0fe400078f28ff */
[----:B------:R-:W-:-:S02]  /*01e0*/  LEA.HI R245, R2, R9, RZ, 0x6 ;  /* 0x0000000902f57211 */ /* 0x000fc400078f30ff */
[----:B------:R-:W-:Y:S02]  /*01f0*/  LEA.HI R12, R2, R9, RZ, 0x7 ;  /* 0x00000009020c7211 */ /* 0x000fe400078f38ff */
[----:B------:R-:W-:Y:S02]  /*0200*/  LOP3.LUT R2, R18, 0xfffffff8, RZ, 0xc0, !PT ;  /* 0xfffffff812027812 */ /* 0x000fe400078ec0ff */
[C---:B------:R-:W-:Y:S02]  /*0210*/  LOP3.LUT R4, R0.reuse, 0xfffffff0, RZ, 0xc0, !PT ;  /* 0xfffffff000047812 */ /* 0x040fe400078ec0ff */
[----:B------:R-:W-:Y:S01]  /*0220*/  SHF.R.S32.HI R7, RZ, 0x3, R18 ;  /* 0x00000003ff077819 */ /* 0x000fe20000011412 */
[----:B------:R-:W-:Y:S01]  /*0230*/  IMAD.IADD R10, R9, 0x1, -R2 ;  /* 0x00000001090a7824 */ /* 0x000fe200078e0a02 */
[----:B------:R-:W-:Y:S02]  /*0240*/  LEA.HI R0, R0, R3, RZ, 0x1 ;  /* 0x0000000300007211 */ /* 0x000fe400078f08ff */
[----:B------:R-:W-:Y:S01]  /*0250*/  LOP3.LUT R11, R6, 0xfffffffc, RZ, 0xc0, !PT ;  /* 0xfffffffc060b7812 */ /* 0x000fe200078ec0ff */
[----:B------:R-:W-:Y:S01]  /*0260*/  IMAD.SHL.U32 R7, R7, 0x40, RZ ;  /* 0x0000004007077824 */ /* 0x000fe200078e00ff */
[----:B------:R-:W-:Y:S01]  /*0270*/  LOP3.LUT R2, R0, 0xfffffffe, RZ, 0xc0, !PT ;  /* 0xfffffffe00027812 */ /* 0x000fe200078ec0ff */
[C---:B------:R-:W-:Y:S01]  /*0280*/  IMAD.IADD R0, R9.reuse, 0x1, -R4 ;  /* 0x0000000109007824 */ /* 0x040fe200078e0a04 */
[----:B------:R-:W-:Y:S01]  /*0290*/  LOP3.LUT R5, R8, 0xffffffe0, RZ, 0xc0, !PT ;  /* 0xffffffe008057812 */ /* 0x000fe200078ec0ff */
[----:B------:R-:W-:Y:S01]  /*02a0*/  IMAD.IADD R11, R9, 0x1, -R11 ;  /* 0x00000001090b7824 */ /* 0x000fe200078e0a0b */
[----:B------:R-:W-:Y:S01]  /*02b0*/  SHF.R.S32.HI R241, RZ, 0x2, R6 ;  /* 0x00000002fff17819 */ /* 0x000fe20000011406 */
[----:B------:R-:W-:Y:S01]  /*02c0*/  IMAD.IADD R13, R3, 0x1, -R2 ;  /* 0x00000001030d7824 */ /* 0x000fe200078e0a02 */
[----:B------:R-:W-:Y:S01]  /*02d0*/  LOP3.LUT R2, R7, 0xc0, RZ, 0xc0, !PT ;  /* 0x000000c007027812 */ /* 0x000fe200078ec0ff */
[----:B------:R-:W-:Y:S01]  /*02e0*/  IMAD.SHL.U32 R228, R11, 0x8, RZ ;  /* 0x000000080be47824 */ /* 0x000fe200078e00ff */
[----:B------:R-:W-:Y:S01]  /*02f0*/  SHF.R.S32.HI R245, RZ, 0x6, R245 ;  /* 0x00000006fff57819 */ /* 0x000fe200000114f5 */
[----:B------:R-:W-:Y:S01]  /*0300*/  IMAD.IADD R5, R9, 0x1, -R5 ;  /* 0x0000000109057824 */ /* 0x000fe200078e0a05 */
[----:B------:R-:W-:-:S02]  /*0310*/  SHF.R.S32.HI R9, RZ, 0x1f, R0 ;  /* 0x0000001fff097819 */ /* 0x000fc40000011400 */
[----:B------:R-:W-:Y:S01]  /*0320*/  SHF.R.U32.HI R4, RZ, 0x3, R2 ;  /* 0x00000003ff047819 */ /* 0x000fe20000011602 */
[----:B------:R-:W-:Y:S01]  /*0330*/  IMAD.SHL.U32 R17, R245, 0x20, RZ ;  /* 0x00000020f5117824 */ /* 0x000fe200078e00ff */
[----:B------:R-:W-:Y:S02]  /*0340*/  LOP3.LUT R3, R2, 0x18, R228, 0xf8, !PT ;  /* 0x0000001802037812 */ /* 0x000fe400078ef8e4 */
[----:B------:R-:W-:Y:S02]  /*0350*/  LEA.HI R14, R9, R0, RZ, 0x3 ;  /* 0x00000000090e7211 */ /* 0x000fe400078f18ff */
[----:B------:R-:W-:Y:S02]  /*0360*/  LOP3.LUT R242, R3, R4, RZ, 0x3c, !PT ;  /* 0x0000000403f27212 */ /* 0x000fe400078e3cff */
[----:B------:R-:W-:Y:S02]  /*0370*/  LEA.HI R2, R0, R0, RZ, 0x1 ;  /* 0x0000000000027211 */ /* 0x000fe400078f08ff */
[----:B------:R-:W-:-:S02]  /*0380*/  LOP3.LUT R3, R14, 0xfffffff8, RZ, 0xc0, !PT ;  /* 0xfffffff80e037812 */ /* 0x000fc400078ec0ff */
[----:B------:R-:W-:Y:S02]  /*0390*/  SHF.R.S32.HI R7, RZ, 0x1f, R5 ;  /* 0x0000001fff077819 */ /* 0x000fe40000011405 */
[----:B------:R-:W-:Y:S01]  /*03a0*/  LOP3.LUT R4, R2, 0x7fffffe, RZ, 0xc0, !PT ;  /* 0x07fffffe02047812 */ /* 0x000fe200078ec0ff */
[----:B------:R-:W-:Y:S01]  /*03b0*/  IMAD.IADD R15, R0, 0x1, -R3 ;  /* 0x00000001000f7824 */ /* 0x000fe200078e0a03 */
[----:B------:R-:W-:Y:S02]  /*03c0*/  LEA.HI R3, R6, R241, RZ, 0x1 ;  /* 0x000000f106037211 */ /* 0x000fe400078f08ff */
[----:B------:R-:W-:Y:S01]  /*03d0*/  LEA.HI R230, R7, R5, RZ, 0x2 ;  /* 0x0000000507e67211 */ /* 0x000fe200078f10ff */
[----:B------:R-:W-:Y:S01]  /*03e0*/  IMAD.IADD R19, R0, 0x1, -R4 ;  /* 0x0000000100137824 */ /* 0x000fe200078e0a04 */
[----:B------:R-:W-:Y:S02]  /*03f0*/  LEA.HI R9, R10, R10, RZ, 0x1 ;  /* 0x0000000a0a097211 */ /* 0x000fe400078f08ff */
[----:B------:R-:W-:-:S02]  /*0400*/  SHF.R.S32.HI R5, RZ, 0x1f, R6 ;  /* 0x0000001fff057819 */ /* 0x000fc40000011406 */
[----:B------:R-:W-:Y:S02]  /*0410*/  LOP3.LUT R4, R3, 0x7fffffe, RZ, 0xc0, !PT ;  /* 0x07fffffe03047812 */ /* 0x000fe400078ec0ff */
[----:B------:R-:W-:Y:S02]  /*0420*/  LOP3.LUT R3, R9, 0x7fffffe, RZ, 0xc0, !PT ;  /* 0x07fffffe09037812 */ /* 0x000fe400078ec0ff */
[----:B------:R-:W-:Y:S01]  /*0430*/  LEA.HI R0, R5, R241, RZ, 0x3 ;  /* 0x000000f105007211 */ /* 0x000fe200078f18ff */
[----:B------:R-:W-:Y:S01]  /*0440*/  IMAD.IADD R6, R241, 0x1, -R4 ;  /* 0x00000001f1067824 */ /* 0x000fe200078e0a04 */
[--C-:B------:R-:W-:Y:S01]  /*0450*/  SHF.R.S32.HI R7, RZ, 0x1, R2.reuse ;  /* 0x00000001ff077819 */ /* 0x100fe20000011402 */
[----:B------:R-:W-:Y:S01]  /*0460*/  IMAD.IADD R3, R10, 0x1, -R3 ;  /* 0x000000010a037824 */ /* 0x000fe200078e0a03 */
[----:B------:R-:W-:Y:S01]  /*0470*/  SHF.R.S32.HI R5, RZ, 0x1f, R2 ;  /* 0x0000001fff057819 */ /* 0x000fe20000011402 */
[----:B------:R-:W-:Y:S01]  /*0480*/  IMAD R2, R245, 0x4, R13 ;  /* 0x00000004f5027824 */ /* 0x000fe200078e020d */
[----:B------:R-:W-:-:S02]  /*0490*/  SHF.R.S32.HI R247, RZ, 0x5, R8 ;  /* 0x00000005fff77819 */ /* 0x000fc40000011408 */
[----:B------:R-:W-:Y:S01]  /*04a0*/  LEA.HI R4, R5, R7, RZ, 0x2 ;  /* 0x0000000705047211 */ /* 0x000fe200078f10ff */
[----:B------:R-:W-:Y:S01]  /*04b0*/  IMAD R172, R2, 0x8, R3 ;  /* 0x0000000802ac7824 */ /* 0x000fe200078e0203 */
[----:B------:R-:W-:Y:S01]  /*04c0*/  LOP3.LUT R0, R0, 0xfffffff8, RZ, 0xc0, !PT ;  /* 0xfffffff800007812 */ /* 0x000fe200078ec0ff */
[----:B------:R-:W-:Y:S01]  /*04d0*/  IMAD R5, R247, 0x8, R6 ;  /* 0x00000008f7057824 */ /* 0x000fe200078e0206 */
[----:B------:R-:W-:Y:S02]  /*04e0*/  LOP3.LUT R3, R4, 0xfffffffc, RZ, 0xc0, !PT ;  /* 0xfffffffc04037812 */ /* 0x000fe400078ec0ff */
[----:B------:R-:W-:Y:S01]  /*04f0*/  SHF.R.S32.HI R2, RZ, 0x1f, R8 ;  /* 0x0000001fff027819 */ /* 0x000fe20000011408 */
[----:B------:R-:W-:Y:S01]  /*0500*/  IMAD.IADD R0, R241, 0x1, -R0 ;  /* 0x00000001f1007824 */ /* 0x000fe200078e0a00 */
[----:B------:R-:W-:Y:S01]  /*0510*/  SHF.R.S32.HI R12, RZ, 0x7, R12 ;  /* 0x00000007ff0c7819 */ /* 0x000fe2000001140c */
[----:B------:R-:W-:Y:S01]  /*0520*/  IMAD.IADD R16, R7, 0x1, -R3 ;  /* 0x0000000107107824 */ /* 0x000fe200078e0a03 */
[-C--:B------:R-:W-:Y:S01]  /*0530*/  LEA.HI R3, R8, R247.reuse, RZ, 0x1 ;  /* 0x000000f708037211 */ /* 0x080fe200078f08ff */
[----:B------:R-:W-:Y:S01]  /*0540*/  IMAD.U32 R242, R5, 0x20, R242 ;  /* 0x0000002005f27824 */ /* 0x000fe200078e00f2 */
[----:B------:R-:W-:Y:S01]  /*0550*/  LEA.HI R2, R2, R247, RZ, 0x2 ;  /* 0x000000f702027211 */ /* 0x000fe200078f10ff */
[----:B------:R-:W-:Y:S01]  /*0560*/  IMAD.SHL.U32 R5, R10, 0x40, RZ ;  /* 0x000000400a057824 */ /* 0x000fe200078e00ff */
[----:B------:R-:W-:Y:S01]  /*0570*/  LOP3.LUT R4, R3, 0xfffffffe, RZ, 0xc0, !PT ;  /* 0xfffffffe03047812 */ /* 0x000fe200078ec0ff */
[----:B------:R-:W-:Y:S01]  /*0580*/  IMAD.SHL.U32 R8, R11, 0x2, RZ ;  /* 0x000000020b087824 */ /* 0x000fe200078e00ff */
[----:B------:R-:W-:-:S02]  /*0590*/  SHF.R.S32.HI R3, RZ, 0x1, R9 ;  /* 0x00000001ff037819 */ /* 0x000fc40000011409 */
[----:B------:R-:W-:Y:S01]  /*05a0*/  LOP3.LUT R2, R2, 0xfffffffc, RZ, 0xc0, !PT ;  /* 0xfffffffc02027812 */ /* 0x000fe200078ec0ff */
[----:B------:R-:W-:Y:S01]  /*05b0*/  IMAD.IADD R246, R247, 0x1, -R4 ;  /* 0x00000001f7f67824 */ /* 0x000fe200078e0a04 */
[C---:B------:R-:W-:Y:S02]  /*05c0*/  LEA.HI R10, R0.reuse, R0, RZ, 0x1 ;  /* 0x00000000000a7211 */ /* 0x040fe400078f08ff */
[----:B------:R-:W-:Y:S01]  /*05d0*/  LOP3.LUT R7, R5, 0x1c0, RZ, 0xc0, !PT ;  /* 0x000001c005077812 */ /* 0x000fe200078ec0ff */
[----:B------:R-:W-:Y:S01]  /*05e0*/  IMAD.SHL.U32 R5, R3, 0x40, RZ ;  /* 0x0000004003057824 */ /* 0x000fe200078e00ff */
[----:B------:R-:W-:Y:S01]  /*05f0*/  LOP3.LUT R6, R0, 0x1, RZ, 0xc0, !PT ;  /* 0x0000000100067812 */ /* 0x000fe200078ec0ff */
[----:B------:R-:W-:Y:S01]  /*0600*/  IMAD.IADD R2, R247, 0x1, -R2 ;  /* 0x00000001f7027824 */ /* 0x000fe200078e0a02 */
[----:B------:R-:W-:Y:S02]  /*0610*/  LOP3.LUT P4, RZ, R3, 0x2, RZ, 0xc0, !PT ;  /* 0x0000000203ff7812 */ /* 0x000fe4000788c0ff */
[----:B------:R-:W-:Y:S01]  /*0620*/  LOP3.LUT R3, R10, 0x3fffffe, RZ, 0xc0, !PT ;  /* 0x03fffffe0a037812 */ /* 0x000fe200078ec0ff */
[----:B------:R-:W-:Y:S01]  /*0630*/  IMAD R11, R2, 0x200, R8 ;  /* 0x00000200020b7824 */ /* 0x000fe200078e0208 */
[----:B------:R-:W-:Y:S01]  /*0640*/  ISETP.NE.U32.AND P3, PT, R6, 0x1, PT ;  /* 0x000000010600780c */ /* 0x000fe20003f65070 */
[----:B------:R-:W-:Y:S01]  /*0650*/  IMAD.SHL.U32 R6, R2, 0x10, RZ ;  /* 0x0000001002067824 */ /* 0x000fe200078e00ff */
[----:B------:R-:W-:Y:S01]  /*0660*/  SHF.R.S32.HI R4, RZ, 0x3, R14 ;  /* 0x00000003ff047819 */ /* 0x000fe2000001140e */
[C---:B------:R-:W-:Y:S01]  /*0670*/  IMAD.IADD R14, R0.reuse, 0x1, -R3 ;  /* 0x00000001000e7824 */ /* 0x040fe200078e0a03 */
[C---:B------:R-:W-:Y:S01]  /*0680*/  LOP3.LUT P2, RZ, R0.reuse, 0x2, RZ, 0xc0, !PT ;  /* 0x0000000200ff7812 */ /* 0x040fe2000784c0ff */
[----:B------:R-:W-:Y:S01]  /*0690*/  IMAD.SHL.U32 R0, R0, 0x40, RZ ;  /* 0x0000004000007824 */ /* 0x000fe200078e00ff */
[----:B------:R-:W-:Y:S01]  /*06a0*/  LOP3.LUT R3, R5, 0xc0, RZ, 0xc0, !PT ;  /* 0x000000c005037812 */ /* 0x000fe200078ec0ff */
[----:B------:R-:W-:Y:S01]  /*06b0*/  IMAD R19, R4, 0x8, R19 ;  /* 0x0000000804137824 */ /* 0x000fe200078e0213 */
[----:B------:R-:W-:Y:S01]  /*06c0*/  LOP3.LUT R5, R7, 0x30, R6, 0xf8, !PT ;  /* 0x0000003007057812 */ /* 0x000fe200078ef806 */
        /* <DEDUP_REMOVED lines=35> */
[----:B------:R-:W-:Y:S01]  /*0900*/  @P2 VIADD R210, R212, 0xffffffe0 ;  /* 0xffffffe0d4d22836 */ /* 0x000fe20000000000 */
[----:B------:R-:W-:-:S02]  /*0910*/  SHF.R.U32.HI R176, RZ, 0x3, R4 ;  /* 0x00000003ffb07819 */ /* 0x000fc40000011604 */
        /* <DEDUP_REMOVED lines=32> */
[----:B------:R-:W-:-:S02]  /*0b20*/  LEA R176, R176, UR6, 0x1 ;  /* 0x00000006b0b07c11 */ /* 0x000fc4000f8e08ff */
[----:B------:R-:W-:Y:S01]  /*0b30*/  LEA R2, R3, UR4, 0x1 ;  /* 0x0000000403027c11 */ /* 0x000fe2000f8e08ff */
[----:B------:R-:W-:Y:S01]  /*0b40*/  VIADD R244, R243, 0x20 ;  /* 0x00000020f3f47836 */ /* 0x000fe20000000000 */
[----:B------:R-:W-:Y:S01]  /*0b50*/  IADD3 R173, R173, UR5, R172 ;  /* 0x00000005adad7c10 */ /* 0x000fe2000fffe0ac */
[C---:B------:R-:W-:Y:S02]  /*0b60*/  IMAD.IADD R177, R176.reuse, 0x1, R177 ;  /* 0x00000001b0b17824 */ /* 0x040fe400078e02b1 */
[--C-:B------:R-:W-:Y:S02]  /*0b70*/  IMAD.IADD R179, R176, 0x1, R178.reuse ;  /* 0x00000001b0b37824 */ /* 0x100fe400078e02b2 */
[----:B------:R-:W-:Y:S02]  /*0b80*/  IMAD.IADD R178, R177, 0x1, R178 ;  /* 0x00000001b1b27824 */ /* 0x000fe400078e02b2 */
[----:B------:R-:W-:-:S07]  /*0b90*/  @P1 VIADD R244, R243, 0xffffffe0 ;  /* 0xffffffe0f3f41836 */ /* 0x000fce0000000000 */
.L_x_608:
        /* <DEDUP_REMOVED lines=45> */
[----:B------:R-:W-:Y:S02]  /*0e70*/  UMOV UR5, 0xffffffff ;  /* 0xffffffff00057882 */ /* 0x000fe40000000000 */
[----:B------:R-:W-:Y:S01]  /*0e80*/  @!UP3 ULDC UR6, c[0x0][0x2cc] ;  /* 0x0000b3000006bab9 */ /* 0x000fe20000000800 */
[----:B------:R-:W-:Y:S01]  /*0e90*/  @!UP3 UISETP.NE.AND.EX UP0, UPT, UR7, URZ, UPT, UP0 ;  /* 0x0000003f0700b28c */ /* 0x000fe2000bf05300 */
[----:B------:R-:W-:Y:S01]  /*0ea0*/  UMOV UR56, 0xffffffff ;  /* 0xffffffff00387882 */ /* 0x000fe20000000000 */
        /* <DEDUP_REMOVED lines=18> */
.L_x_567:
        /* <DEDUP_REMOVED lines=107> */
[----:B------:R-:W-:Y:S02]  /*1680*/  USHF.R.S32.HI UR42, URZ, 0x6, UR22 ;  /* 0x000000063f2a7899 */ /* 0x000fe40008011416 */
[----:B------:R-:W-:Y:S01]  /*1690*/  @!UP3 UIMAD UR18, UR6, UR47, URZ ;  /* 0x0000002f0612b2a4 */ /* 0x000fe2000f8e023f */
        /* <DEDUP_REMOVED lines=23> */
.L_x_569:
        /* <DEDUP_REMOVED lines=13> */
.L_x_570:
        /* <DEDUP_REMOVED lines=11> */
.L_x_571:
[----:B------:R-:W-:-:S04]  /*1990*/  UIMAD UR5, UR57, UR61, UR58 ;  /* 0x0000003d390572a4 */ /* 0x000fc8000f8e023a */
[----:B------:R-:W-:-:S12]  /*19a0*/  UIMAD UR5, UR5, UR59, URZ ;  /* 0x0000003b050572a4 */ /* 0x000fd8000f8e023f */
.L_x_572:
[----:B------:R-:W1:Y:S01]  /*19b0*/  S2R R17, SR_TID.X ;  /* 0x0000000000117919 */ /* 0x000e620000002100 */
[----:B------:R-:W-:Y:S01]  /*19c0*/  SHF.R.S32.HI R22, RZ, 0x1f, R241 ;  /* 0x0000001fff167819 */ /* 0x000fe200000114f1 */
[----:B------:R-:W-:Y:S01]  /*19d0*/  ULDC UR6, c[0x0][0x2dc] ;  /* 0x0000b70000067ab9 */ /* 0x000fe20000000800 */
[----:B------:R-:W-:Y:S01]  /*19e0*/  IADD3 R0, P0, R241, UR16, RZ ;  /* 0x00000010f1007c10 */ /* 0x000fe2000ff1e0ff */
[----:B------:R-:W-:Y:S01]  /*19f0*/  UIADD3 UR33, UR16, UR5, URZ ;  /* 0x0000000510217290 */ /* 0x000fe2000fffe03f */
[--C-:B------:R-:W-:Y:S01]  /*1a00*/  SHF.R.S32.HI R229, RZ, 0x1f, R228.reuse ;  /* 0x0000001fffe57819 */ /* 0x100fe200000114e4 */
[----:B------:R-:W-:Y:S01]  /*1a10*/  UIMAD UR35, UR6, UR61, URZ ;  /* 0x0000003d062372a4 */ /* 0x000fe2000f8e023f */
[----:B------:R-:W-:Y:S01]  /*1a20*/  IADD3.X R3, R22, UR27, RZ, P0, !PT ;  /* 0x0000001b16037c10 */ /* 0x000fe200087fe4ff */
[----:B------:R-:W-:Y:S01]  /*1a30*/  UIADD3 UR5, -UR7, UR19, UR23 ;  /* 0x0000001307057290 */ /* 0x000fe2000fffe117 */
[----:B------:R-:W-:Y:S01]  /*1a40*/  IADD3 R4, P0, R228, UR10, RZ ;  /* 0x0000000ae4047c10 */ /* 0x000fe2000ff1e0ff */
[----:B------:R-:W-:Y:S01]  /*1a50*/  IMAD.WIDE.U32 R6, R0, UR36, R228 ;  /* 0x0000002400067c25 */ /* 0x000fe2000f8e00e4 */
[----:B------:R-:W-:Y:S01]  /*1a60*/  ULDC UR11, c[0x0][0x398] ;  /* 0x0000e600000b7ab9 */ /* 0x000fe20000000800 */
[----:B------:R-:W-:Y:S01]  /*1a70*/  USHF.L.U32 UR29, UR35, 0x6, URZ ;  /* 0x00000006231d7899 */ /* 0x000fe2000800063f */
[----:B------:R-:W-:Y:S01]  /*1a80*/  IADD3.X R5, R229, UR46, RZ, P0, !PT ;  /* 0x0000002ee5057c10 */ /* 0x000fe200087fe4ff */
[----:B------:R-:W-:Y:S01]  /*1a90*/  IMAD R3, R3, UR36, RZ ;  /* 0x0000002403037c24 */ /* 0x000fe2000f8e02ff */
[----:B------:R-:W-:Y:S01]  /*1aa0*/  IADD3 R6, P0, R6, UR51, RZ ;  /* 0x0000003306067c10 */ /* 0x000fe2000ff1e0ff */
[----:B------:R-:W-:Y:S01]  /*1ab0*/  UIADD3 UR5, UR5, -UR11, URZ ;  /* 0x8000000b05057290 */ /* 0x000fe2000fffe03f */
[----:B------:R-:W-:Y:S01]  /*1ac0*/  BSSY B1, `(.L_x_568) ;  /* 0x00008a9000017945 */ /* 0x000fe20003800000 */
[----:B------:R-:W-:Y:S01]  /*1ad0*/  IMAD R3, R0, UR37, R3 ;  /* 0x0000002500037c24 */ /* 0x000fe2000f8e0203 */
[----:B------:R-:W-:Y:S01]  /*1ae0*/  ULDC.64 UR10, c[0x0][0x420] ;  /* 0x00010800000a7ab9 */ /* 0x000fe20000000a00 */
[----:B------:R-:W-:Y:S01]  /*1af0*/  UIADD3 UR31, UP2, UP0, UR32, UR29, UR44 ;  /* 0x0000001d201f7290 */ /* 0x000fe2000f85e02c */
[----:B------:R-:W-:Y:S01]  /*1b00*/  IMAD.U32 R0, RZ, RZ, UR10 ;  /* 0x0000000aff007e24 */ /* 0x000fe2000f8e00ff */
[----:B------:R-:W-:Y:S01]  /*1b10*/  UIADD3 UR40, UR16, UR18, URZ ;  /* 0x0000001210287290 */ /* 0x000fe2000fffe03f */
[----:B------:R-:W-:Y:S01]  /*1b20*/  IADD3.X R7, R7, UR43, R3, P0, !PT ;  /* 0x0000002b07077c10 */ /* 0x000fe200087fe403 */
[----:B------:R-:W-:Y:S01]  /*1b30*/  USHF.R.S32.HI UR32, URZ, 0x1f, UR5 ;  /* 0x0000001f3f207899 */ /* 0x000fe20008011405 */
[----:B------:R-:W-:Y:S01]  /*1b40*/  IMAD.WIDE.U32 R4, R0, UR16, R4 ;  /* 0x0000001000047c25 */ /* 0x000fe2000f8e0004 */
[----:B------:R-:W-:-:S02]  /*1b50*/  UIMAD UR18, UR27, UR10, URZ ;  /* 0x0000000a1b1272a4 */ /* 0x000fc4000f8e023f */
[----:B------:R-:W-:Y:S01]  /*1b60*/  ULEA.HI UR32, UR32, UR5, URZ, 0x6 ;  /* 0x0000000520207291 */ /* 0x000fe2000f8f303f */
[C---:B------:R-:W-:Y:S01]  /*1b70*/  VIADD R14, R228.reuse, 0x20 ;  /* 0x00000020e40e7836 */ /* 0x040fe20000000000 */
[----:B------:R-:W-:Y:S01]  /*1b80*/  UIMAD UR18, UR16, UR11, UR18 ;  /* 0x0000000b101272a4 */ /* 0x000fe2000f8e0212 */
[----:B------:R-:W-:Y:S01]  /*1b90*/  VIADD R15, R228, 0x40 ;  /* 0x00000040e40f7836 */ /* 0x000fe20000000000 */
[----:B-1----:R-:W-:Y:S01]  /*1ba0*/  SHF.R.S32.HI R3, RZ, 0x1f, R17 ;  /* 0x0000001fff037819 */ /* 0x002fe20000011411 */
[----:B------:R-:W-:Y:S02]  /*1bb0*/  USHF.R.S32.HI UR5, URZ, 0x1f, UR29 ;  /* 0x0000001f3f057899 */ /* 0x000fe4000801141d */
[----:B------:R-:W-:Y:S01]  /*1bc0*/  USHF.R.S32.HI UR32, URZ, 0x6, UR32 ;  /* 0x000000063f207899 */ /* 0x000fe20008011420 */
[----:B------:R-:W-:Y:S01]  /*1bd0*/  LEA.HI R3, R3, R17, RZ, 0x5 ;  /* 0x0000001103037211 */ /* 0x000fe200078f28ff */
[----:B------:R-:W-:Y:S01]  /*1be0*/  ULDC.64 UR12, c[0x0][0x428] ;  /* 0x00010a00000c7ab9 */ /* 0x000fe20000000a00 */
[----:B------:R-:W-:Y:S01]  /*1bf0*/  USHF.R.S32.HI UR17, URZ, 0x1f, UR58 ;  /* 0x0000001f3f117899 */ /* 0x000fe2000801143a */
[----:B------:R-:W-:Y:S01]  /*1c00*/  IMAD.U32 R0, RZ, RZ, UR12 ;  /* 0x0000000cff007e24 */ /* 0x000fe2000f8e00ff */
[----:B------:R-:W-:Y:S01]  /*1c10*/  LOP3.LUT R3, R3, 0xffffffe0, RZ, 0xc0, !PT ;  /* 0xffffffe003037812 */ /* 0x000fe200078ec0ff */
[----:B------:R-:W-:Y:S01]  /*1c20*/  ULDC.64 UR14, c[0x0][0x258] ;  /* 0x00009600000e7ab9 */ /* 0x000fe20000000a00 */
[----:B------:R-:W-:Y:S01]  /*1c30*/  VIADD R5, R5, UR18 ;  /* 0x0000001205057c36 */ /* 0x000fe20008000000 */
[----:B------:R-:W-:Y:S01]  /*1c40*/  UIADD3.X UR5, UR47, UR5, UR50, UP2, UP0 ;  /* 0x000000052f057290 */ /* 0x000fe200097e0432 */
[----:B------:R-:W-:Y:S01]  /*1c50*/  IMAD.U32 R8, RZ, RZ, UR14 ;  /* 0x0000000eff087e24 */ /* 0x000fe2000f8e00ff */
[----:B------:R-:W-:Y:S01]  /*1c60*/  UISETP.LT.AND UP0, UPT, URZ, UR32, UPT ;  /* 0x000000203f00728c */ /* 0x000fe2000bf01270 */
[----:B------:R-:W-:Y:S01]  /*1c70*/  IMAD.IADD R17, R17, 0x1, -R3 ;  /* 0x0000000111117824 */ /* 0x000fe200078e0a03 */
[----:B------:R-:W-:Y:S01]  /*1c80*/  UIMAD UR27, UR17, UR14, URZ ;  /* 0x0000000e111b72a4 */ /* 0x000fe2000f8e023f */
[----:B------:R-:W-:Y:S01]  /*1c90*/  IMAD.WIDE.U32 R4, R0, UR58, R4 ;  /* 0x0000003a00047c25 */ /* 0x000fe2000f8e0004 */
[----:B------:R-:W-:-:S02]  /*1ca0*/  UIMAD UR17, UR17, UR12, URZ ;  /* 0x0000000c111172a4 */ /* 0x000fc4000f8e023f */
[----:B------:R-:W-:Y:S01]  /*1cb0*/  UIADD3 UR12, UP3, UP2, UR49, UR31, UR52 ;  /* 0x0000001f310c7290 */ /* 0x000fe2000fa7e034 */
[----:B------:R-:W-:Y:S01]  /*1cc0*/  IMAD R0, R22, UR10, RZ ;  /* 0x0000000a16007c24 */ /* 0x000fe2000f8e02ff */
[----:B------:R-:W-:Y:S01]  /*1cd0*/  USEL UR32, URZ, UR32, !UP0 ;  /* 0x000000203f207287 */ /* 0x000fe2000c000000 */
[----:B------:R-:W-:Y:S01]  /*1ce0*/  IMAD R3, R247, UR35, R17 ;  /* 0x00000023f7037c24 */ /* 0x000fe2000f8e0211 */
[----:B------:R-:W-:Y:S01]  /*1cf0*/  UIMAD UR13, UR58, UR13, UR17 ;  /* 0x0000000d3a0d72a4 */ /* 0x000fe2000f8e0211 */
[----:B------:R-:W-:Y:S01]  /*1d00*/  IMAD R9, R241, UR11, R0 ;  /* 0x0000000bf1097c24 */ /* 0x000fe2000f8e0200 */
[----:B------:R-:W-:Y:S01]  /*1d10*/  UIADD3.X UR5, UR48, UR5, UR45, UP3, UP2 ;  /* 0x0000000530057290 */ /* 0x000fe20009fe442d */
[----:B------:R-:W-:Y:S01]  /*1d20*/  IMAD.WIDE.U32 R6, R8, UR58, R6 ;  /* 0x0000003a08067c25 */ /* 0x000fe2000f8e0006 */
[----:B------:R-:W-:Y:S01]  /*1d30*/  UISETP.GT.AND UP0, UPT, UR42, UR32, UPT ;  /* 0x000000202a00728c */ /* 0x000fe2000bf04270 */
[----:B------:R-:W-:Y:S01]  /*1d40*/  IADD3 R0, P0, R3, UR12, RZ ;  /* 0x0000000c03007c10 */ /* 0x000fe2000ff1e0ff */
[----:B------:R-:W-:Y:S01]  /*1d50*/  UIMAD UR15, UR58, UR15, UR27 ;  /* 0x0000000f3a0f72a4 */ /* 0x000fe2000f8e021b */
[----:B------:R-:W-:Y:S01]  /*1d60*/  VIADD R5, R5, UR13 ;  /* 0x0000000d05057c36 */ /* 0x000fe20008000000 */
[----:B------:R-:W-:Y:S01]  /*1d70*/  ULDC.64 UR50, c[0x0][0x478] ;  /* 0x00011e0000327ab9 */ /* 0x000fe20000000a00 */
[----:B------:R-:W-:Y:S01]  /*1d80*/  LEA.HI.X.SX32 R8, R3, UR5, 0x1, P0 ;  /* 0x0000000503087c11 */ /* 0x000fe200080f0eff */
[----:B------:R-:W-:Y:S01]  /*1d90*/  ULDC.64 UR16, c[0x0][0x400] ;  /* 0x0001000000107ab9 */ /* 0x000fe20000000a00 */
[----:B------:R-:W-:Y:S01]  /*1da0*/  PLOP3.LUT P0, PT, PT, PT, UP0, 0x80, 0x0 ;  /* 0x000000000000781c */ /* 0x000fe20003f0f008 */
[----:B------:R-:W-:Y:S01]  /*1db0*/  IMAD.WIDE.U32 R4, R241, UR10, R4 ;  /* 0x0000000af1047c25 */ /* 0x000fe2000f8e0004 */
[----:B------:R-:W-:Y:S01]  /*1dc0*/  UIMAD.WIDE UR10, UR33, 0x4, UR50 ;  /* 0x00000004210a78a5 */ /* 0x000fe2000f8e0232 */
[----:B------:R-:W-:Y:S01]  /*1dd0*/  LEA R218, P2, R0, UR16, 0x2 ;  /* 0x0000001000da7c11 */ /* 0x000fe2000f8410ff */
[----:B------:R-:W-:Y:S01]  /*1de0*/  ULDC.64 UR38, c[0x0][0x210] ;  /* 0x0000840000267ab9 */ /* 0x000fe20000000a00 */
[----:B------:R-:W-:Y:S01]  /*1df0*/  ULDC.64 UR36, c[0x0][0x3e0] ;  /* 0x0000f80000247ab9 */ /* 0x000fe20000000a00 */
[----:B------:R-:W-:Y:S01]  /*1e00*/  VIADD R7, R7, UR15 ;  /* 0x0000000f07077c36 */ /* 0x000fe20008000000 */
[----:B------:R-:W-:Y:S01]  /*1e10*/  LEA R216, P4, R6, UR38, 0x1 ;  /* 0x0000002606d87c11 */ /* 0x000fe2000f8808ff */
[----:B------:R-:W-:Y:S01]  /*1e20*/  IMAD.IADD R3, R5, 0x1, R9 ;  /* 0x0000000105037824 */ /* 0x000fe200078e0209 */
[----:B------:R-:W-:Y:S01]  /*1e30*/  LEA R215, P3, R4, UR36, 0x1 ;  /* 0x0000002404d77c11 */ /* 0x000fe2000f8608ff */
[----:B------:R-:W-:Y:S01]  /*1e40*/  ULDC.64 UR50, c[0x0][0x2b0] ;  /* 0x0000ac0000327ab9 */ /* 0x000fe20000000a00 */
[----:B------:R-:W-:Y:S01]  /*1e50*/  LEA.HI.X R217, R0, UR17, R8, 0x2, P2 ;  /* 0x0000001100d97c11 */ /* 0x000fe200090f1408 */
[----:B------:R-:W-:Y:S01]  /*1e60*/  UIADD3 UR6, UR42, -0x1, URZ ;  /* 0xffffffff2a067890 */ /* 0x000fe2000fffe03f */
[----:B------:R-:W-:Y:S01]  /*1e70*/  LEA.HI.X R214, R6, UR39, R7, 0x1, P4 ;  /* 0x0000002706d67c11 */ /* 0x000fe2000a0f0c07 */
[----:B------:R-:W-:Y:S01]  /*1e80*/  UIMAD.WIDE UR14, UR40, 0x4, UR50 ;  /* 0x00000004280e78a5 */ /* 0x000fe2000f8e0232 */
[----:B------:R-:W-:Y:S01]  /*1e90*/  LEA.HI.X R213, R4, UR37, R3, 0x1, P3 ;  /* 0x0000002504d57c11 */ /* 0x000fe200098f0c03 */
[----:B------:R-:W-:Y:S01]  /*1ea0*/  UMOV UR18, UR10 ;  /* 0x0000000a00127c82 */ /* 0x000fe20008000000 */
[----:B------:R-:W-:Y:S01]  /*1eb0*/  UMOV UR17, UR11 ;  /* 0x0000000b00117c82 */ /* 0x000fe20008000000 */
[----:B------:R-:W-:Y:S08]  /*1ec0*/  @P0 BRA `(.L_x_573) ;  /* 0x0000000800500947 */ /* 0x000ff00003800000 */
        /* <DEDUP_REMOVED lines=19> */
.L_x_574:
        /* <DEDUP_REMOVED lines=19> */
.L_x_575:
        /* <DEDUP_REMOVED lines=12> */
[----:B------:R-:W-:-:S02]  /*21f0*/  IADD3 R6, P0, R4, UR18, RZ ;  /* 0x0000001204067c10 */ /* 0x000fc4000ff1e0ff */
[----:B------:R-:W-:Y:S01]  /*2200*/  ISETP.GE.AND P3, PT, R3, UR7, PT ;  /* 0x0000000703007c0c */ /* 0x000fe2000bf66270 */
[----:B------:R-:W-:Y:S01]  /*2210*/  UIMAD UR15, UR58, UR15, UR6 ;  /* 0x0000000f3a0f72a4 */ /* 0x000fe2000f8e0206 */
[----:B------:R-:W-:Y:S02]  /*2220*/  IADD3.X R7, R5, UR19, R0, P0, !PT ;  /* 0x0000001305077c10 */ /* 0x000fe400087fe400 */
[----:B------:R-:W-:-:S05]  /*2230*/  MOV R0, UR14 ;  /* 0x0000000e00007c02 */ /* 0x000fca0008000f00 */
        /* <DEDUP_REMOVED lines=19> */
.L_x_577:
[----:B------:R-:W-:Y:S05]  /*2370*/  BSYNC B0 ;  /* 0x0000000000007941 */ /* 0x000fea0003800000 */
.L_x_576:
        /* <DEDUP_REMOVED lines=19> */
.L_x_579:
[----:B------:R-:W-:Y:S05]  /*24b0*/  BSYNC B0 ;  /* 0x0000000000007941 */ /* 0x000fea0003800000 */
.L_x_578:
[----:B------:R-:W-:Y:S01]  /*24c0*/  UIMAD UR6, UR34, UR10, URZ ;  /* 0x0000000a220672a4 */ /* 0x000fe2000f8e023f */
[----:B-12---:R-:W-:Y:S01]  /*24d0*/  IMAD.U32 R4, RZ, RZ, UR10 ;  /* 0x0000000aff047e24 */ /* 0x006fe2000f8e00ff */
[----:B------:R-:W-:Y:S01]  /*24e0*/  USHF.R.S32.HI UR12, URZ, 0x1f, UR58 ;  /* 0x0000001f3f0c7899 */ /* 0x000fe2000801143a */
[----:B------:R-:W-:Y:S01]  /*24f0*/  BSSY B0, `(.L_x_580) ;  /* 0x000001d000007945 */ /* 0x000fe20003800000 */
[----:B------:R-:W-:Y:S01]  /*2500*/  UIMAD UR6, UR23, UR11, UR6 ;  /* 0x0000000b170672a4 */ /* 0x000fe2000f8e0206 */
[----:B------:R-:W-:-:S05]  /*2510*/  IMAD.WIDE.U32 R4, R4, UR23, R228 ;  /* 0x0000001704047c25 */ /* 0x000fca000f8e00e4 */
[----:B------:R-:W-:Y:S01]  /*2520*/  IMAD.U32 R0, RZ, RZ, UR6 ;  /* 0x00000006ff007e24 */ /* 0x000fe2000f8e00ff */
[----:B------:R-:W-:Y:S01]  /*2530*/  IADD3 R6, P0, R4, UR5, RZ ;  /* 0x0000000504067c10 */ /* 0x000fe2000ff1e0ff */
[----:B------:R-:W-:Y:S02]  /*2540*/  ULDC.64 UR6, c[0x0][0x470] ;  /* 0x00011c0000067ab9 */ /* 0x000fe40000000a00 */
[----:B------:R-:W-:Y:S01]  /*2550*/  UIMAD UR5, UR12, UR6, URZ ;  /* 0x000000060c0572a4 */ /* 0x000fe2000f8e023f */
[----:B------:R-:W-:Y:S02]  /*2560*/  IADD3.X R7, R5, UR16, R0, P0, !PT ;  /* 0x0000001005077c10 */ /* 0x000fe400087fe400 */
[----:B------:R-:W-:Y:S01]  /*2570*/  MOV R0, UR6 ;  /* 0x0000000600007c02 */ /* 0x000fe20008000f00 */
[----:B------:R-:W-:-:S04]  /*2580*/  UIMAD UR7, UR58, UR7, UR5 ;  /* 0x000000073a0772a4 */ /* 0x000fc8000f8e0205 */
        /* <DEDUP_REMOVED lines=19> */
.L_x_581:
[----:B------:R-:W-:Y:S05]  /*26c0*/  BSYNC B0 ;  /* 0x0000000000007941 */ /* 0x000fea0003800000 */
.L_x_580:
        /* <DEDUP_REMOVED lines=20> */
.L_x_573:
        /* <DEDUP_REMOVED lines=47> */
.L_x_584:
[----:B------:R-:W-:Y:S05]  /*2b00*/  BSYNC B0 ;  /* 0x0000000000007941 */ /* 0x000fea0003800000 */
.L_x_583:
        /* <DEDUP_REMOVED lines=16> */
.L_x_586:
        /* <DEDUP_REMOVED lines=35> */
.L_x_587:
[----:B------:R-:W-:Y:S05]  /*2e40*/  BSYNC B0 ;  /* 0x0000000000007941 */ /* 0x000fea0003800000 */
.L_x_585:
[----:B------:R-:W-:Y:S01]  /*2e50*/  UIMAD UR10, UR34, UR20, URZ ;  /* 0x00000014220a72a4 */ /* 0x000fe2000f8e023f */
[----:B--23--:R-:W-:Y:S01]  /*2e60*/  IMAD.U32 R4, RZ, RZ, UR20 ;  /* 0x00000014ff047e24 */ /* 0x00cfe2000f8e00ff */
[----:B------:R-:W-:Y:S01]  /*2e70*/  ULDC.64 UR12, c[0x0][0x260] ;  /* 0x00009800000c7ab9 */ /* 0x000fe20000000a00 */
[----:B------:R-:W-:Y:S01]  /*2e80*/  VIADD R8, R230, 0x8 ;  /* 0x00000008e6087836 */ /* 0x000fe20000000000 */
[----:B------:R-:W-:Y:S01]  /*2e90*/  UIMAD UR11, UR23, UR21, UR10 ;  /* 0x00000015170b72a4 */ /* 0x000fe2000f8e020a */
[----:B------:R-:W-:Y:S01]  /*2ea0*/  IMAD.WIDE.U32 R4, R4, UR23, R228 ;  /* 0x0000001704047c25 */ /* 0x000fe2000f8e00e4 */
[----:B------:R-:W-:Y:S01]  /*2eb0*/  UIMAD UR10, UR53, -0x80, UR7 ;  /* 0xffffff80350a78a4 */ /* 0x000fe2000f8e0207 */
[----:B------:R-:W-:Y:S01]  /*2ec0*/  BSSY B0, `(.L_x_588) ;  /* 0x000003d000007945 */ /* 0x000fe20003800000 */
[----:B------:R-:W-:Y:S01]  /*2ed0*/  ISETP.GE.AND P2, PT, R8, UR5, PT ;  /* 0x0000000508007c0c */ /* 0x000fe2000bf46270 */
[----:B------:R-:W-:Y:S01]  /*2ee0*/  VIADD R18, R230, 0x28 ;  /* 0x00000028e6127836 */ /* 0x000fe20000000000 */
[----:B------:R-:W-:Y:S01]  /*2ef0*/  IADD3 R6, P1, R4, UR22, RZ ;  /* 0x0000001604067c10 */ /* 0x000fe2000ff3e0ff */
[----:B------:R-:W-:Y:S01]  /*2f00*/  IMAD.U32 R3, RZ, RZ, UR11 ;  /* 0x0000000bff037e24 */ /* 0x000fe2000f8e00ff */
[----:B------:R-:W-:Y:S01]  /*2f10*/  ISETP.GE.AND P5, PT, R241, UR10, PT ;  /* 0x0000000af1007c0c */ /* 0x000fe2000bfa6270 */
[----:B------:R-:W-:Y:S01]  /*2f20*/  VIADD R4, R230, 0x20 ;  /* 0x00000020e6047836 */ /* 0x000fe20000000000 */
[----:B------:R-:W-:-:S02]  /*2f30*/  P2R R21, PR, RZ, 0x4 ;  /* 0x00000004ff157803 */ /* 0x000fc40000000000 */
[----:B------:R-:W-:Y:S01]  /*2f40*/  IADD3.X R7, R5, UR26, R3, P1, !PT ;  /* 0x0000001a05077c10 */ /* 0x000fe20008ffe403 */
[----:B------:R-:W-:Y:S01]  /*2f50*/  IMAD R3, R16, UR12, RZ ;  /* 0x0000000c10037c24 */ /* 0x000fe2000f8e02ff */
[----:B------:R-:W-:Y:S02]  /*2f60*/  ISETP.GE.AND P1, PT, R4, UR5, PT ;  /* 0x0000000504007c0c */ /* 0x000fe4000bf26270 */
[----:B------:R-:W-:Y:S01]  /*2f70*/  ISETP.GE.AND P6, PT, R18, UR5, PT ;  /* 0x0000000512007c0c */ /* 0x000fe2000bfc6270 */
[C---:B------:R-:W-:Y:S01]  /*2f80*/  IMAD R3, R13.reuse, UR13, R3 ;  /* 0x0000000d0d037c24 */ /* 0x040fe2000f8e0203 */
[----:B------:R-:W-:Y:S01]  /*2f90*/  P2R R20, PR, RZ, 0x2 ;  /* 0x00000002ff147803 */ /* 0x000fe20000000000 */
[----:B------:R-:W-:Y:S01]  /*2fa0*/  IMAD.WIDE.U32 R6, R13, UR12, R6 ;  /* 0x0000000c0d067c25 */ /* 0x000fe2000f8e0006 */
[----:B------:R-:W-:Y:S01]  /*2fb0*/  ISETP.GE.AND P1, PT, R230, UR5, PT ;  /* 0x00000005e6007c0c */ /* 0x000fe2000bf26270 */
[----:B------:R2:W-:Y:S02]  /*2fc0*/  @P5 STS [R0+0x9000], RZ ;  /* 0x009000ff00005388 */ /* 0x0005e40000000800 */
        /* <DEDUP_REMOVED lines=44> */
.L_x_589:
[----:B------:R-:W-:Y:S05]  /*3290*/  BSYNC B0 ;  /* 0x0000000000007941 */ /* 0x000fea0003800000 */
.L_x_588:
[----:B------:R-:W-:Y:S01]  /*32a0*/  IADD3 R3, R241, 0x40, RZ ;  /* 0x00000040f1037810 */ /* 0x000fe20007ffe0ff */
[----:B------:R-:W-:Y:S03]  /*32b0*/  BSSY B0, `(.L_x_590) ;  /* 0x000002b000007945 */ /* 0x000fe60003800000 */
[----:B------:R-:W-:-:S13]  /*32c0*/  ISETP.GE.AND P4, PT, R3, UR10, PT ;  /* 0x0000000a03007c0c */ /* 0x000fda000bf86270 */
[----:B------:R1:W-:Y:S04]  /*32d0*/  @P4 STS.128 [R0+0xa000], RZ ;  /* 0x00a000ff00004388 */ /* 0x0003e80000000c00 */
        /* <DEDUP_REMOVED lines=8> */
[----:B------:R-:W-:-:S04]  /*3360*/  IMAD.X R4, RZ, RZ, R22, P1 ;  /* 0x000000ffff047224 */ /* 0x000fc800008e0616 */
[----:B------:R-:W-:Y:S02]  /*3370*/  IMAD R7, R4, UR20, RZ ;  /* 0x0000001404077c24 */ /* 0x000fe4000f8e02ff */
[----:B------:R-:W-:-:S04]  /*3380*/  IMAD.MOV.U32 R4, RZ, RZ, R6 ;  /* 0x000000ffff047224 */ /* 0x000fc800078e0006 */
[----:B-1-3--:R-:W1:Y:S01]  /*3390*/  @!P3 LDC.64 R8, c[0x0][0x218] ;  /* 0x00008600ff08bb82 */ /* 0x00ae620000000a00 */
[C---:B------:R-:W-:Y:S01]  /*33a0*/  IMAD.WIDE.U32 R4, R3.reuse, UR20, R4 ;  /* 0x0000001403047c25 */ /* 0x040fe2000f8e0004 */
[----:B------:R3:W-:Y:S03]  /*33b0*/  @P3 STS.128 [R0+0xa000], RZ ;  /* 0x00a000ff00003388 */ /* 0x0007e60000000c00 */
[----:B------:R-:W-:-:S03]  /*33c0*/  IMAD R3, R3, UR21, R7 ;  /* 0x0000001503037c24 */ /* 0x000fc6000f8e0207 */
[----:B------:R-:W5:Y:S01]  /*33d0*/  @!P2 LDC.64 R6, c[0x0][0x218] ;  /* 0x00008600ff06ab82 */ /* 0x000f620000000a00 */
[----:B------:R-:W-:Y:S01]  /*33e0*/  IMAD.IADD R3, R5, 0x1, R3 ;  /* 0x0000000105037824 */ /* 0x000fe200078e0203 */
        /* <DEDUP_REMOVED lines=23> */
.L_x_591:
[----:B------:R-:W-:Y:S05]  /*3560*/  BSYNC B0 ;  /* 0x0000000000007941 */ /* 0x000fea0003800000 */
.L_x_590:
        /* <DEDUP_REMOVED lines=9> */
[----:B------:R-:W-:Y:S02]  /*3600*/  MOV R3, UR5 ;  /* 0x0000000500037c02 */ /* 0x000fe40008000f00 */
[----:B-1-3--:R-:W-:Y:S01]  /*3610*/  IADD3 R6, P1, R4, UR28, RZ ;  /* 0x0000001c04067c10 */ /* 0x00afe2000ff3e0ff */
[----:B------:R2:W-:Y:S03]  /*3620*/  @P5 STS.128 [R0+0x11000], RZ ;  /* 0x011000ff00005388 */ /* 0x0005e60000000c00 */
[----:B------:R-:W-:Y:S01]  /*3630*/  IADD3.X R7, R5, UR30, R3, P1, !PT ;  /* 0x0000001e05077c10 */ /* 0x000fe20008ffe403 */
[----:B------:R2:W-:Y:S01]  /*3640*/  @P5 STS.128 [R0+0x13000], RZ ;  /* 0x013000ff00005388 */ /* 0x0005e20000000c00 */
[----:B------:R-:W-:Y:S02]  /*3650*/  IMAD R3, R16, UR10, RZ ;  /* 0x0000000a10037c24 */ /* 0x000fe4000f8e02ff */
[----:B------:R-:W-:-:S04]  /*3660*/  IMAD.WIDE.U32 R6, R13, UR10, R6 ;  /* 0x0000000a0d067c25 */ /* 0x000fc8000f8e0006 */
[----:B------:R-:W-:-:S05]  /*3670*/  IMAD R3, R13, UR11, R3 ;  /* 0x0000000b0d037c24 */ /* 0x000fca000f8e0203 */
        /* <DEDUP_REMOVED lines=39> */
.L_x_593:
[----:B------:R-:W-:Y:S05]  /*38f0*/  BSYNC B0 ;  /* 0x0000000000007941 */ /* 0x000fea0003800000 */
.L_x_592:
        /* <DEDUP_REMOVED lines=41> */
.L_x_595:
[----:B------:R-:W-:Y:S05]  /*3b90*/  BSYNC B0 ;  /* 0x0000000000007941 */ /* 0x000fea0003800000 */
.L_x_594:
[----:B------:R-:W-:Y:S01]  /*3ba0*/  ULDC.64 UR12, c[0x0][0x3c8] ;  /* 0x0000f200000c7ab9 */ /* 0x000fe20000000a00 */
[----:B------:R-:W-:Y:S01]  /*3bb0*/  USHF.R.S32.HI UR10, URZ, 0x1f, UR58 ;  /* 0x0000001f3f0a7899 */ /* 0x000fe2000801143a */
[----:B------:R-:W4:Y:S01]  /*3bc0*/  LDC.64 R12, c[0x0][0x3b8] ;  /* 0x0000ee00ff0c7b82 */ /* 0x000f220000000a00 */
[----:B------:R-:W-:Y:S01]  /*3bd0*/  UISETP.NE.U32.AND UP1, UPT, UR12, URZ, UPT ;  /* 0x0000003f0c00728c */ /* 0x000fe2000bf25070 */
[----:B------:R-:W-:Y:S01]  /*3be0*/  ISETP.NE.AND P4, PT, R19, RZ, PT ;  /* 0x000000ff1300720c */ /* 0x000fe20003f85270 */
[----:B------:R-:W0:Y:S01]  /*3bf0*/  LDGDEPBAR ;  /* 0x00000000000079af */ /* 0x000e220000000000 */
[----:B------:R-:W-:Y:S01]  /*3c00*/  ISETP.NE.AND P3, PT, R21, RZ, PT ;  /* 0x000000ff1500720c */ /* 0x000fe20003f65270 */
[----:B------:R-:W-:Y:S01]  /*3c10*/  UISETP.NE.AND.EX UP1, UPT, UR13, URZ, UPT, UP1 ;  /* 0x0000003f0d00728c */ /* 0x000fe2000bf25310 */
[----:B------:R-:W-:-:S05]  /*3c20*/  ISETP.NE.AND P2, PT, R20, RZ, PT ;  /* 0x000000ff1400720c */ /* 0x000fca0003f45270 */
[----:B------:R-:W-:-:S05]  /*3c30*/  PLOP3.LUT P1, PT, PT, PT, UP1, 0x80, 0x0 ;  /* 0x000000000000781c */ /* 0x000fca0003f2f018 */
[----:B------:R-:W-:Y:S01]  /*3c40*/  @UP1 ULDC.64 UR20, c[0x0][0x3d0] ;  /* 0x0000f40000141ab9 */ /* 0x000fe20000000a00 */
[----:B------:R-:W-:Y:S01]  /*3c50*/  @UP1 UMOV UR11, UR10 ;  /* 0x0000000a000b1c82 */ /* 0x000fe20008000000 */
[----:B------:R-:W-:Y:S01]  /*3c60*/  @UP1 UIMAD UR5, UR54, UR20, URZ ;  /* 0x00000014360512a4 */ /* 0x000fe2000f8e023f */
[----:B------:R-:W-:Y:S01]  /*3c70*/  @UP1 UMOV UR10, UR58 ;  /* 0x0000003a000a1c82 */ /* 0x000fe20008000000 */
[----:B-123--:R-:W-:Y:S01]  /*3c80*/  IMAD.MOV.U32 R8, RZ, RZ, 0x4 ;  /* 0x00000004ff087424 */ /* 0x00efe200078e00ff */
[----:B------:R-:W-:Y:S02]  /*3c90*/  @UP1 UIMAD.WIDE.U32 UR10, UR57, UR20, UR10 ;  /* 0x00000014390a12a5 */ /* 0x000fe4000f8e000a */
[----:B------:R-:W-:Y:S01]  /*3ca0*/  @UP1 UIMAD UR5, UR57, UR21, UR5 ;  /* 0x00000015390512a4 */ /* 0x000fe2000f8e0205 */
[----:B----4-:R-:W2:Y:S01]  /*3cb0*/  LDG.E.64 R6, desc[UR8][R12.64+0x8] ;  /* 0x000008080c067981 */ /* 0x010ea2000c1e1b00 */
[----:B------:R-:W-:Y:S02]  /*3cc0*/  @UP1 ULEA UR12, UP0, UR10, UR12, 0x2 ;  /* 0x0000000c0a0c1291 */ /* 0x000fe4000f80103f */
[----:B------:R-:W-:Y:S01]  /*3cd0*/  @UP1 UIADD3 UR5, UR11, UR5, URZ ;  /* 0x000000050b051290 */ /* 0x000fe2000fffe03f */
[----:B------:R-:W-:Y:S01]  /*3ce0*/  IMAD.MOV.U32 R232, RZ, RZ, 0x7f800000 ;  /* 0x7f800000ffe87424 */ /* 0x000fe200078e00ff */
[----:B------:R-:W1:Y:S01]  /*3cf0*/  S2R R3, SR_TID.X ;  /* 0x0000000000037919 */ /* 0x000e620000002100 */
[----:B------:R-:W-:Y:S01]  /*3d00*/  IMAD.MOV.U32 R233, RZ, RZ, 0x7f800000 ;  /* 0x7f800000ffe97424 */ /* 0x000fe200078e00ff */
[----:B------:R-:W-:Y:S01]  /*3d10*/  @UP1 ULEA.HI.X UR13, UR10, UR13, UR5, 0x2, UP0 ;  /* 0x0000000d0a0d1291 */ /* 0x000fe200080f1405 */
[----:B------:R-:W-:-:S02]  /*3d20*/  IMAD.U32 R4, RZ, RZ, UR12 ;  /* 0x0000000cff047e24 */ /* 0x000fc4000f8e00ff */
[----:B------:R-:W-:Y:S01]  /*3d30*/  IMAD.MOV.U32 R234, RZ, RZ, 0x7f800000 ;  /* 0x7f800000ffea7424 */ /* 0x000fe200078e00ff */
[----:B------:R-:W-:Y:S01]  /*3d40*/  @UP1 ULDC UR5, c[0x0][0x2e8] ;  /* 0x0000ba0000051ab9 */ /* 0x000fe20000000800 */
[----:B------:R-:W-:Y:S02]  /*3d50*/  IMAD.MOV.U32 R231, RZ, RZ, 0x7f800000 ;  /* 0x7f800000ffe77424 */ /* 0x000fe400078e00ff */
[----:B------:R-:W-:Y:S01]  /*3d60*/  IMAD R239, RZ, RZ, -UR29 ;  /* 0x8000001dffef7e24 */ /* 0x000fe2000f8e02ff */
[----:B------:R-:W-:Y:S01]  /*3d70*/  CS2R R126, SRZ ;  /* 0x00000000007e7805 */ /* 0x000fe2000001ff00 */
[----:B------:R-:W-:Y:S01]  /*3d80*/  IMAD.U32 R5, RZ, RZ, UR13 ;  /* 0x0000000dff057e24 */ /* 0x000fe2000f8e00ff */
[----:B------:R-:W-:Y:S01]  /*3d90*/  CS2R R124, SRZ ;  /* 0x00000000007c7805 */ /* 0x000fe2000001ff00 */
[----:B------:R-:W-:Y:S01]  /*3da0*/  IMAD.MOV.U32 R219, RZ, RZ, R207 ;  /* 0x000000ffffdb7224 */ /* 0x000fe200078e00cf */
[----:B------:R-:W-:Y:S01]  /*3db0*/  CS2R R130, SRZ ;  /* 0x0000000000827805 */ /* 0x000fe2000001ff00 */
[----:B------:R-:W-:Y:S01]  /*3dc0*/  IMAD.MOV.U32 R252, RZ, RZ, 0x8 ;  /* 0x00000008fffc7424 */ /* 0x000fe200078e00ff */
[----:B------:R3:W4:Y:S01]  /*3dd0*/  @P1 LDG.E R10, desc[UR8][R4.64] ;  /* 0x00000008040a1981 */ /* 0x000722000c1e1900 */
[----:B------:R-:W-:Y:S01]  /*3de0*/  IMAD.MOV.U32 R251, RZ, RZ, 0x20 ;  /* 0x00000020fffb7424 */ /* 0x000fe200078e00ff */
[----:B------:R-:W-:Y:S01]  /*3df0*/  CS2R R128, SRZ ;  /* 0x0000000000807805 */ /* 0x000fe2000001ff00 */
[----:B------:R-:W-:Y:S01]  /*3e00*/  IMAD.MOV.U32 R250, RZ, RZ, 0x28 ;  /* 0x00000028fffa7424 */ /* 0x000fe200078e00ff */
[----:B------:R-:W4:Y:S01]  /*3e10*/  LDG.E.64 R12, desc[UR8][R12.64] ;  /* 0x000000080c0c7981 */ /* 0x000f22000c1e1b00 */
[----:B------:R-:W-:Y:S01]  /*3e20*/  @!P6 IMAD.WIDE R8, R18, R8, UR14 ;  /* 0x0000000e1208ee25 */ /* 0x000fe2000f8e0208 */
[----:B------:R-:W-:-:S02]  /*3e30*/  CS2R R122, SRZ ;  /* 0x00000000007a7805 */ /* 0x000fc4000001ff00 */
[----:B------:R-:W-:Y:S02]  /*3e40*/  CS2R R120, SRZ ;  /* 0x0000000000787805 */ /* 0x000fe4000001ff00 */
[----:B------:R-:W-:Y:S01]  /*3e50*/  CS2R R118, SRZ ;  /* 0x0000000000767805 */ /* 0x000fe2000001ff00 */
[----:B------:R-:W-:Y:S01]  /*3e60*/  IMAD.SHL.U32 R175, R182, 0x2, RZ ;  /* 0x00000002b6af7824 */ /* 0x000fe200078e00ff */
[----:B------:R-:W5:Y:S01]  /*3e70*/  @!P6 LDG.E R232, desc[UR8][R8.64] ;  /* 0x0000000808e8e981 */ /* 0x000f62000c1e1900 */
[----:B------:R-:W4:Y:S01]  /*3e80*/  @P1 MUFU.RCP R0, UR5 ;  /* 0x0000000500001d08 */ /* 0x000f220008001000 */
[----:B------:R-:W-:Y:S01]  /*3e90*/  UIMAD UR5, UR57, UR61, UR58 ;  /* 0x0000003d390572a4 */ /* 0x000fe2000f8e023a */
[C---:B------:R-:W-:Y:S01]  /*3ea0*/  VIADD R238, R228.reuse, 0x40 ;  /* 0x00000040e4ee7836 */ /* 0x040fe20000000000 */
[----:B------:R-:W-:Y:S01]  /*3eb0*/  CS2R R116, SRZ ;  /* 0x0000000000747805 */ /* 0x000fe2000001ff00 */
[----:B------:R-:W-:Y:S01]  /*3ec0*/  VIADD R235, R228, 0x20 ;  /* 0x00000020e4eb7836 */ /* 0x000fe20000000000 */
[----:B------:R-:W-:Y:S01]  /*3ed0*/  CS2R R110, SRZ ;  /* 0x00000000006e7805 */ /* 0x000fe2000001ff00 */
[----:B------:R-:W-:Y:S01]  /*3ee0*/  IMAD.MOV.U32 R249, RZ, RZ, 0x4 ;  /* 0x00000004fff97424 */ /* 0x000fe200078e00ff */
[----:B------:R-:W-:-:S02]  /*3ef0*/  CS2R R108, SRZ ;  /* 0x00000000006c7805 */ /* 0x000fc4000001ff00 */
[----:B------:R-:W-:Y:S02]  /*3f00*/  CS2R R114, SRZ ;  /* 0x0000000000727805 */ /* 0x000fe4000001ff00 */
[----:B------:R-:W-:Y:S02]  /*3f10*/  CS2R R112, SRZ ;  /* 0x0000000000707805 */ /* 0x000fe4000001ff00 */
[----:B------:R-:W-:Y:S02]  /*3f20*/  CS2R R106, SRZ ;  /* 0x00000000006a7805 */ /* 0x000fe4000001ff00 */
[----:B------:R-:W-:Y:S02]  /*3f30*/  CS2R R104, SRZ ;  /* 0x0000000000687805 */ /* 0x000fe4000001ff00 */
[----:B------:R-:W-:Y:S02]  /*3f40*/  CS2R R102, SRZ ;  /* 0x0000000000667805 */ /* 0x000fe4000001ff00 */
[----:B------:R-:W-:Y:S01]  /*3f50*/  CS2R R100, SRZ ;  /* 0x0000000000647805 */ /* 0x000fe2000001ff00 */
[----:B---3--:R-:W-:Y:S01]  /*3f60*/  IMAD.MOV.U32 R4, RZ, RZ, 0x4 ;  /* 0x00000004ff047424 */ /* 0x008fe200078e00ff */
[----:B------:R-:W-:-:S02]  /*3f70*/  CS2R R94, SRZ ;  /* 0x00000000005e7805 */ /* 0x000fc4000001ff00 */
[----:B------:R-:W-:Y:S02]  /*3f80*/  CS2R R92, SRZ ;  /* 0x00000000005c7805 */ /* 0x000fe4000001ff00 */
[----:B------:R-:W-:Y:S01]  /*3f90*/  CS2R R98, SRZ ;  /* 0x0000000000627805 */ /* 0x000fe2000001ff00 */
[----:B------:R-:W-:Y:S01]  /*3fa0*/  IMAD.WIDE R4, R230, R4, UR14 ;  /* 0x0000000ee6047e25 */ /* 0x000fe2000f8e0204 */
[----:B------:R-:W-:Y:S02]  /*3fb0*/  CS2R R96, SRZ ;  /* 0x0000000000607805 */ /* 0x000fe4000001ff00 */
[----:B------:R-:W-:Y:S02]  /*3fc0*/  CS2R R90, SRZ ;  /* 0x00000000005a7805 */ /* 0x000fe4000001ff00 */
[----:B------:R-:W-:Y:S01]  /*3fd0*/  CS2R R88, SRZ ;  /* 0x0000000000587805 */ /* 0x000fe2000001ff00 */
[----:B-1----:R-:W-:Y:S01]  /*3fe0*/  IMAD.SHL.U32 R3, R3, 0x2, RZ ;  /* 0x0000000203037824 */ /* 0x002fe200078e00ff */
[----:B------:R-:W5:Y:S01]  /*3ff0*/  @!P4 LDG.E R233, desc[UR8][R4.64] ;  /* 0x0000000804e9c981 */ /* 0x000f62000c1e1900 */
[----:B------:R-:W-:-:S02]  /*4000*/  CS2R R86, SRZ ;  /* 0x0000000000567805 */ /* 0x000fc4000001ff00 */
[----:B------:R-:W-:Y:S02]  /*4010*/  CS2R R84, SRZ ;  /* 0x0000000000547805 */ /* 0x000fe4000001ff00 */
[----:B------:R-:W-:Y:S01]  /*4020*/  CS2R R78, SRZ ;  /* 0x00000000004e7805 */ /* 0x000fe2000001ff00 */
[----:B------:R-:W5:Y:S01]  /*4030*/  @!P3 LDG.E R234, desc[UR8][R4.64+0x20] ;  /* 0x0000200804eab981 */ /* 0x000f62000c1e1900 */
[----:B------:R-:W-:Y:S02]  /*4040*/  CS2R R76, SRZ ;  /* 0x00000000004c7805 */ /* 0x000fe4000001ff00 */
[----:B------:R-:W-:Y:S02]  /*4050*/  CS2R R82, SRZ ;  /* 0x0000000000527805 */ /* 0x000fe4000001ff00 */
[----:B------:R-:W-:Y:S01]  /*4060*/  CS2R R80, SRZ ;  /* 0x0000000000507805 */ /* 0x000fe2000001ff00 */
[----:B------:R1:W5:Y:S01]  /*4070*/  @!P2 LDG.E R231, desc[UR8][R4.64+0x80] ;  /* 0x0000800804e7a981 */ /* 0x000362000c1e1900 */
[----:B------:R-:W-:-:S02]  /*4080*/  USHF.L.U32 UR21, UR35, 0x4, URZ ;  /* 0x0000000423157899 */ /* 0x000fc4000800063f */
[----:B------:R-:W-:Y:S02]  /*4090*/  USHF.L.U32 UR5, UR5, 0x5, URZ ;  /* 0x0000000505057899 */ /* 0x000fe4000800063f */
[----:B------:R-:W-:Y:S02]  /*40a0*/  USHF.L.U32 UR20, UR35, 0x3, URZ ;  /* 0x0000000323147899 */ /* 0x000fe4000800063f */
[----:B------:R-:W-:Y:S02]  /*40b0*/  UIADD3 UR31, UR21, 0x20, URZ ;  /* 0x00000020151f7890 */ /* 0x000fe4000fffe03f */
[----:B------:R-:W-:Y:S02]  /*40c0*/  UIADD3 UR26, UR21, 0x40, URZ ;  /* 0x00000040151a7890 */ /* 0x000fe4000fffe03f */
[----:B------:R-:W-:Y:S02]  /*40d0*/  USHF.R.S32.HI UR11, URZ, 0x1f, UR5 ;  /* 0x0000001f3f0b7899 */ /* 0x000fe40008011405 */
        /* <DEDUP_REMOVED lines=12> */
[----:B-1----:R-:W-:Y:S01]  /*41a0*/  IMAD.SHL.U32 R4, R245, 0x20, RZ ;  /* 0x00000020f5047824 */ /* 0x002fe200078e00ff */
[----:B------:R-:W-:Y:S02]  /*41b0*/  CS2R R52, SRZ ;  /* 0x0000000000347805 */ /* 0x000fe4000001ff00 */
[----:B------:R-:W-:-:S02]  /*41c0*/  CS2R R46, SRZ ;  /* 0x00000000002e7805 */ /* 0x000fc4000001ff00 */
[----:B------:R-:W-:Y:S02]  /*41d0*/  CS2R R44, SRZ ;  /* 0x00000000002c7805 */ /* 0x000fe4000001ff00 */
[----:B------:R-:W-:Y:S02]  /*41e0*/  CS2R R50, SRZ ;  /* 0x0000000000327805 */ /* 0x000fe4000001ff00 */
[----:B------:R-:W-:Y:S01]  /*41f0*/  LOP3.LUT R4, R4, 0x6, R3, 0xf8, !PT ;  /* 0x0000000604047812 */ /* 0x000fe200078ef803 */
[----:B------:R-:W-:Y:S01]  /*4200*/  IMAD.U32 R3, RZ, RZ, UR53 ;  /* 0x00000035ff037e24 */ /* 0x000fe2000f8e00ff */
[----:B------:R-:W-:Y:S01]  /*4210*/  UIADD3 UR25, UR20, UR26, URZ ;  /* 0x0000001a14197290 */ /* 0x000fe2000fffe03f */
[----:B------:R-:W-:Y:S02]  /*4220*/  CS2R R48, SRZ ;  /* 0x0000000000307805 */ /* 0x000fe4000001ff00 */
[----:B------:R-:W-:Y:S01]  /*4230*/  CS2R R42, SRZ ;  /* 0x00000000002a7805 */ /* 0x000fe2000001ff00 */
[----:B------:R-:W-:Y:S01]  /*4240*/  IMAD R208, R3, 0x80, R4 ;  /* 0x0000008003d07824 */ /* 0x000fe200078e0204 */
[----:B------:R-:W-:Y:S01]  /*4250*/  SHF.R.S32.HI R3, RZ, 0x1f, R17 ;  /* 0x0000001fff037819 */ /* 0x000fe20000011411 */
[----:B------:R-:W-:-:S02]  /*4260*/  UIADD3 UR29, UR20, UR30, URZ ;  /* 0x0000001e141d7290 */ /* 0x000fc4000fffe03f */
[----:B------:R-:W-:Y:S01]  /*4270*/  UIADD3 UR24, UR20, UR25, URZ ;  /* 0x0000001914187290 */ /* 0x000fe2000fffe03f */
[C---:B------:R-:W-:Y:S01]  /*4280*/  VIADD R227, R208.reuse, 0x19 ;  /* 0x00000019d0e37836 */ /* 0x040fe20000000000 */
[----:B------:R-:W-:Y:S01]  /*4290*/  UIADD3 UR28, UR20, UR29, URZ ;  /* 0x0000001d141c7290 */ /* 0x000fe2000fffe03f */
[C---:B------:R-:W-:Y:S01]  /*42a0*/  VIADD R226, R208.reuse, 0x18 ;  /* 0x00000018d0e27836 */ /* 0x040fe20000000000 */
[----:B------:R-:W-:Y:S01]  /*42b0*/  UIADD3 UR23, UR20, UR24, URZ ;  /* 0x0000001814177290 */ /* 0x000fe2000fffe03f */
[C---:B------:R-:W-:Y:S01]  /*42c0*/  VIADD R225, R208.reuse, 0x11 ;  /* 0x00000011d0e17836 */ /* 0x040fe20000000000 */
[----:B------:R-:W-:Y:S01]  /*42d0*/  CS2R R40, SRZ ;  /* 0x0000000000287805 */ /* 0x000fe2000001ff00 */
[C---:B------:R-:W-:Y:S01]  /*42e0*/  VIADD R224, R208.reuse, 0x10 ;  /* 0x00000010d0e07836 */ /* 0x040fe20000000000 */
[----:B------:R-:W-:Y:S01]  /*42f0*/  CS2R R38, SRZ ;  /* 0x0000000000267805 */ /* 0x000fe2000001ff00 */
[C---:B------:R-:W-:Y:S01]  /*4300*/  VIADD R223, R208.reuse, 0x9 ;  /* 0x00000009d0df7836 */ /* 0x040fe20000000000 */
[----:B------:R-:W-:Y:S01]  /*4310*/  CS2R R36, SRZ ;  /* 0x0000000000247805 */ /* 0x000fe2000001ff00 */
[C---:B------:R-:W-:Y:S01]  /*4320*/  VIADD R222, R208.reuse, 0x8 ;  /* 0x00000008d0de7836 */ /* 0x040fe20000000000 */
[----:B------:R-:W-:Y:S01]  /*4330*/  UIMAD UR39, UR35, 0x18, URZ ;  /* 0x00000018232778a4 */ /* 0x000fe2000f8e023f */
[----:B------:R-:W-:Y:S01]  /*4340*/  VIADD R221, R208, 0x1 ;  /* 0x00000001d0dd7836 */ /* 0x000fe20000000000 */
[----:B------:R-:W-:Y:S01]  /*4350*/  UIADD3 UR27, UR20, UR28, URZ ;  /* 0x0000001c141b7290 */ /* 0x000fe2000fffe03f */
[----:B------:R-:W-:Y:S01]  /*4360*/  I2FP.F32.S32 R220, R208 ;  /* 0x000000d000dc7245 */ /* 0x000fe20000201400 */
[----:B------:R-:W-:Y:S01]  /*4370*/  UIADD3 UR22, UR20, UR23, URZ ;  /* 0x0000001714167290 */ /* 0x000fe2000fffe03f */
[----:B------:R-:W-:Y:S01]  /*4380*/  I2FP.F32.S32 R227, R227 ;  /* 0x000000e300e37245 */ /* 0x000fe20000201400 */
[----:B------:R-:W-:Y:S01]  /*4390*/  USHF.L.U32 UR38, UR35, 0x5, URZ ;  /* 0x0000000523267899 */ /* 0x000fe2000800063f */
[----:B------:R-:W-:Y:S01]  /*43a0*/  I2FP.F32.S32 R226, R226 ;  /* 0x000000e200e27245 */ /* 0x000fe20000201400 */
[----:B------:R-:W-:Y:S01]  /*43b0*/  UIMAD UR37, UR35, 0x28, URZ ;  /* 0x00000028232578a4 */ /* 0x000fe2000f8e023f */
[----:B------:R-:W-:Y:S01]  /*43c0*/  I2FP.F32.S32 R225, R225 ;  /* 0x000000e100e17245 */ /* 0x000fe20000201400 */
[----:B------:R-:W-:Y:S01]  /*43d0*/  UIMAD UR36, UR35, 0x30, URZ ;  /* 0x00000030232478a4 */ /* 0x000fe2000f8e023f */
[----:B------:R-:W-:Y:S01]  /*43e0*/  I2FP.F32.S32 R224, R224 ;  /* 0x000000e000e07245 */ /* 0x000fe20000201400 */
[----:B------:R-:W-:Y:S01]  /*43f0*/  ULDC UR54, c[0x0][0x2d0] ;  /* 0x0000b40000367ab9 */ /* 0x000fe20000000800 */
[----:B------:R-:W-:-:S02]  /*4400*/  I2FP.F32.S32 R223, R223 ;  /* 0x000000df00df7245 */ /* 0x000fc40000201400 */
[----:B------:R-:W-:Y:S02]  /*4410*/  I2FP.F32.S32 R222, R222 ;  /* 0x000000de00de7245 */ /* 0x000fe40000201400 */
[----:B------:R-:W-:Y:S01]  /*4420*/  I2FP.F32.S32 R221, R221 ;  /* 0x000000dd00dd7245 */ /* 0x000fe20000201400 */
[----:B------:R-:W-:Y:S02]  /*4430*/  UIMAD UR35, UR35, 0x38, URZ ;  /* 0x00000038232378a4 */ /* 0x000fe4000f8e023f */
[----:B------:R-:W-:Y:S02]  /*4440*/  UIADD3 UR34, UR20, UR27, URZ ;  /* 0x0000001b14227290 */ /* 0x000fe4000fffe03f */
[----:B------:R-:W-:Y:S01]  /*4450*/  UIADD3 UR33, UR20, UR22, URZ ;  /* 0x0000001614217290 */ /* 0x000fe2000fffe03f */
[----:B--2---:R-:W-:-:S04]  /*4460*/  IADD3 R236, P3, P2, R6, UR5, R17 ;  /* 0x0000000506ec7c10 */ /* 0x004fc8000fa7e011 */
[----:B------:R-:W-:Y:S01]  /*4470*/  IADD3.X R240, R7, UR11, R3, P3, P2 ;  /* 0x0000000b07f07c10 */ /* 0x000fe20009fe4403 */
[----:B------:R-:W-:Y:S02]  /*4480*/  VIADD R3, R182, 0x1800 ;  /* 0x00001800b6037836 */ /* 0x000fe40000000000 */
[----:B----4-:R-:W-:Y:S01]  /*4490*/  @P1 FMUL.FTZ R0, R10, R0 ;  /* 0x000000000a001220 */ /* 0x010fe20000410000 */
[----:B------:R-:W-:Y:S02]  /*44a0*/  R2UR UR10, R12 ;  /* 0x000000000c0a72ca */ /* 0x000fe400000e0000 */
[----:B------:R-:W-:Y:S01]  /*44b0*/  R2UR UR50, R13 ;  /* 0x000000000d3272ca */ /* 0x000fe200000e0000 */
[----:B------:R-:W-:Y:S01]  /*44c0*/  IMAD.WIDE.U32 R236, R236, -0x2daee0ad, RZ ;  /* 0xd2511f53ecec7825 */ /* 0x000fe200078e00ff */
[----:B------:R-:W-:Y:S01]  /*44d0*/  @P1 R2UR UR12, R0 ;  /* 0x00000000000c12ca */ /* 0x000fe200000e0000 */
[----:B------:R-:W-:Y:S01]  /*44e0*/  UMOV UR5, URZ ;  /* 0x0000003f00057c82 */ /* 0x000fe20008000000 */
[----:B------:R-:W-:Y:S01]  /*44f0*/  ULDC UR11, c[0x0][0x2ec] ;  /* 0x0000bb00000b7ab9 */ /* 0x000fe20000000800 */
[----:B------:R-:W-:Y:S01]  /*4500*/  VIADD R0, R181, 0x1800 ;  /* 0x00001800b5007836 */ /* 0x000fe20000000000 */
[----:B------:R-:W-:-:S04]  /*4510*/  SEL R174, R3, R182, !P0 ;  /* 0x000000b603ae7207 */ /* 0x000fc80004000000 */
[----:B------:R-:W-:Y:S02]  /*4520*/  SEL R0, R0, R181, !P0 ;  /* 0x000000b500007207 */ /* 0x000fe40004000000 */
[----:B------:R-:W-:Y:S02]  /*4530*/  LEA R174, R174, UR4, 0x1 ;  /* 0x00000004aeae7c11 */ /* 0x000fe4000f8e08ff */
[----:B------:R-:W-:Y:S02]  /*4540*/  LEA R3, R0, UR4, 0x1 ;  /* 0x0000000400037c11 */ /* 0x000fe4000f8e08ff */
[----:B------:R-:W-:Y:S01]  /*4550*/  LOP3.LUT R240, R240, UR10, RZ, 0x3c, !PT ;  /* 0x0000000af0f07c12 */ /* 0x000fe2000f8e3cff */
[----:B------:R-:W-:Y:S01]  /*4560*/  @UP1 UMOV UR5, UR12 ;  /* 0x0000000c00051c82 */ /* 0x000fe20008000000 */
[----:B------:R-:W-:Y:S02]  /*4570*/  UIADD3 UR49, UR50, 0x646e171e, URZ ;  /* 0x646e171e32317890 */ /* 0x000fe4000fffe03f */
[----:B------:R-:W-:-:S02]  /*4580*/  UIADD3 UR48, UR10, -0x4ab325aa, URZ ;  /* 0xb54cda560a307890 */ /* 0x000fc4000fffe03f */
        /* <DEDUP_REMOVED lines=10> */
[----:B------:R-:W-:-:S11]  /*4630*/  ULDC.U8 UR12, c[0x0][0x388] ;  /* 0x0000e200000c7ab9 */ /* 0x000fd60000000000 */
.L_x_598:
[----:B------:R-:W0:Y:S01]  /*4640*/  LDGDEPBAR ;  /* 0x00000000000079af */ /* 0x000e220000000000 */
[----:B------:R-:W-:Y:S01]  /*4650*/  IMAD.IADD R0, R180, 0x1, R174 ;  /* 0x00000001b4007824 */ /* 0x000fe200078e02ae */
[----:B------:R-:W-:Y:S01]  /*4660*/  USHF.L.U32 UR10, UR53, 0x7, URZ ;  /* 0x00000007350a7899 */ /* 0x000fe2000800063f */
[----:B-----5:R-:W-:Y:S01]  /*4670*/  FSETP.NEU.FTZ.AND P2, PT, R234, -INF , PT ;  /* 0xff800000ea00780b */ /* 0x020fe20003f5d000 */
[----:B------:R-:W-:Y:S01]  /*4680*/  UISETP.GT.AND UP2, UPT, UR6, UR32, UPT ;  /* 0x000000200600728c */ /* 0x000fe2000bf44270 */
[----:B------:R-:W-:Y:S01]  /*4690*/  FSETP.NEU.FTZ.AND P3, PT, R233, -INF , PT ;  /* 0xff800000e900780b */ /* 0x000fe20003f7d000 */
[----:B------:R-:W-:Y:S02]  /*46a0*/  UIADD3 UR13, UR19, 0x80, UR10 ;  /* 0x00000080130d7890 */ /* 0x000fe4000fffe00a */
[----:B------:R-:W-:Y:S02]  /*46b0*/  UIADD3 UR10, UR10, 0x80, URZ ;  /* 0x000000800a0a7890 */ /* 0x000fe4000fffe03f */
[----:B------:R-:W-:Y:S02]  /*46c0*/  UIADD3 UR16, UR13, -UR7, URZ ;  /* 0x800000070d107290 */ /* 0x000fe4000fffe03f */
[----:B------:R-:W-:Y:S04]  /*46d0*/  USHF.L.U32 UR13, UR6, 0x6, URZ ;  /* 0x00000006060d7899 */ /* 0x000fe8000800063f */
[----:B------:R-:W-:Y:S02]  /*46e0*/  UISETP.GE.AND UP0, UPT, UR13, UR16, UPT ;  /* 0x000000100d00728c */ /* 0x000fe4000bf06270 */
[----:B------:R-:W-:Y:S02]  /*46f0*/  IMAD.U32 R183, RZ, RZ, UR13 ;  /* 0x0000000dffb77e24 */ /* 0x000fe4000f8e00ff */
[----:B------:R-:W-:Y:S01]  /*4700*/  UISETP.LT.AND UP0, UPT, UR10, UR7, UP0 ;  /* 0x000000070a00728c */ /* 0x000fe20008701270 */
[----:B------:R-:W-:Y:S04]  /*4710*/  DEPBAR.LE SB0, 0x0 ;  /* 0x000080000000791a */ /* 0x000fe80000000000 */
[----:B------:R-:W-:Y:S01]  /*4720*/  BAR.SYNC.DEFER_BLOCKING 0x0 ;  /* 0x0000000000007b1d */ /* 0x000fe20000010000 */
[----:B------:R-:W-:Y:S05]  /*4730*/  PLOP3.LUT P4, PT, PT, PT, UP0, 0x80, 0x0 ;  /* 0x000000000000781c */ /* 0x000fea0003f8f008 */
        /* <DEDUP_REMOVED lines=30> */
[----:B------:R-:W-:Y:S05]  /*4920*/  LDSM.16.M88.4 R144, [R174+0x2000] ;  /* 0x00200000ae90783b */ /* 0x000fea0000000200 */
[----:B------:R-:W-:Y:S03]  /*4930*/  HMMA.16816.F32 R32, R136, R150, R32 ;  /* 0x000000968820723c */ /* 0x000fe60000001820 */
[----:B------:R-:W2:Y:S03]  /*4940*/  LDSM.16.M88.4 R136, [R173+0x2400] ;  /* 0x00240000ad88783b */ /* 0x000ea60000000200 */
[-C--:B------:R-:W-:Y:S05]  /*4950*/  HMMA.16816.F32 R4, R152, R156.reuse, R4 ;  /* 0x0000009c9804723c */ /* 0x080fea0000001804 */
[----:B------:R-:W4:Y:S01]  /*4960*/  LDSM.16.M88.4 R148, [R172+UR4+0xd000] ;  /* 0x00d00004ac94783b */ /* 0x000f220008000200 */
[C---:B---3--:R-:W-:Y:S06]  /*4970*/  HMMA.16816.F32 R8, R160.reuse, R156, R8 ;  /* 0x0000009ca008723c */ /* 0x048fec0000001808 */
[-C--:B------:R-:W-:Y:S06]  /*4980*/  HMMA.16816.F32 R12, R160, R158.reuse, R12 ;  /* 0x0000009ea00c723c */ /* 0x080fec000000180c */
[C---:B------:R-:W-:Y:S01]  /*4990*/  HMMA.16816.F32 R16, R152.reuse, R158, R16 ;  /* 0x0000009e9810723c */ /* 0x040fe20000001810 */
[----:B------:R-:W3:Y:S05]  /*49a0*/  LDSM.16.M88.4 R156, [R174+0x2800] ;  /* 0x00280000ae9c783b */ /* 0x000eea0000000200 */
[-C--:B------:R-:W-:Y:S06]  /*49b0*/  HMMA.16816.F32 R20, R152, R132.reuse, R20 ;  /* 0x000000849814723c */ /* 0x080fec0000001814 */
[C---:B------:R-:W-:Y:S06]  /*49c0*/  HMMA.16816.F32 R24, R160.reuse, R132, R24 ;  /* 0x00000084a018723c */ /* 0x040fec0000001818 */
[-C--:B------:R-:W-:Y:S06]  /*49d0*/  HMMA.16816.F32 R28, R160, R134.reuse, R28 ;  /* 0x00000086a01c723c */ /* 0x080fec000000181c */
[----:B------:R-:W-:Y:S01]  /*49e0*/  HMMA.16816.F32 R32, R152, R134, R32 ;  /* 0x000000869820723c */ /* 0x000fe20000001820 */
[----:B------:R-:W3:Y:S01]  /*49f0*/  LDSM.16.M88.4 R132, [R172+UR4+0xd400] ;  /* 0x00d40004ac84783b */ /* 0x000ee20008000200 */
[----:B------:R-:W-:Y:S04]  /*4a00*/  IMAD.U32 R162, RZ, RZ, UR6 ;  /* 0x00000006ffa27e24 */ /* 0x000fe8000f8e00ff */
[-C--:B-1----:R-:W-:Y:S01]  /*4a10*/  HMMA.16816.F32 R4, R140, R164.reuse, R4 ;  /* 0x000000a48c04723c */ /* 0x082fe20000001804 */
[----:B------:R-:W-:Y:S04]  /*4a20*/  IMAD.U32 R152, RZ, RZ, UR18 ;  /* 0x00000012ff987e24 */ /* 0x000fe8000f8e00ff */
[----:B------:R-:W-:Y:S01]  /*4a30*/  IMAD R162, R162, 0x4, R246 ;  /* 0x00000004a2a27824 */ /* 0x000fe200078e02f6 */
[C---:B------:R-:W-:Y:S01]  /*4a40*/  HMMA.16816.F32 R8, R168.reuse, R164, R8 ;  /* 0x000000a4a808723c */ /* 0x040fe20000001808 */
[----:B------:R-:W-:Y:S04]  /*4a50*/  IMAD.U32 R153, RZ, RZ, UR17 ;  /* 0x00000011ff997e24 */ /* 0x000fe8000f8e00ff */
[C---:B------:R-:W-:Y:S01]  /*4a60*/  VIADD R160, R162.reuse, 0x2 ;  /* 0x00000002a2a07836 */ /* 0x040fe20000000000 */
[-C--:B------:R-:W-:Y:S05]  /*4a70*/  HMMA.16816.F32 R12, R168, R166.reuse, R12 ;  /* 0x000000a6a80c723c */ /* 0x080fea000000180c */
[----:B------:R-:W-:Y:S01]  /*4a80*/  IMAD.WIDE.U32 R162, R162, -0x326172a9, RZ ;  /* 0xcd9e8d57a2a27825 */ /* 0x000fe200078e00ff */
[C---:B------:R-:W-:Y:S05]  /*4a90*/  HMMA.16816.F32 R16, R140.reuse, R166, R16 ;  /* 0x000000a68c10723c */ /* 0x040fea0000001810 */
[----:B------:R-:W-:Y:S01]  /*4aa0*/  IMAD.WIDE.U32 R160, R160, -0x326172a9, RZ ;  /* 0xcd9e8d57a0a07825 */ /* 0x000fe200078e00ff */
[-C--:B--2---:R-:W-:Y:S06]  /*4ab0*/  HMMA.16816.F32 R20, R140, R136.reuse, R20 ;  /* 0x000000888c14723c */ /* 0x084fec0000001814 */
[C---:B------:R-:W-:Y:S06]  /*4ac0*/  HMMA.16816.F32 R24, R168.reuse, R136, R24 ;  /* 0x00000088a818723c */ /* 0x040fec0000001818 */
[-C--:B------:R-:W-:Y:S06]  /*4ad0*/  HMMA.16816.F32 R28, R168, R138.reuse, R28 ;  /* 0x0000008aa81c723c */ /* 0x080fec000000181c */
[----:B------:R-:W-:Y:S01]  /*4ae0*/  HMMA.16816.F32 R32, R140, R138, R32 ;  /* 0x0000008a8c20723c */ /* 0x000fe20000001820 */
[----:B------:R-:W-:Y:S05]  /*4af0*/  LDSM.16.M88.4 R136, [R0+0x2000] ;  /* 0x002000000088783b */ /* 0x000fea0000000200 */
[-C--:B----4-:R-:W-:Y:S03]  /*4b00*/  HMMA.16816.F32 R4, R144, R148.reuse, R4 ;  /* 0x000000949004723c */ /* 0x090fe60000001804 */
[----:B------:R-:W1:Y:S03]  /*4b10*/  LDSM.16.M88.4 R140, [R173+0x4000] ;  /* 0x00400000ad8c783b */ /* 0x000e660000000200 */
[C---:B---3--:R-:W-:Y:S06]  /*4b20*/  HMMA.16816.F32 R8, R156.reuse, R148, R8 ;  /* 0x000000949c08723c */ /* 0x048fec0000001808 */
[-C--:B------:R-:W-:Y:S01]  /*4b30*/  HMMA.16816.F32 R12, R156, R150.reuse, R12 ;  /* 0x000000969c0c723c */ /* 0x080fe2000000180c */
[----:B------:R-:W-:Y:S04]  /*4b40*/  IMAD.U32 R148, RZ, RZ, UR53 ;  /* 0x00000035ff947e24 */ /* 0x000fe8000f8e00ff */
[----:B------:R-:W-:Y:S01]  /*4b50*/  IMAD R148, R148, 0x4, R245 ;  /* 0x0000000494947824 */ /* 0x000fe200078e02f5 */
[C---:B------:R-:W-:Y:S05]  /*4b60*/  HMMA.16816.F32 R16, R144.reuse, R150, R16 ;  /* 0x000000969010723c */ /* 0x040fea0000001810 */
[----:B------:R-:W-:Y:S01]  /*4b70*/  LOP3.LUT R154, R148, UR50, RZ, 0x3c, !PT ;  /* 0x00000032949a7c12 */ /* 0x000fe2000f8e3cff */
[-C--:B------:R-:W-:Y:S01]  /*4b80*/  HMMA.16816.F32 R20, R144, R132.reuse, R20 ;  /* 0x000000849014723c */ /* 0x080fe20000001814 */
[----:B------:R2:W3:Y:S05]  /*4b90*/  LDSM.16.M88.4 R148, [R0+0x2800] ;  /* 0x002800000094783b */ /* 0x0004ea0000000200 */
[C---:B------:R-:W-:Y:S06]  /*4ba0*/  HMMA.16816.F32 R24, R156.reuse, R132, R24 ;  /* 0x000000849c18723c */ /* 0x040fec0000001818 */
[-C--:B------:R-:W-:Y:S05]  /*4bb0*/  HMMA.16816.F32 R28, R156, R134.reuse, R28 ;  /* 0x000000869c1c723c */ /* 0x080fea000000181c */
[----:B------:R-:W-:Y:S01]  /*4bc0*/  LOP3.LUT R132, R237, R154, RZ, 0x3c, !PT ;  /* 0x0000009aed847212 */ /* 0x000fe200078e3cff */
[----:B------:R-:W-:Y:S05]  /*4bd0*/  HMMA.16816.F32 R32, R144, R134, R32 ;  /* 0x000000869020723c */ /* 0x000fea0000001820 */
[----:B------:R-:W-:Y:S01]  /*4be0*/  LEA R154, P0, R230, R152, 0x2 ;  /* 0x00000098e69a7211 */ /* 0x000fe200078010ff */
[----:B------:R-:W-:Y:S01]  /*4bf0*/  IMAD.WIDE.U32 R132, R132, -0x326172a9, RZ ;  /* 0xcd9e8d5784847825 */ /* 0x000fe200078e00ff */
[-C--:B------:R-:W-:Y:S01]  /*4c00*/  LOP3.LUT R152, R163, R240.reuse, RZ, 0x3c, !PT ;  /* 0x000000f0a3987212 */ /* 0x080fe200078e3cff */
[-C--:B-1----:R-:W-:Y:S03]  /*4c10*/  HMMA.16816.F32 R4, R136, R140.reuse, R4 ;  /* 0x0000008c8804723c */ /* 0x082fe60000001804 */
[----:B--2---:R-:W-:Y:S02]  /*4c20*/  IMAD.U32 R0, RZ, RZ, UR19 ;  /* 0x00000013ff007e24 */ /* 0x004fe4000f8e00ff */
[----:B------:R-:W-:Y:S02]  /*4c30*/  LOP3.LUT R156, R133, UR40, R162, 0x96, !PT ;  /* 0x00000028859c7c12 */ /* 0x000fe4000f8e96a2 */
[----:B------:R-:W-:Y:S04]  /*4c40*/  LOP3.LUT R158, R161, R240, RZ, 0x3c, !PT ;  /* 0x000000f0a19e7212 */ /* 0x000fe800078e3cff */
[----:B------:R-:W-:Y:S01]  /*4c50*/  @!P4 IADD3 R144, -R0, 0x1, R230 ;  /* 0x000000010090c810 */ /* 0x000fe20007ffe1e6 */
[----:B------:R-:W-:Y:S01]  /*4c60*/  IMAD.WIDE.U32 R156, R156, -0x2daee0ad, RZ ;  /* 0xd2511f539c9c7825 */ /* 0x000fe200078e00ff */
[----:B------:R-:W-:Y:S02]  /*4c70*/  LOP3.LUT R159, R133, UR40, R160, 0x96, !PT ;  /* 0x00000028859f7c12 */ /* 0x000fe4000f8e96a0 */
[----:B------:R-:W-:Y:S01]  /*4c80*/  @!P4 IADD3 R144, R183, UR7, R144 ;  /* 0x00000007b790cc10 */ /* 0x000fe2000fffe090 */
[----:B------:R-:W-:Y:S01]  /*4c90*/  IMAD.WIDE.U32 R134, R158, -0x2daee0ad, RZ ;  /* 0xd2511f539e867825 */ /* 0x000fe200078e00ff */
[----:B------:R-:W-:Y:S01]  /*4ca0*/  LEA.HI.X.SX32 R155, R230, R153, 0x2, P0 ;  /* 0x00000099e69b7211 */ /* 0x000fe200000f16ff */
[C---:B---3--:R-:W-:Y:S04]  /*4cb0*/  HMMA.16816.F32 R8, R148.reuse, R140, R8 ;  /* 0x0000008c9408723c */ /* 0x048fe80000001808 */
[----:B------:R-:W-:Y:S01]  /*4cc0*/  LOP3.LUT R153, R132, UR52, RZ, 0x3c, !PT ;  /* 0x0000003484997c12 */ /* 0x000fe2000f8e3cff */
[----:B------:R-:W-:Y:S01]  /*4cd0*/  IMAD.WIDE.U32 R132, R152, -0x2daee0ad, RZ ;  /* 0xd2511f5398847825 */ /* 0x000fe200078e00ff */
[----:B------:R-:W-:Y:S01]  /*4ce0*/  LOP3.LUT R145, R236, UR51, RZ, 0x3c, !PT ;  /* 0x00000033ec917c12 */ /* 0x000fe2000f8e3cff */
[----:B------:R-:W2:Y:S01]  /*4cf0*/  LDG.E R163, desc[UR8][R154.64] ;  /* 0x000000089aa37981 */ /* 0x000ea2000c1e1900 */
[----:B------:R-:W-:Y:S01]  /*4d00*/  @!P4 VIMNMX R147, R144, UR7, PT ;  /* 0x000000079093cc48 */ /* 0x000fe2000bfe0100 */
[-C--:B------:R-:W-:Y:S02]  /*4d10*/  HMMA.16816.F32 R12, R148, R142.reuse, R12 ;  /* 0x0000008e940c723c */ /* 0x080fe4000000180c */
[----:B------:R-:W3:Y:S01]  /*4d20*/  LDG.E R162, desc[UR8][R154.64+0x20] ;  /* 0x000020089aa27981 */ /* 0x000ee2000c1e1900 */
[----:B------:R-:W-:Y:S01]  /*4d30*/  LOP3.LUT R161, R157, UR41, R132, 0x96, !PT ;  /* 0x000000299da17c12 */ /* 0x000fe2000f8e9684 */
[----:B------:R-:W-:Y:S01]  /*4d40*/  IMAD.WIDE.U32 R158, R159, -0x2daee0ad, RZ ;  /* 0xd2511f539f9e7825 */ /* 0x000fe200078e00ff */
[C---:B------:R-:W-:Y:S01]  /*4d50*/  LOP3.LUT R157, R145.reuse, R135, RZ, 0x3c, !PT ;  /* 0x00000087919d7212 */ /* 0x040fe200078e3cff */
[C---:B------:R-:W-:Y:S05]  /*4d60*/  HMMA.16816.F32 R16, R136.reuse, R142, R16 ;  /* 0x0000008e8810723c */ /* 0x040fea0000001810 */
[----:B------:R-:W-:Y:S01]  /*4d70*/  LOP3.LUT R160, R145, R133, RZ, 0x3c, !PT ;  /* 0x0000008591a07212 */ /* 0x000fe200078e3cff */
[C---:B------:R-:W-:Y:S01]  /*4d80*/  @!P4 VIADD R0, R208.reuse, 0x1 ;  /* 0x00000001d000c836 */ /* 0x040fe20000000000 */
[----:B------:R-:W-:Y:S01]  /*4d90*/  LOP3.LUT R159, R159, UR41, R134, 0x96, !PT ;  /* 0x000000299f9f7c12 */ /* 0x000fe2000f8e9686 */
[----:B------:R-:W-:Y:S01]  /*4da0*/  @!P4 VIADD R143, R208, 0x9 ;  /* 0x00000009d08fc836 */ /* 0x000fe20000000000 */
[----:B------:R-:W1:Y:S02]  /*4db0*/  LDSM.16.M88.4 R132, [R173+0x4400] ;  /* 0x00440000ad84783b */ /* 0x000e640000000200 */
[----:B------:R-:W-:Y:S01]  /*4dc0*/  @!P4 VIADDMNMX R146, R144, R252, UR7, PT ;  /* 0x000000079092ce46 */ /* 0x000fe2000b8001fc */
[----:B------:R-:W-:Y:S01]  /*4dd0*/  FMUL.FTZ R141, R234, 1.4426950216293334961 ;  /* 0x3fb8aa3bea8d7820 */ /* 0x000fe20000410000 */
[C---:B------:R-:W-:Y:S01]  /*4de0*/  @!P4 VIADDMNMX R145, R144.reuse, R251, UR7, PT ;  /* 0x000000079091ce46 */ /* 0x040fe2000b8001fb */
[----:B------:R-:W-:Y:S01]  /*4df0*/  FMUL.FTZ R152, R233, 1.4426950216293334961 ;  /* 0x3fb8aa3be9987820 */ /* 0x000fe20000410000 */
[----:B------:R-:W-:Y:S01]  /*4e00*/  @!P4 VIADDMNMX R144, R144, R250, UR7, PT ;  /* 0x000000079090ce46 */ /* 0x000fe2000b8001fa */
[----:B------:R-:W-:Y:S01]  /*4e10*/  FMUL.FTZ R140, R231, 1.4426950216293334961 ;  /* 0x3fb8aa3be78c7820 */ /* 0x000fe20000410000 */
[----:B------:R-:W-:Y:S01]  /*4e20*/  @!P4 ISETP.GE.AND P5, PT, R0, R147, PT ;  /* 0x000000930000c20c */ /* 0x000fe20003fa6270 */
[----:B------:R-:W-:Y:S01]  /*4e30*/  @!P4 VIADD R142, R208, 0x8 ;  /* 0x00000008d08ec836 */ /* 0x000fe20000000000 */
[----:B------:R-:W-:Y:S01]  /*4e40*/  @!P4 ISETP.GE.AND P0, PT, R0, R146, PT ;  /* 0x000000920000c20c */ /* 0x000fe20003f06270 */
[----:B------:R-:W-:Y:S01]  /*4e50*/  FFMA.FTZ R4, R220, UR5, R4 ;  /* 0x00000005dc047c23 */ /* 0x000fe20008010004 */
[----:B------:R-:W-:Y:S01]  /*4e60*/  @!P4 ISETP.GE.AND P6, PT, R0, R145, PT ;  /* 0x000000910000c20c */ /* 0x000fe20003fc6270 */
[----:B------:R-:W-:Y:S01]  /*4e70*/  FFMA.FTZ R6, R220, UR5, R6 ;  /* 0x00000005dc067c23 */ /* 0x000fe20008010006 */
[----:B------:R-:W-:Y:S01]  /*4e80*/  @!P4 ISETP.GE.AND P1, PT, R0, R144, PT ;  /* 0x000000900000c20c */ /* 0x000fe20003f26270 */
[----:B------:R-:W-:Y:S01]  /*4e90*/  FMUL.FTZ R0, R232, 1.4426950216293334961 ;  /* 0x3fb8aa3be8007820 */ /* 0x000fe20000410000 */
[----:B------:R-:W-:Y:S01]  /*4ea0*/  FSEL R141, R141, RZ, P2 ;  /* 0x000000ff8d8d7208 */ /* 0x000fe20001000000 */
[----:B------:R-:W-:Y:S01]  /*4eb0*/  FFMA.FTZ R18, R222, UR5, R18 ;  /* 0x00000005de127c23 */ /* 0x000fe20008010012 */
[----:B------:R-:W-:Y:S01]  /*4ec0*/  FSETP.NEU.FTZ.AND P2, PT, R232, -INF , PT ;  /* 0xff800000e800780b */ /* 0x000fe20003f5d000 */
[C---:B------:R-:W-:Y:S01]  /*4ed0*/  FFMA.FTZ R19, R223.reuse, UR5, R19 ;  /* 0x00000005df137c23 */ /* 0x040fe20008010013 */
[----:B------:R-:W-:Y:S01]  /*4ee0*/  FSEL R152, R152, RZ, P3 ;  /* 0x000000ff98987208 */ /* 0x000fe20001800000 */
[----:B------:R-:W-:Y:S01]  /*4ef0*/  FFMA.FTZ R16, R222, UR5, R16 ;  /* 0x00000005de107c23 */ /* 0x000fe20008010010 */
[----:B------:R-:W-:Y:S01]  /*4f00*/  FSEL R0, R0, RZ, P2 ;  /* 0x000000ff00007208 */ /* 0x000fe20001000000 */
[----:B------:R-:W-:Y:S01]  /*4f10*/  FFMA.FTZ R17, R223, UR5, R17 ;  /* 0x00000005df117c23 */ /* 0x000fe20008010011 */
[----:B------:R-:W-:Y:S01]  /*4f20*/  FSETP.NEU.FTZ.AND P3, PT, R231, -INF , PT ;  /* 0xff800000e700780b */ /* 0x000fe20003f7d000 */
[C---:B------:R-:W-:Y:S01]  /*4f30*/  FFMA.FTZ R5, R221.reuse, UR5, R5 ;  /* 0x00000005dd057c23 */ /* 0x040fe20008010005 */
[----:B------:R-:W-:Y:S01]  /*4f40*/  @!P4 ISETP.GE.AND P2, PT, R208, R147, PT ;  /* 0x00000093d000c20c */ /* 0x000fe20003f46270 */
[C---:B------:R-:W-:Y:S01]  /*4f50*/  FFMA.FTZ R7, R221.reuse, UR5, R7 ;  /* 0x00000005dd077c23 */ /* 0x040fe20008010007 */
[----:B------:R-:W-:Y:S01]  /*4f60*/  FSEL R140, R140, RZ, P3 ;  /* 0x000000ff8c8c7208 */ /* 0x000fe20001800000 */
[----:B------:R-:W-:Y:S01]  /*4f70*/  FFMA.FTZ R8, R220, UR5, R8 ;  /* 0x00000005dc087c23 */ /* 0x000fe20008010008 */
[----:B------:R-:W-:Y:S01]  /*4f80*/  @!P4 FSEL R4, R4, -INF , !P2 ;  /* 0xff8000000404c808 */ /* 0x000fe20005000000 */
[----:B------:R-:W-:Y:S01]  /*4f90*/  FFMA.FTZ R9, R221, UR5, R9 ;  /* 0x00000005dd097c23 */ /* 0x000fe20008010009 */
[----:B------:R-:W-:Y:S01]  /*4fa0*/  @!P4 ISETP.GE.AND P3, PT, R208, R146, PT ;  /* 0x00000092d000c20c */ /* 0x000fe20003f66270 */
[----:B------:R-:W-:Y:S01]  /*4fb0*/  FFMA.FTZ R10, R220, UR5, R10 ;  /* 0x00000005dc0a7c23 */ /* 0x000fe2000801000a */
[----:B------:R-:W-:Y:S01]  /*4fc0*/  @!P4 FSEL R5, R5, -INF , !P5 ;  /* 0xff8000000505c808 */ /* 0x000fe20006800000 */
[--C-:B------:R-:W-:Y:S01]  /*4fd0*/  FFMA.FTZ R4, R4, UR11, -R152.reuse ;  /* 0x0000000b04047c23 */ /* 0x100fe20008010898 */
[CC--:B------:R-:W-:Y:S01]  /*4fe0*/  @!P4 ISETP.GE.AND P2, PT, R208.reuse, R145.reuse, PT ;  /* 0x00000091d000c20c */ /* 0x0c0fe20003f46270 */
[----:B------:R-:W-:Y:S01]  /*4ff0*/  FFMA.FTZ R13, R223, UR5, R13 ;  /* 0x00000005df0d7c23 */ /* 0x000fe2000801000d */
[-C--:B------:R-:W-:Y:S01]  /*5000*/  @!P4 ISETP.GE.AND P5, PT, R208, R144.reuse, PT ;  /* 0x00000090d000c20c */ /* 0x080fe20003fa6270 */
[----:B------:R-:W-:Y:S01]  /*5010*/  FFMA.FTZ R5, R5, UR11, -R152 ;  /* 0x0000000b05057c23 */ /* 0x000fe20008010898 */
[----:B------:R-:W-:Y:S01]  /*5020*/  @!P4 FSEL R6, R6, -INF , !P3 ;  /* 0xff8000000606c808 */ /* 0x000fe20005800000 */
[-C--:B-1----:R-:W-:Y:S01]  /*5030*/  HMMA.16816.F32 R20, R136, R132.reuse, R20 ;  /* 0x000000848814723c */ /* 0x082fe20000001814 */
[----:B------:R-:W1:Y:S02]  /*5040*/  MUFU.EX2 R197, R4 ;  /* 0x0000000400c57308 */ /* 0x000e640000000800 */
[----:B------:R-:W-:Y:S01]  /*5050*/  @!P4 FSEL R7, R7, -INF , !P0 ;  /* 0xff8000000707c808 */ /* 0x000fe20004000000 */
[--C-:B------:R-:W-:Y:S01]  /*5060*/  FFMA.FTZ R6, R6, UR11, -R141.reuse ;  /* 0x0000000b06067c23 */ /* 0x100fe2000801088d */
[----:B------:R-:W-:Y:S01]  /*5070*/  @!P4 FSEL R8, R8, -INF , !P2 ;  /* 0xff8000000808c808 */ /* 0x000fe20005000000 */
[C---:B------:R-:W-:Y:S05]  /*5080*/  HMMA.16816.F32 R24, R148.reuse, R132, R24 ;  /* 0x000000849418723c */ /* 0x040fea0000001818 */
[----:B------:R-:W-:Y:S01]  /*5090*/  MUFU.EX2 R202, R6 ;  /* 0x0000000600ca7308 */ /* 0x000fe20000000800 */
[C---:B------:R-:W-:Y:S01]  /*50a0*/  @!P4 ISETP.GE.AND P3, PT, R142.reuse, R145, PT ;  /* 0x000000918e00c20c */ /* 0x040fe20003f66270 */
[----:B------:R-:W-:Y:S01]  /*50b0*/  FFMA.FTZ R7, R7, UR11, -R141 ;  /* 0x0000000b07077c23 */ /* 0x000fe2000801088d */
[----:B------:R-:W-:Y:S01]  /*50c0*/  @!P4 FSEL R9, R9, -INF , !P6 ;  /* 0xff8000000909c808 */ /* 0x000fe20007000000 */
[-C--:B------:R-:W-:Y:S03]  /*50d0*/  HMMA.16816.F32 R28, R148, R134.reuse, R28 ;  /* 0x00000086941c723c */ /* 0x080fe6000000181c */
[C---:B------:R-:W-:Y:S03]  /*50e0*/  @!P4 ISETP.GE.AND P0, PT, R142.reuse, R144, PT ;  /* 0x000000908e00c20c */ /* 0x040fe60003f06270 */
[----:B------:R4:W-:Y:S01]  /*50f0*/  MUFU.EX2 R200, R5 ;  /* 0x0000000500c87308 */ /* 0x0009e20000000800 */
[C---:B------:R-:W-:Y:S01]  /*5100*/  @!P4 ISETP.GE.AND P2, PT, R142.reuse, R147, PT ;  /* 0x000000938e00c20c */ /* 0x040fe20003f46270 */
[----:B------:R-:W-:Y:S04]  /*5110*/  HMMA.16816.F32 R32, R136, R134, R32 ;  /* 0x000000868820723c */ /* 0x000fe80000001820 */
[-C--:B------:R-:W-:Y:S01]  /*5120*/  @!P4 ISETP.GE.AND P6, PT, R142, R146.reuse, PT ;  /* 0x000000928e00c20c */ /* 0x080fe20003fc6270 */
[----:B------:R-:W-:Y:S01]  /*5130*/  IMAD.WIDE.U32 R150, R160, -0x326172a9, RZ ;  /* 0xcd9e8d57a0967825 */ /* 0x000fe200078e00ff */
[----:B------:R-:W-:Y:S01]  /*5140*/  @!P4 FSEL R10, R10, -INF , !P5 ;  /* 0xff8000000a0ac808 */ /* 0x000fe20006800000 */
[----:B------:R-:W5:Y:S01]  /*5150*/  LDG.E R160, desc[UR8][R154.64+0xa0] ;  /* 0x0000a0089aa07981 */ /* 0x000f62000c1e1900 */
[----:B------:R-:W-:Y:S01]  /*5160*/  @!P4 ISETP.GE.AND P5, PT, R143, R145, PT ;  /* 0x000000918f00c20c */ /* 0x000fe20003fa6270 */
[----:B------:R1:W1:Y:S02]  /*5170*/  MUFU.EX2 R201, R7 ;  /* 0x0000000700c97308 */ /* 0x0002640000000800 */
[----:B------:R-:W-:Y:S01]  /*5180*/  @!P4 FSEL R18, R18, -INF , !P6 ;  /* 0xff8000001212c808 */ /* 0x000fe20007000000 */
[----:B------:R-:W-:Y:S01]  /*5190*/  FFMA.FTZ R14, R222, UR5, R14 ;  /* 0x00000005de0e7c23 */ /* 0x000fe2000801000e */
[----:B------:R-:W-:Y:S01]  /*51a0*/  @!P4 FSEL R13, R13, -INF , !P5 ;  /* 0xff8000000d0dc808 */ /* 0x000fe20006800000 */
[C---:B------:R-:W-:Y:S01]  /*51b0*/  @!P4 VIADD R142, R208.reuse, 0x10 ;  /* 0x00000010d08ec836 */ /* 0x040fe20000000000 */
[----:B------:R-:W-:Y:S01]  /*51c0*/  @!P4 ISETP.GE.AND P5, PT, R143, R146, PT ;  /* 0x000000928f00c20c */ /* 0x000fe20003fa6270 */
[----:B------:R-:W-:Y:S01]  /*51d0*/  @!P4 VIADD R132, R208, 0x11 ;  /* 0x00000011d084c836 */ /* 0x000fe20000000000 */
[----:B------:R-:W-:Y:S01]  /*51e0*/  @!P4 FSEL R14, R14, -INF , !P0 ;  /* 0xff8000000e0ec808 */ /* 0x000fe20004000000 */
[----:B------:R-:W-:Y:S01]  /*51f0*/  FFMA.FTZ R11, R221, UR5, R11 ;  /* 0x00000005dd0b7c23 */ /* 0x000fe2000801000b */
[-C--:B------:R-:W-:Y:S01]  /*5200*/  @!P4 ISETP.GE.AND P0, PT, R142, R147.reuse, PT ;  /* 0x000000938e00c20c */ /* 0x080fe20003f06270 */
[----:B------:R-:W-:Y:S01]  /*5210*/  FFMA.FTZ R12, R222, UR5, R12 ;  /* 0x00000005de0c7c23 */ /* 0x000fe2000801000c */
[-C--:B------:R-:W-:Y:S01]  /*5220*/  @!P4 ISETP.GE.AND P6, PT, R132, R147.reuse, PT ;  /* 0x000000938400c20c */ /* 0x080fe20003fc6270 */
[----:B------:R-:W-:Y:S01]  /*5230*/  FFMA.FTZ R20, R224, UR5, R20 ;  /* 0x00000005e0147c23 */ /* 0x000fe20008010014 */
[----:B------:R-:W-:Y:S01]  /*5240*/  @!P4 FSEL R11, R11, -INF , !P1 ;  /* 0xff8000000b0bc808 */ /* 0x000fe20004800000 */
[----:B------:R-:W-:Y:S01]  /*5250*/  FFMA.FTZ R21, R225, UR5, R21 ;  /* 0x00000005e1157c23 */ /* 0x000fe20008010015 */
[----:B------:R-:W-:Y:S01]  /*5260*/  @!P4 ISETP.GE.AND P1, PT, R143, R144, PT ;  /* 0x000000908f00c20c */ /* 0x000fe20003f26270 */
[----:B------:R-:W-:Y:S01]  /*5270*/  FFMA.FTZ R15, R223, UR5, R15 ;  /* 0x00000005df0f7c23 */ /* 0x000fe2000801000f */
[----:B------:R-:W-:Y:S01]  /*5280*/  @!P4 FSEL R12, R12, -INF , !P3 ;  /* 0xff8000000c0cc808 */ /* 0x000fe20005800000 */
[----:B----4-:R-:W-:Y:S01]  /*5290*/  IMAD.WIDE.U32 R4, R161, -0x326172a9, RZ ;  /* 0xcd9e8d57a1047825 */ /* 0x010fe200078e00ff */
[----:B------:R-:W-:Y:S01]  /*52a0*/  @!P4 FSEL R19, R19, -INF , !P5 ;  /* 0xff8000001313c808 */ /* 0x000fe20006800000 */
[----:B------:R4:W5:Y:S01]  /*52b0*/  LDG.E R161, desc[UR8][R154.64+0x80] ;  /* 0x000080089aa17981 */ /* 0x000962000c1e1900 */
[----:B------:R-:W-:Y:S01]  /*52c0*/  @!P4 FSEL R20, R20, -INF , !P0 ;  /* 0xff8000001414c808 */ /* 0x000fe20004000000 */
[--C-:B------:R-:W-:Y:S01]  /*52d0*/  FFMA.FTZ R18, R18, UR11, -R141.reuse ;  /* 0x0000000b12127c23 */ /* 0x100fe2000801088d */
[----:B------:R-:W-:Y:S01]  /*52e0*/  @!P4 FSEL R21, R21, -INF , !P6 ;  /* 0xff8000001515c808 */ /* 0x000fe20007000000 */
[----:B------:R-:W-:Y:S01]  /*52f0*/  FFMA.FTZ R19, R19, UR11, -R141 ;  /* 0x0000000b13137c23 */ /* 0x000fe2000801088d */
[----:B------:R-:W-:Y:S01]  /*5300*/  @!P4 ISETP.GE.AND P3, PT, R143, R147, PT ;  /* 0x000000938f00c20c */ /* 0x000fe20003f66270 */
[----:B------:R-:W-:Y:S01]  /*5310*/  MUFU.EX2 R189, R18 ;  /* 0x0000001200bd7308 */ /* 0x000fe20000000800 */
[----:B------:R-:W-:Y:S01]  /*5320*/  @!P4 FSEL R15, R15, -INF , !P1 ;  /* 0xff8000000f0fc808 */ /* 0x000fe20004800000 */
[----:B------:R-:W-:Y:S01]  /*5330*/  @!P4 VIADD R133, R208, 0x18 ;  /* 0x00000018d085c836 */ /* 0x000fe20000000000 */
[C---:B------:R-:W-:Y:S01]  /*5340*/  @!P4 ISETP.GE.AND P5, PT, R132.reuse, R146, PT ;  /* 0x000000928400c20c */ /* 0x040fe20003fa6270 */
[----:B------:R-:W-:Y:S01]  /*5350*/  FFMA.FTZ R29, R227, UR5, R29 ;  /* 0x00000005e31d7c23 */ /* 0x000fe2000801001d */
[----:B------:R-:W-:Y:S01]  /*5360*/  @!P4 ISETP.GE.AND P0, PT, R132, R145, PT ;  /* 0x000000918400c20c */ /* 0x000fe20003f06270 */
[----:B------:R-:W-:Y:S01]  /*5370*/  FFMA.FTZ R8, R8, UR11, -R140 ;  /* 0x0000000b08087c23 */ /* 0x000fe2000801088c */
[----:B------:R-:W-:Y:S01]  /*5380*/  @!P4 ISETP.GE.AND P6, PT, R132, R144, PT ;  /* 0x000000908400c20c */ /* 0x000fe20003fc6270 */
[----:B------:R-:W-:Y:S01]  /*5390*/  FFMA.FTZ R22, R224, UR5, R22 ;  /* 0x00000005e0167c23 */ /* 0x000fe20008010016 */
[----:B------:R-:W-:Y:S01]  /*53a0*/  @!P4 ISETP.GE.AND P1, PT, R142, R146, PT ;  /* 0x000000928e00c20c */ /* 0x000fe20003f26270 */
[----:B------:R-:W-:Y:S01]  /*53b0*/  FFMA.FTZ R23, R225, UR5, R23 ;  /* 0x00000005e1177c23 */ /* 0x000fe20008010017 */
[----:B------:R-:W-:Y:S01]  /*53c0*/  LOP3.LUT R148, R153, R151, RZ, 0x3c, !PT ;  /* 0x0000009799947212 */ /* 0x000fe200078e3cff */
[----:B------:R-:W-:Y:S01]  /*53d0*/  @!P4 VIADD R132, R208, 0x19 ;  /* 0x00000019d084c836 */ /* 0x000fe20000000000 */
[----:B------:R-:W-:Y:S01]  /*53e0*/  @!P4 FSEL R16, R16, -INF , !P2 ;  /* 0xff8000001010c808 */ /* 0x000fe20005000000 */
[----:B------:R-:W-:Y:S01]  /*53f0*/  MUFU.EX2 R191, R19 ;  /* 0x0000001300bf7308 */ /* 0x000fe20000000800 */
[----:B------:R-:W-:Y:S01]  /*5400*/  @!P4 FSEL R17, R17, -INF , !P3 ;  /* 0xff8000001111c808 */ /* 0x000fe20005800000 */
[----:B------:R-:W-:Y:S01]  /*5410*/  FFMA.FTZ R24, R224, UR5, R24 ;  /* 0x00000005e0187c23 */ /* 0x000fe20008010018 */
[CC--:B------:R-:W-:Y:S01]  /*5420*/  @!P4 ISETP.GE.AND P2, PT, R142.reuse, R145.reuse, PT ;  /* 0x000000918e00c20c */ /* 0x0c0fe20003f46270 */
[----:B------:R-:W-:Y:S01]  /*5430*/  FFMA.FTZ R25, R225, UR5, R25 ;  /* 0x00000005e1197c23 */ /* 0x000fe20008010019 */
[-C--:B------:R-:W-:Y:S01]  /*5440*/  @!P4 ISETP.GE.AND P3, PT, R142, R144.reuse, PT ;  /* 0x000000908e00c20c */ /* 0x080fe20003f66270 */
[----:B------:R-:W-:Y:S01]  /*5450*/  IMAD.WIDE.U32 R142, R157, -0x326172a9, RZ ;  /* 0xcd9e8d579d8e7825 */ /* 0x000fe200078e00ff */
[----:B------:R-:W-:Y:S03]  /*5460*/  @!P4 FSEL R22, R22, -INF , !P1 ;  /* 0xff8000001616c808 */ /* 0x000fe60004800000 */
[----:B------:R4:W4:Y:S01]  /*5470*/  MUFU.EX2 R205, R8 ;  /* 0x0000000800cd7308 */ /* 0x0009220000000800 */
[----:B------:R-:W-:Y:S01]  /*5480*/  @!P4 FSEL R23, R23, -INF , !P5 ;  /* 0xff8000001717c808 */ /* 0x000fe20006800000 */
[----:B------:R-:W-:Y:S01]  /*5490*/  FFMA.FTZ R28, R226, UR5, R28 ;  /* 0x00000005e21c7c23 */ /* 0x000fe2000801001c */
[-C--:B------:R-:W-:Y:S01]  /*54a0*/  @!P4 ISETP.GE.AND P1, PT, R133, R145.reuse, PT ;  /* 0x000000918500c20c */ /* 0x080fe20003f26270 */
[----:B------:R-:W-:Y:S01]  /*54b0*/  FFMA.FTZ R16, R16, UR11, -R152 ;  /* 0x0000000b10107c23 */ /* 0x000fe20008010898 */
[----:B------:R-:W-:Y:S01]  /*54c0*/  @!P4 ISETP.GE.AND P5, PT, R132, R145, PT ;  /* 0x000000918400c20c */ /* 0x000fe20003fa6270 */
[----:B------:R-:W-:Y:S01]  /*54d0*/  IMAD.WIDE.U32 R148, R148, -0x2daee0ad, RZ ;  /* 0xd2511f5394947825 */ /* 0x000fe200078e00ff */
[----:B------:R-:W-:Y:S03]  /*54e0*/  @!P4 FSEL R24, R24, -INF , !P2 ;  /* 0xff8000001818c808 */ /* 0x000fe60005000000 */
[----:B------:R-:W-:Y:S01]  /*54f0*/  MUFU.EX2 R186, R16 ;  /* 0x0000001000ba7308 */ /* 0x000fe20000000800 */
[----:B------:R-:W-:Y:S01]  /*5500*/  @!P4 FSEL R25, R25, -INF , !P0 ;  /* 0xff8000001919c808 */ /* 0x000fe20004000000 */
[----:B------:R-:W-:Y:S01]  /*5510*/  FFMA.FTZ R26, R224, UR5, R26 ;  /* 0x00000005e01a7c23 */ /* 0x000fe2000801001a */
[-C--:B------:R-:W-:Y:S01]  /*5520*/  @!P4 ISETP.GE.AND P2, PT, R133, R144.reuse, PT ;  /* 0x000000908500c20c */ /* 0x080fe20003f46270 */
[----:B------:R-:W-:Y:S01]  /*5530*/  FFMA.FTZ R27, R225, UR5, R27 ;  /* 0x00000005e11b7c23 */ /* 0x000fe2000801001b */
[----:B------:R-:W-:Y:S01]  /*5540*/  @!P4 ISETP.GE.AND P0, PT, R132, R144, PT ;  /* 0x000000908400c20c */ /* 0x000fe20003f06270 */
[----:B------:R-:W-:Y:S01]  /*5550*/  FFMA.FTZ R17, R17, UR11, -R152 ;  /* 0x0000000b11117c23 */ /* 0x000fe20008010898 */
[----:B------:R-:W-:Y:S01]  /*5560*/  @!P4 FSEL R28, R28, -INF , !P1 ;  /* 0xff8000001c1cc808 */ /* 0x000fe20004800000 */
[--C-:B------:R-:W-:Y:S01]  /*5570*/  FFMA.FTZ R9, R9, UR11, -R140.reuse ;  /* 0x0000000b09097c23 */ /* 0x100fe2000801088c */
[----:B------:R-:W-:Y:S01]  /*5580*/  @!P4 FSEL R29, R29, -INF , !P5 ;  /* 0xff8000001d1dc808 */ /* 0x000fe20006800000 */
[----:B------:R-:W-:Y:S01]  /*5590*/  MUFU.EX2 R171, R17 ;  /* 0x0000001100ab7308 */ /* 0x000fe20000000800 */
[-C--:B------:R-:W-:Y:S01]  /*55a0*/  @!P4 ISETP.GE.AND P1, PT, R133, R146.reuse, PT ;  /* 0x000000928500c20c */ /* 0x080fe20003f26270 */
[----:B------:R-:W-:Y:S01]  /*55b0*/  FFMA.FTZ R28, R28, UR11, -R140 ;  /* 0x0000000b1c1c7c23 */ /* 0x000fe2000801088c */
[----:B------:R-:W-:Y:S01]  /*55c0*/  @!P4 ISETP.GE.AND P5, PT, R132, R146, PT ;  /* 0x000000928400c20c */ /* 0x000fe20003fa6270 */
[----:B------:R-:W-:Y:S01]  /*55d0*/  FFMA.FTZ R10, R10, UR11, -R0 ;  /* 0x0000000b0a0a7c23 */ /* 0x000fe20008010800 */
[----:B------:R-:W-:Y:S01]  /*55e0*/  LOP3.LUT R144, R153, R143, RZ, 0x3c, !PT ;  /* 0x0000008f99907212 */ /* 0x000fe200078e3cff */
[----:B------:R-:W-:Y:S01]  /*55f0*/  FFMA.FTZ R12, R12, UR11, -R140 ;  /* 0x0000000b0c0c7c23 */ /* 0x000fe2000801088c */
[----:B------:R-:W-:Y:S03]  /*5600*/  @!P4 FSEL R26, R26, -INF , !P3 ;  /* 0xff8000001a1ac808 */ /* 0x000fe60005800000 */
[----:B------:R-:W-:Y:S01]  /*5610*/  MUFU.EX2 R184, R28 ;  /* 0x0000001c00b87308 */ /* 0x000fe20000000800 */
[----:B------:R-:W-:Y:S01]  /*5620*/  @!P4 FSEL R27, R27, -INF , !P6 ;  /* 0xff8000001b1bc808 */ /* 0x000fe20007000000 */
[----:B------:R-:W-:Y:S01]  /*5630*/  IMAD.WIDE.U32 R144, R144, -0x2daee0ad, RZ ;  /* 0xd2511f5390907825 */ /* 0x000fe200078e00ff */
[----:B------:R-:W-:Y:S02]  /*5640*/  LOP3.LUT R146, R149, UR43, R156, 0x96, !PT ;  /* 0x0000002b95927c12 */ /* 0x000fe4000f8e969c */
[-C--:B------:R-:W-:Y:S01]  /*5650*/  @!P4 ISETP.GE.AND P3, PT, R133, R147.reuse, PT ;  /* 0x000000938500c20c */ /* 0x080fe20003f66270 */
[----:B------:R-:W-:Y:S01]  /*5660*/  FFMA.FTZ R13, R13, UR11, -R140 ;  /* 0x0000000b0d0d7c23 */ /* 0x000fe2000801088c */
[----:B------:R-:W-:Y:S01]  /*5670*/  @!P4 ISETP.GE.AND P6, PT, R132, R147, PT ;  /* 0x000000938400c20c */ /* 0x000fe20003fc6270 */
[----:B------:R-:W-:Y:S01]  /*5680*/  IMAD.WIDE.U32 R132, R159, -0x326172a9, RZ ;  /* 0xcd9e8d579f847825 */ /* 0x000fe200078e00ff */
[----:B------:R-:W-:Y:S01]  /*5690*/  LOP3.LUT R5, R5, UR42, R150, 0x96, !PT ;  /* 0x0000002a05057c12 */ /* 0x000fe2000f8e9696 */
[----:B------:R4:W-:Y:S01]  /*56a0*/  MUFU.EX2 R203, R9 ;  /* 0x0000000900cb7308 */ /* 0x0009e20000000800 */
[----:B------:R-:W-:Y:S01]  /*56b0*/  LOP3.LUT R6, R145, UR43, R158, 0x96, !PT ;  /* 0x0000002b91067c12 */ /* 0x000fe2000f8e969e */
[----:B------:R-:W-:Y:S01]  /*56c0*/  IMAD.WIDE.U32 R146, R146, -0x326172a9, RZ ;  /* 0xcd9e8d5792927825 */ /* 0x000fe200078e00ff */
[----:B------:R-:W-:Y:S03]  /*56d0*/  LOP3.LUT R142, R133, UR42, R142, 0x96, !PT ;  /* 0x0000002a858e7c12 */ /* 0x000fe6000f8e968e */
[----:B------:R-:W-:Y:S01]  /*56e0*/  FFMA.FTZ R11, R11, UR11, -R0 ;  /* 0x0000000b0b0b7c23 */ /* 0x000fe20008010800 */
[----:B-1----:R-:W-:Y:S01]  /*56f0*/  IMAD.WIDE.U32 R6, R6, -0x326172a9, RZ ;  /* 0xcd9e8d5706067825 */ /* 0x002fe200078e00ff */
[----:B------:R-:W-:Y:S02]  /*5700*/  LOP3.LUT R150, R147, UR44, R4, 0x96, !PT ;  /* 0x0000002c93967c12 */ /* 0x000fe4000f8e9604 */
[----:B------:R1:W2:Y:S01]  /*5710*/  MUFU.EX2 R206, R10 ;  /* 0x0000000a00ce7308 */ /* 0x0002a20000000800 */
[----:B------:R-:W-:Y:S01]  /*5720*/  FFMA.FTZ R32, R226, UR5, R32 ;  /* 0x00000005e2207c23 */ /* 0x000fe20008010020 */
[----:B------:R-:W-:Y:S04]  /*5730*/  IMAD.WIDE.U32 R4, R5, -0x2daee0ad, RZ ;  /* 0xd2511f5305047825 */ /* 0x000fe800078e00ff */
[C---:B------:R-:W-:Y:S01]  /*5740*/  FFMA.FTZ R33, R227.reuse, UR5, R33 ;  /* 0x00000005e3217c23 */ /* 0x040fe20008010021 */
[----:B------:R-:W-:Y:S01]  /*5750*/  FFMA.FTZ R31, R227, UR5, R31 ;  /* 0x00000005e31f7c23 */ /* 0x000fe2000801001f */
[----:B------:R-:W-:Y:S01]  /*5760*/  @!P4 FSEL R32, R32, -INF , !P3 ;  /* 0xff8000002020c808 */ /* 0x000fe20005800000 */
[----:B------:R-:W-:Y:S01]  /*5770*/  IMAD.WIDE.U32 R142, R142, -0x2daee0ad, RZ ;  /* 0xd2511f538e8e7825 */ /* 0x000fe200078e00ff */
[----:B------:R-:W-:Y:S01]  /*5780*/  LOP3.LUT R133, R5, UR45, R148, 0x96, !PT ;  /* 0x0000002d05857c12 */ /* 0x000fe2000f8e9694 */
[----:B------:R-:W-:Y:S01]  /*5790*/  MUFU.EX2 R196, R12 ;  /* 0x0000000c00c47308 */ /* 0x000fe20000000800 */
[----:B------:R-:W-:Y:S01]  /*57a0*/  @!P4 FSEL R33, R33, -INF , !P6 ;  /* 0xff8000002121c808 */ /* 0x000fe20007000000 */
[----:B------:R-:W-:Y:S01]  /*57b0*/  IMAD.WIDE.U32 R150, R150, -0x2daee0ad, RZ ;  /* 0xd2511f5396967825 */ /* 0x000fe200078e00ff */
[----:B------:R-:W-:Y:S02]  /*57c0*/  LOP3.LUT R148, R143, UR45, R144, 0x96, !PT ;  /* 0x0000002d8f947c12 */ /* 0x000fe4000f8e9690 */
[----:B------:R-:W-:Y:S01]  /*57d0*/  LOP3.LUT R144, R7, UR44, R132, 0x96, !PT ;  /* 0x0000002c07907c12 */ /* 0x000fe2000f8e9684 */
[----:B------:R-:W-:Y:S01]  /*57e0*/  IMAD.WIDE.U32 R132, R133, -0x326172a9, RZ ;  /* 0xcd9e8d5785847825 */ /* 0x000fe200078e00ff */
[----:B------:R-:W-:Y:S03]  /*57f0*/  LOP3.LUT R4, R151, UR47, R4, 0x96, !PT ;  /* 0x0000002f97047c12 */ /* 0x000fe6000f8e9604 */
[----:B------:R1:W2:Y:S01]  /*5800*/  MUFU.EX2 R195, R13 ;  /* 0x0000000d00c37308 */ /* 0x0002a20000000800 */
[----:B------:R-:W-:Y:S01]  /*5810*/  FFMA.FTZ R35, R227, UR5, R35 ;  /* 0x00000005e3237c23 */ /* 0x000fe20008010023 */
[----:B------:R-:W-:Y:S01]  /*5820*/  IMAD.WIDE.U32 R148, R148, -0x326172a9, RZ ;  /* 0xcd9e8d5794947825 */ /* 0x000fe200078e00ff */
[----:B------:R-:W-:Y:S03]  /*5830*/  LOP3.LUT R7, R133, UR46, R146, 0x96, !PT ;  /* 0x0000002e85077c12 */ /* 0x000fe6000f8e9692 */
[----:B------:R-:W-:Y:S01]  /*5840*/  FFMA.FTZ R30, R226, UR5, R30 ;  /* 0x00000005e21e7c23 */ /* 0x000fe2000801001e */
[----:B------:R-:W-:Y:S01]  /*5850*/  IMAD.WIDE.U32 R144, R144, -0x2daee0ad, RZ ;  /* 0xd2511f5390907825 */ /* 0x000fe200078e00ff */
[----:B----4-:R-:W-:Y:S02]  /*5860*/  LOP3.LUT R8, R149, UR46, R6, 0x96, !PT ;  /* 0x0000002e95087c12 */ /* 0x010fe4000f8e9606 */
[----:B------:R4:W-:Y:S01]  /*5870*/  MUFU.EX2 R204, R11 ;  /* 0x0000000b00cc7308 */ /* 0x0009e20000000800 */
[----:B------:R-:W-:Y:S01]  /*5880*/  FFMA.FTZ R34, R226, UR5, R34 ;  /* 0x00000005e2227c23 */ /* 0x000fe20008010022 */
[----:B------:R-:W-:Y:S01]  /*5890*/  IMAD.WIDE.U32 R4, R4, -0x326172a9, RZ ;  /* 0xcd9e8d5704047825 */ /* 0x000fe200078e00ff */
[----:B------:R-:W-:Y:S02]  /*58a0*/  LOP3.LUT R142, R145, UR47, R142, 0x96, !PT ;  /* 0x0000002f918e7c12 */ /* 0x000fe4000f8e968e */
[----:B------:R-:W-:Y:S01]  /*58b0*/  @!P4 FSEL R31, R31, -INF , !P0 ;  /* 0xff8000001f1fc808 */ /* 0x000fe20004000000 */
[----:B------:R-:W-:Y:S01]  /*58c0*/  IMAD.WIDE.U32 R8, R8, -0x2daee0ad, RZ ;  /* 0xd2511f5308087825 */ /* 0x000fe200078e00ff */
[C---:B------:R-:W-:Y:S02]  /*58d0*/  LOP3.LUT R133, R4.reuse, 0xff, RZ, 0xc0, !PT ;  /* 0x000000ff04857812 */ /* 0x040fe400078ec0ff */
[--C-:B------:R-:W-:Y:S01]  /*58e0*/  SHF.R.U32.HI R143, RZ, 0x18, R4.reuse ;  /* 0x00000018ff8f7819 */ /* 0x100fe20000011604 */
[----:B------:R-:W-:Y:S01]  /*58f0*/  IMAD.WIDE.U32 R6, R7, -0x2daee0ad, RZ ;  /* 0xd2511f5307067825 */ /* 0x000fe200078e00ff */
[----:B------:R-:W-:Y:S02]  /*5900*/  LOP3.LUT R145, R4, 0xffff, RZ, 0xc0, !PT ;  /* 0x0000ffff04917812 */ /* 0x000fe400078ec0ff */
[----:B------:R-:W-:Y:S01]  /*5910*/  SHF.R.U32.HI R146, RZ, 0x10, R4 ;  /* 0x00000010ff927819 */ /* 0x000fe20000011604 */
[----:B------:R-:W-:Y:S01]  /*5920*/  FFMA.FTZ R15, R15, UR11, -R0 ;  /* 0x0000000b0f0f7c23 */ /* 0x000fe20008010800 */
[----:B------:R-:W-:Y:S01]  /*5930*/  LOP3.LUT R132, R5, UR48, R132, 0x96, !PT ;  /* 0x0000003005847c12 */ /* 0x000fe2000f8e9684 */
[----:B------:R-:W-:Y:S01]  /*5940*/  IMAD.WIDE.U32 R4, R142, -0x326172a9, RZ ;  /* 0xcd9e8d578e047825 */ /* 0x000fe200078e00ff */
[----:B-1----:R-:W-:Y:S01]  /*5950*/  LOP3.LUT R10, R9, UR49, R144, 0x96, !PT ;  /* 0x00000031090a7c12 */ /* 0x002fe2000f8e9690 */
[----:B------:R-:W1:Y:S01]  /*5960*/  MUFU.EX2 R198, R15 ;  /* 0x0000000f00c67308 */ /* 0x000e620000000800 */
[----:B------:R-:W-:Y:S01]  /*5970*/  LOP3.LUT R134, R8, 0xff, RZ, 0xc0, !PT ;  /* 0x000000ff08867812 */ /* 0x000fe200078ec0ff */
[----:B------:R-:W-:Y:S01]  /*5980*/  FFMA.FTZ R20, R20, UR11, -R152 ;  /* 0x0000000b14147c23 */ /* 0x000fe20008010898 */
[----:B------:R-:W-:Y:S01]  /*5990*/  SHF.R.U32.HI R137, RZ, 0x18, R8 ;  /* 0x00000018ff897819 */ /* 0x000fe20000011608 */
[----:B------:R-:W-:Y:S01]  /*59a0*/  FFMA.FTZ R21, R21, UR11, -R152 ;  /* 0x0000000b15157c23 */ /* 0x000fe20008010898 */
[----:B------:R-:W-:Y:S01]  /*59b0*/  SHF.R.U32.HI R142, RZ, 0x10, R8 ;  /* 0x00000010ff8e7819 */ /* 0x000fe20000011608 */
[--C-:B------:R-:W-:Y:S01]  /*59c0*/  FFMA.FTZ R23, R23, UR11, -R141.reuse ;  /* 0x0000000b17177c23 */ /* 0x100fe2000801088d */
[----:B------:R-:W-:Y:S03]  /*59d0*/  LOP3.LUT R144, R8, 0xffff, RZ, 0xc0, !PT ;  /* 0x0000ffff08907812 */ /* 0x000fe600078ec0ff */
[----:B------:R-:W-:Y:S01]  /*59e0*/  MUFU.EX2 R169, R20 ;  /* 0x0000001400a97308 */ /* 0x000fe20000000800 */
[----:B------:R-:W-:Y:S01]  /*59f0*/  LOP3.LUT R8, R4, 0xffff, RZ, 0xc0, !PT ;  /* 0x0000ffff04087812 */ /* 0x000fe200078ec0ff */
[----:B------:R-:W-:Y:S01]  /*5a00*/  FFMA.FTZ R24, R24, UR11, -R140 ;  /* 0x0000000b18187c23 */ /* 0x000fe2000801088c */
[----:B------:R-:W-:Y:S01]  /*5a10*/  LOP3.LUT R13, R4, 0xff, RZ, 0xc0, !PT ;  /* 0x000000ff040d7812 */ /* 0x000fe200078ec0ff */
[----:B------:R-:W-:Y:S01]  /*5a20*/  FFMA.FTZ R32, R32, UR11, -R152 ;  /* 0x0000000b20207c23 */ /* 0x000fe20008010898 */
[----:B------:R-:W-:Y:S01]  /*5a30*/  SHF.R.U32.HI R12, RZ, 0x10, R4 ;  /* 0x00000010ff0c7819 */ /* 0x000fe20000011604 */
[----:B------:R-:W-:Y:S01]  /*5a40*/  FFMA.FTZ R152, R33, UR11, -R152 ;  /* 0x0000000b21987c23 */ /* 0x000fe20008010898 */
[----:B------:R-:W-:Y:S03]  /*5a50*/  SHF.R.U32.HI R9, RZ, 0x18, R4 ;  /* 0x00000018ff097819 */ /* 0x000fe60000011604 */
[----:B------:R-:W-:Y:S01]  /*5a60*/  MUFU.EX2 R168, R21 ;  /* 0x0000001500a87308 */ /* 0x000fe20000000800 */
[----:B------:R-:W-:Y:S01]  /*5a70*/  LOP3.LUT R4, R132, 0xff, RZ, 0xc0, !PT ;  /* 0x000000ff84047812 */ /* 0x000fe200078ec0ff */
[----:B------:R-:W-:Y:S01]  /*5a80*/  FFMA.FTZ R25, R25, UR11, -R140 ;  /* 0x0000000b19197c23 */ /* 0x000fe2000801088c */
[----:B------:R-:W-:Y:S01]  /*5a90*/  LOP3.LUT R135, R6, 0xff, RZ, 0xc0, !PT ;  /* 0x000000ff06877812 */ /* 0x000fe200078ec0ff */
[----:B------:R-:W-:Y:S01]  /*5aa0*/  FFMA.FTZ R14, R14, UR11, -R0 ;  /* 0x0000000b0e0e7c23 */ /* 0x000fe20008010800 */
[--C-:B------:R-:W-:Y:S01]  /*5ab0*/  SHF.R.U32.HI R136, RZ, 0x18, R6.reuse ;  /* 0x00000018ff887819 */ /* 0x100fe20000011606 */
[--C-:B------:R-:W-:Y:S01]  /*5ac0*/  FFMA.FTZ R22, R22, UR11, -R141.reuse ;  /* 0x0000000b16167c23 */ /* 0x100fe2000801088d */
[----:B------:R-:W-:Y:S03]  /*5ad0*/  LOP3.LUT R138, R6, 0xffff, RZ, 0xc0, !PT ;  /* 0x0000ffff068a7812 */ /* 0x000fe600078ec0ff */
[----:B------:R-:W-:Y:S01]  /*5ae0*/  MUFU.EX2 R185, R23 ;  /* 0x0000001700b97308 */ /* 0x000fe20000000800 */
[----:B------:R-:W-:Y:S01]  /*5af0*/  SHF.R.U32.HI R139, RZ, 0x10, R6 ;  /* 0x00000010ff8b7819 */ /* 0x000fe20000011606 */
[----:B------:R-:W-:Y:S01]  /*5b00*/  FFMA.FTZ R26, R26, UR11, -R0 ;  /* 0x0000000b1a1a7c23 */ /* 0x000fe20008010800 */
[----:B------:R-:W-:Y:S01]  /*5b10*/  LOP3.LUT R6, R5, UR48, R148, 0x96, !PT ;  /* 0x0000003005067c12 */ /* 0x000fe2000f8e9694 */
[----:B------:R-:W-:Y:S01]  /*5b20*/  FFMA.FTZ R27, R27, UR11, -R0 ;  /* 0x0000000b1b1b7c23 */ /* 0x000fe20008010800 */
[----:B------:R-:W-:Y:S01]  /*5b30*/  SHF.R.U32.HI R5, RZ, 0x18, R132 ;  /* 0x00000018ff057819 */ /* 0x000fe20000011684 */
[----:B------:R-:W-:Y:S01]  /*5b40*/  FFMA.FTZ R140, R29, UR11, -R140 ;  /* 0x0000000b1d8c7c23 */ /* 0x000fe2000801088c */
[----:B------:R-:W-:Y:S03]  /*5b50*/  ISETP.LE.U32.AND P3, PT, R4, UR12, PT ;  /* 0x0000000c04007c0c */ /* 0x000fe6000bf63070 */
[----:B------:R-:W-:Y:S01]  /*5b60*/  MUFU.EX2 R192, R24 ;  /* 0x0000001800c07308 */ /* 0x000fe20000000800 */
[----:B------:R-:W-:Y:S02]  /*5b70*/  LOP3.LUT R4, R132, 0xffff, RZ, 0xc0, !PT ;  /* 0x0000ffff84047812 */ /* 0x000fe400078ec0ff */
[----:B------:R-:W-:Y:S02]  /*5b80*/  ISETP.LE.U32.AND P6, PT, R5, UR12, PT ;  /* 0x0000000c05007c0c */ /* 0x000fe4000bfc3070 */
[----:B------:R-:W-:Y:S02]  /*5b90*/  SHF.R.U32.HI R5, RZ, 0x8, R4 ;  /* 0x00000008ff057819 */ /* 0x000fe40000011604 */
[----:B------:R-:W-:Y:S03]  /*5ba0*/  SHF.R.U32.HI R132, RZ, 0x10, R132 ;  /* 0x00000010ff847819 */ /* 0x000fe60000011684 */
[----:B------:R-:W-:Y:S01]  /*5bb0*/  MUFU.EX2 R164, R152 ;  /* 0x0000009800a47308 */ /* 0x000fe20000000800 */
[----:B------:R-:W-:Y:S02]  /*5bc0*/  LOP3.LUT R5, R5, 0xffff, RZ, 0xc0, !PT ;  /* 0x0000ffff05057812 */ /* 0x000fe400078ec0ff */
[----:B------:R-:W-:Y:S01]  /*5bd0*/  LOP3.LUT R4, R132, 0xff, RZ, 0xc0, !PT ;  /* 0x000000ff84047812 */ /* 0x000fe200078ec0ff */
[----:B------:R-:W-:Y:S01]  /*5be0*/  @!P3 FADD.FTZ R197, -R197, -RZ ;  /* 0x800000ffc5c5b221 */ /* 0x000fe20000010100 */
[----:B------:R-:W-:Y:S02]  /*5bf0*/  @!P4 FSEL R35, R35, -INF , !P5 ;  /* 0xff8000002323c808 */ /* 0x000fe40006800000 */
[----:B------:R-:W-:Y:S03]  /*5c00*/  @!P4 FSEL R30, R30, -INF , !P2 ;  /* 0xff8000001e1ec808 */ /* 0x000fe60005000000 */
[----:B------:R-:W-:Y:S01]  /*5c10*/  MUFU.EX2 R190, R25 ;  /* 0x0000001900be7308 */ /* 0x000fe20000000800 */
[----:B------:R-:W-:Y:S01]  /*5c20*/  @!P4 FSEL R34, R34, -INF , !P1 ;  /* 0xff8000002222c808 */ /* 0x000fe20004800000 */
[----:B------:R-:W-:Y:S01]  /*5c30*/  @!P6 FADD.FTZ R201, -R201, -RZ ;  /* 0x800000ffc9c9e221 */ /* 0x000fe20000010100 */
[----:B------:R-:W-:Y:S01]  /*5c40*/  ISETP.LE.U32.AND P4, PT, R5, UR12, PT ;  /* 0x0000000c05007c0c */ /* 0x000fe2000bf83070 */
[----:B------:R-:W-:Y:S01]  /*5c50*/  FFMA.FTZ R30, R30, UR11, -R0 ;  /* 0x0000000b1e1e7c23 */ /* 0x000fe20008010800 */
[----:B------:R-:W-:Y:S01]  /*5c60*/  ISETP.LE.U32.AND P1, PT, R4, UR12, PT ;  /* 0x0000000c04007c0c */ /* 0x000fe2000bf23070 */
[--C-:B------:R-:W-:Y:S01]  /*5c70*/  FFMA.FTZ R34, R34, UR11, -R141.reuse ;  /* 0x0000000b22227c23 */ /* 0x100fe2000801088d */
[C---:B------:R-:W-:Y:S03]  /*5c80*/  LOP3.LUT R4, R6.reuse, 0xffff, RZ, 0xc0, !PT ;  /* 0x0000ffff06047812 */ /* 0x040fe600078ec0ff */
[----:B------:R-:W-:Y:S01]  /*5c90*/  MUFU.EX2 R165, R32 ;  /* 0x0000002000a57308 */ /* 0x000fe20000000800 */
[----:B----4-:R-:W-:Y:S01]  /*5ca0*/  LOP3.LUT R11, R7, UR49, R150, 0x96, !PT ;  /* 0x00000031070b7c12 */ /* 0x010fe2000f8e9696 */
[----:B------:R-:W-:Y:S01]  /*5cb0*/  FFMA.FTZ R0, R31, UR11, -R0 ;  /* 0x0000000b1f007c23 */ /* 0x000fe20008010800 */
[----:B------:R-:W-:Y:S01]  /*5cc0*/  LOP3.LUT R7, R6, 0xff, RZ, 0xc0, !PT ;  /* 0x000000ff06077812 */ /* 0x000fe200078ec0ff */
[----:B------:R-:W-:Y:S01]  /*5cd0*/  FFMA.FTZ R141, R35, UR11, -R141 ;  /* 0x0000000b238d7c23 */ /* 0x000fe2000801088d */
[----:B------:R-:W-:Y:S02]  /*5ce0*/  SHF.R.U32.HI R5, RZ, 0x10, R6 ;  /* 0x00000010ff057819 */ /* 0x000fe40000011606 */
[----:B------:R-:W-:Y:S01]  /*5cf0*/  SHF.R.U32.HI R4, RZ, 0x8, R4 ;  /* 0x00000008ff047819 */ /* 0x000fe20000011604 */
[----:B------:R-:W-:Y:S01]  /*5d00*/  @!P4 FADD.FTZ R200, -R200, -RZ ;  /* 0x800000ffc8c8c221 */ /* 0x000fe20000010100 */
[----:B------:R-:W-:Y:S01]  /*5d10*/  ISETP.LE.U32.AND P5, PT, R7, UR12, PT ;  /* 0x0000000c07007c0c */ /* 0x000fe2000bfa3070 */
[----:B------:R-:W-:Y:S01]  /*5d20*/  @!P1 FADD.FTZ R202, -R202, -RZ ;  /* 0x800000ffcaca9221 */ /* 0x000fe20000010100 */
[----:B------:R-:W-:Y:S01]  /*5d30*/  LOP3.LUT R5, R5, 0xff, RZ, 0xc0, !PT ;  /* 0x000000ff05057812 */ /* 0x000fe200078ec0ff */
[----:B------:R-:W-:Y:S01]  /*5d40*/  MUFU.EX2 R167, R34 ;  /* 0x0000002200a77308 */ /* 0x000fe20000000800 */
[----:B------:R-:W-:Y:S02]  /*5d50*/  LOP3.LUT R4, R4, 0xffff, RZ, 0xc0, !PT ;  /* 0x0000ffff04047812 */ /* 0x000fe400078ec0ff */
[----:B------:R-:W-:Y:S02]  /*5d60*/  ISETP.LE.U32.AND P3, PT, R5, UR12, PT ;  /* 0x0000000c05007c0c */ /* 0x000fe4000bf63070 */
[----:B------:R-:W-:Y:S02]  /*5d70*/  ISETP.LE.U32.AND P4, PT, R4, UR12, PT ;  /* 0x0000000c04007c0c */ /* 0x000fe4000bf83070 */
[----:B------:R-:W-:Y:S03]  /*5d80*/  SHF.R.U32.HI R4, RZ, 0x8, R8 ;  /* 0x00000008ff047819 */ /* 0x000fe60000011608 */
[----:B------:R-:W4:Y:S01]  /*5d90*/  MUFU.EX2 R199, R14 ;  /* 0x0000000e00c77308 */ /* 0x000f220000000800 */
[----:B------:R-:W-:Y:S01]  /*5da0*/  ISETP.LE.U32.AND P2, PT, R133, UR12, PT ;  /* 0x0000000c85007c0c */ /* 0x000fe2000bf43070 */
[----:B------:R-:W-:Y:S01]  /*5db0*/  @!P5 FADD.FTZ R205, -R205, -RZ ;  /* 0x800000ffcdcdd221 */ /* 0x000fe20000010100 */
[----:B------:R-:W-:Y:S02]  /*5dc0*/  LOP3.LUT R4, R4, 0xffff, RZ, 0xc0, !PT ;  /* 0x0000ffff04047812 */ /* 0x000fe400078ec0ff */
[----:B------:R-:W-:Y:S02]  /*5dd0*/  ISETP.LE.U32.AND P0, PT, R143, UR12, PT ;  /* 0x0000000c8f007c0c */ /* 0x000fe4000bf03070 */
[----:B------:R-:W-:Y:S01]  /*5de0*/  ISETP.LE.U32.AND P5, PT, R4, UR12, PT ;  /* 0x0000000c04007c0c */ /* 0x000fe2000bfa3070 */
[----:B--2---:R-:W-:Y:S01]  /*5df0*/  @!P3 FADD.FTZ R206, -R206, -RZ ;  /* 0x800000ffceceb221 */ /* 0x004fe20000010100 */
[----:B------:R-:W-:Y:S01]  /*5e00*/  LOP3.LUT R4, R12, 0xff, RZ, 0xc0, !PT ;  /* 0x000000ff0c047812 */ /* 0x000fe200078ec0ff */
[----:B------:R-:W-:Y:S01]  /*5e10*/  @!P4 FADD.FTZ R203, -R203, -RZ ;  /* 0x800000ffcbcbc221 */ /* 0x000fe20000010100 */
[----:B------:R-:W-:Y:S01]  /*5e20*/  ISETP.LE.U32.AND P4, PT, R9, UR12, PT ;  /* 0x0000000c09007c0c */ /* 0x000fe2000bf83070 */
[----:B------:R-:W2:Y:S01]  /*5e30*/  MUFU.EX2 R187, R22 ;  /* 0x0000001600bb7308 */ /* 0x000ea20000000800 */
[----:B------:R-:W-:Y:S01]  /*5e40*/  ISETP.LE.U32.AND P3, PT, R4, UR12, PT ;  /* 0x0000000c04007c0c */ /* 0x000fe2000bf63070 */
[----:B------:R-:W-:Y:S01]  /*5e50*/  @!P2 FADD.FTZ R186, -R186, -RZ ;  /* 0x800000ffbabaa221 */ /* 0x000fe20000010100 */
[----:B------:R-:W-:Y:S02]  /*5e60*/  SHF.R.U32.HI R4, RZ, 0x8, R145 ;  /* 0x00000008ff047819 */ /* 0x000fe40000011691 */
[----:B------:R-:W-:Y:S01]  /*5e70*/  LOP3.LUT R5, R11, 0xffff, RZ, 0xc0, !PT ;  /* 0x0000ffff0b057812 */ /* 0x000fe200078ec0ff */
[----:B------:R-:W-:Y:S01]  /*5e80*/  @!P0 FADD.FTZ R191, -R191, -RZ ;  /* 0x800000ffbfbf8221 */ /* 0x000fe20000010100 */
[----:B------:R-:W-:Y:S01]  /*5e90*/  LOP3.LUT R4, R4, 0xffff, RZ, 0xc0, !PT ;  /* 0x0000ffff04047812 */ /* 0x000fe200078ec0ff */
[----:B------:R-:W-:Y:S01]  /*5ea0*/  @!P5 FADD.FTZ R195, -R195, -RZ ;  /* 0x800000ffc3c3d221 */ /* 0x000fe20000010100 */
[----:B------:R-:W-:Y:S01]  /*5eb0*/  SHF.R.U32.HI R5, RZ, 0x8, R5 ;  /* 0x00000008ff057819 */ /* 0x000fe20000011605 */
[----:B------:R-:W-:Y:S01]  /*5ec0*/  MUFU.EX2 R183, R0 ;  /* 0x0000000000b77308 */ /* 0x000fe20000000800 */
[----:B------:R-:W-:Y:S01]  /*5ed0*/  ISETP.LE.U32.AND P5, PT, R4, UR12, PT ;  /* 0x0000000c04007c0c */ /* 0x000fe2000bfa3070 */
[----:B-1----:R-:W-:Y:S01]  /*5ee0*/  @!P4 FADD.FTZ R198, -R198, -RZ ;  /* 0x800000ffc6c6c221 */ /* 0x002fe20000010100 */
[----:B------:R-:W-:Y:S01]  /*5ef0*/  LOP3.LUT R4, R146, 0xff, RZ, 0xc0, !PT ;  /* 0x000000ff92047812 */ /* 0x000fe200078ec0ff */
[----:B----4-:R-:W-:Y:S01]  /*5f00*/  @!P3 FADD.FTZ R199, -R199, -RZ ;  /* 0x800000ffc7c7b221 */ /* 0x010fe20000010100 */
[----:B------:R-:W-:Y:S02]  /*5f10*/  SHF.R.U32.HI R6, RZ, 0x18, R6 ;  /* 0x00000018ff067819 */ /* 0x000fe40000011606 */
[----:B------:R-:W-:Y:S03]  /*5f20*/  ISETP.LE.U32.AND P4, PT, R4, UR12, PT ;  /* 0x0000000c04007c0c */ /* 0x000fe6000bf83070 */
[----:B------:R-:W-:Y:S01]  /*5f30*/  MUFU.EX2 R166, R141 ;  /* 0x0000008d00a67308 */ /* 0x000fe20000000800 */
[----:B------:R-:W-:Y:S02]  /*5f40*/  LOP3.LUT R4, R11, 0xff, RZ, 0xc0, !PT ;  /* 0x000000ff0b047812 */ /* 0x000fe400078ec0ff */
[----:B------:R-:W-:Y:S02]  /*5f50*/  LOP3.LUT R5, R5, 0xffff, RZ, 0xc0, !PT ;  /* 0x0000ffff05057812 */ /* 0x000fe400078ec0ff */
[----:B------:R-:W-:Y:S01]  /*5f60*/  ISETP.LE.U32.AND P2, PT, R4, UR12, PT ;  /* 0x0000000c04007c0c */ /* 0x000fe2000bf43070 */
[----:B------:R-:W-:Y:S01]  /*5f70*/  @!P5 FADD.FTZ R171, -R171, -RZ ;  /* 0x800000ffababd221 */ /* 0x000fe20000010100 */
[--C-:B------:R-:W-:Y:S03]  /*5f80*/  SHF.R.U32.HI R4, RZ, 0x18, R11.reuse ;  /* 0x00000018ff047819 */ /* 0x100fe6000001160b */
[----:B------:R-:W-:Y:S01]  /*5f90*/  MUFU.EX2 R194, R26 ;  /* 0x0000001a00c27308 */ /* 0x000fe20000000800 */
[----:B------:R-:W-:Y:S02]  /*5fa0*/  ISETP.LE.U32.AND P1, PT, R6, UR12, PT ;  /* 0x0000000c06007c0c */ /* 0x000fe4000bf23070 */
[----:B------:R-:W-:Y:S01]  /*5fb0*/  ISETP.LE.U32.AND P5, PT, R4, UR12, PT ;  /* 0x0000000c04007c0c */ /* 0x000fe2000bfa3070 */
[----:B------:R-:W-:Y:S01]  /*5fc0*/  @!P4 FADD.FTZ R189, -R189, -RZ ;  /* 0x800000ffbdbdc221 */ /* 0x000fe20000010100 */
[----:B------:R-:W-:Y:S02]  /*5fd0*/  SHF.R.U32.HI R4, RZ, 0x10, R11 ;  /* 0x00000010ff047819 */ /* 0x000fe4000001160b */
[----:B------:R-:W-:Y:S03]  /*5fe0*/  LOP3.LUT R6, R10, 0xffff, RZ, 0xc0, !PT ;  /* 0x0000ffff0a067812 */ /* 0x000fe600078ec0ff */
[----:B------:R-:W1:Y:S01]  /*5ff0*/  MUFU.EX2 R193, R27 ;  /* 0x0000001b00c17308 */ /* 0x000e620000000800 */
[----:B------:R-:W-:Y:S01]  /*6000*/  LOP3.LUT R4, R4, 0xff, RZ, 0xc0, !PT ;  /* 0x000000ff04047812 */ /* 0x000fe200078ec0ff */
[----:B------:R-:W-:Y:S01]  /*6010*/  @!P2 FADD.FTZ R169, -R169, -RZ ;  /* 0x800000ffa9a9a221 */ /* 0x000fe20000010100 */
[----:B------:R-:W-:Y:S02]  /*6020*/  ISETP.LE.U32.AND P4, PT, R5, UR12, PT ;  /* 0x0000000c05007c0c */ /* 0x000fe4000bf83070 */
[----:B------:R-:W-:Y:S01]  /*6030*/  ISETP.LE.U32.AND P0, PT, R4, UR12, PT ;  /* 0x0000000c04007c0c */ /* 0x000fe2000bf03070 */
[----:B------:R-:W-:Y:S01]  /*6040*/  @!P1 FADD.FTZ R204, -R204, -RZ ;  /* 0x800000ffcccc9221 */ /* 0x000fe20000010100 */
[----:B------:R-:W-:Y:S01]  /*6050*/  LOP3.LUT R5, R10, 0xff, RZ, 0xc0, !PT ;  /* 0x000000ff0a057812 */ /* 0x000fe200078ec0ff */
[----:B------:R-:W-:Y:S01]  /*6060*/  @!P5 FADD.FTZ R185, -R185, -RZ ;  /* 0x800000ffb9b9d221 */ /* 0x000fe20000010100 */
[----:B------:R-:W-:Y:S01]  /*6070*/  SHF.R.U32.HI R4, RZ, 0x8, R6 ;  /* 0x00000008ff047819 */ /* 0x000fe20000011606 */
[----:B------:R-:W-:Y:S01]  /*6080*/  MUFU.EX2 R170, R140 ;  /* 0x0000008c00aa7308 */ /* 0x000fe20000000800 */
[----:B------:R-:W-:Y:S02]  /*6090*/  ISETP.LE.U32.AND P2, PT, R5, UR12, PT ;  /* 0x0000000c05007c0c */ /* 0x000fe4000bf43070 */
[----:B------:R-:W-:Y:S02]  /*60a0*/  LOP3.LUT R5, R4, 0xffff, RZ, 0xc0, !PT ;  /* 0x0000ffff04057812 */ /* 0x000fe400078ec0ff */
[----:B------:R-:W-:Y:S01]  /*60b0*/  SHF.R.U32.HI R4, RZ, 0x8, R138 ;  /* 0x00000008ff047819 */ /* 0x000fe2000001168a */
[----:B------:R-:W-:Y:S01]  /*60c0*/  @!P4 FADD.FTZ R168, -R168, -RZ ;  /* 0x800000ffa8a8c221 */ /* 0x000fe20000010100 */
[----:B------:R-:W-:Y:S01]  /*60d0*/  ISETP.LE.U32.AND P4, PT, R5, UR12, PT ;  /* 0x0000000c05007c0c */ /* 0x000fe2000bf83070 */
[----:B--2---:R-:W-:Y:S01]  /*60e0*/  @!P0 FADD.FTZ R187, -R187, -RZ ;  /* 0x800000ffbbbb8221 */ /* 0x004fe20000010100 */
[----:B------:R-:W-:Y:S01]  /*60f0*/  LOP3.LUT R4, R4, 0xffff, RZ, 0xc0, !PT ;  /* 0x0000ffff04047812 */ /* 0x000fe200078ec0ff */
[----:B------:R-:W2:Y:S01]  /*6100*/  MUFU.EX2 R188, R30 ;  /* 0x0000001e00bc7308 */ /* 0x000ea20000000800 */
[----:B------:R-:W-:Y:S02]  /*6110*/  ISETP.LE.U32.AND P1, PT, R135, UR12, PT ;  /* 0x0000000c87007c0c */ /* 0x000fe4000bf23070 */
[----:B------:R-:W-:Y:S01]  /*6120*/  ISETP.LE.U32.AND P5, PT, R4, UR12, PT ;  /* 0x0000000c04007c0c */ /* 0x000fe2000bfa3070 */
[----:B------:R-:W-:Y:S01]  /*6130*/  @!P2 FADD.FTZ R192, -R192, -RZ ;  /* 0x800000ffc0c0a221 */ /* 0x000fe20000010100 */
[----:B------:R-:W-:Y:S02]  /*6140*/  LOP3.LUT R4, R139, 0xff, RZ, 0xc0, !PT ;  /* 0x000000ff8b047812 */ /* 0x000fe400078ec0ff */
[--C-:B------:R-:W-:Y:S02]  /*6150*/  SHF.R.U32.HI R5, RZ, 0x18, R10.reuse ;  /* 0x00000018ff057819 */ /* 0x100fe4000001160a */
[----:B------:R-:W-:Y:S01]  /*6160*/  ISETP.LE.U32.AND P2, PT, R4, UR12, PT ;  /* 0x0000000c04007c0c */ /* 0x000fe2000bf43070 */
[----:B------:R-:W-:Y:S01]  /*6170*/  @!P4 FADD.FTZ R190, -R190, -RZ ;  /* 0x800000ffbebec221 */ /* 0x000fe20000010100 */
[----:B------:R-:W-:Y:S02]  /*6180*/  SHF.R.U32.HI R4, RZ, 0x10, R10 ;  /* 0x00000010ff047819 */ /* 0x000fe4000001160a */
[----:B------:R-:W-:Y:S01]  /*6190*/  ISETP.LE.U32.AND P4, PT, R5, UR12, PT ;  /* 0x0000000c05007c0c */ /* 0x000fe2000bf83070 */
[----:B------:R-:W-:Y:S01]  /*61a0*/  @!P1 FADD.FTZ R165, -R165, -RZ ;  /* 0x800000ffa5a59221 */ /* 0x000fe20000010100 */
[----:B------:R-:W-:Y:S01]  /*61b0*/  LOP3.LUT R4, R4, 0xff, RZ, 0xc0, !PT ;  /* 0x000000ff04047812 */ /* 0x000fe200078ec0ff */
[----:B------:R-:W-:Y:S01]  /*61c0*/  @!P5 FADD.FTZ R164, -R164, -RZ ;  /* 0x800000ffa4a4d221 */ /* 0x000fe20000010100 */
[----:B------:R-:W-:Y:S02]  /*61d0*/  LOP3.LUT R5, R142, 0xff, RZ, 0xc0, !PT ;  /* 0x000000ff8e057812 */ /* 0x000fe400078ec0ff */
[----:B------:R-:W-:Y:S02]  /*61e0*/  ISETP.LE.U32.AND P5, PT, R4, UR12, PT ;  /* 0x0000000c04007c0c */ /* 0x000fe4000bfa3070 */
[----:B------:R-:W-:Y:S01]  /*61f0*/  SHF.R.U32.HI R4, RZ, 0x8, R144 ;  /* 0x00000008ff047819 */ /* 0x000fe20000011690 */
[----:B------:R-:W-:Y:S01]  /*6200*/  @!P2 FADD.FTZ R167, -R167, -RZ ;  /* 0x800000ffa7a7a221 */ /* 0x000fe20000010100 */
[----:B------:R-:W-:Y:S02]  /*6210*/  ISETP.LE.U32.AND P1, PT, R5, UR12, PT ;  /* 0x0000000c05007c0c */ /* 0x000fe4000bf23070 */
[----:B------:R-:W-:Y:S01]  /*6220*/  LOP3.LUT R6, R4, 0xffff, RZ, 0xc0, !PT ;  /* 0x0000ffff04067812 */ /* 0x000fe200078ec0ff */
[----:B-1----:R-:W-:Y:S01]  /*6230*/  @!P4 FADD.FTZ R193, -R193, -RZ ;  /* 0x800000ffc1c1c221 */ /* 0x002fe20000010100 */
[----:B------:R-:W-:Y:S02]  /*6240*/  F2FP.RELU.F16.F32.PACK_AB R5, R200, R197 ;  /* 0x000000c5c805723e */ /* 0x000fe400000008ff */
[----:B------:R-:W-:Y:S02]  /*6250*/  F2FP.RELU.F16.F32.PACK_AB R4, R201, R202 ;  /* 0x000000cac904723e */ /* 0x000fe400000008ff */
[----:B------:R-:W-:Y:S01]  /*6260*/  ISETP.LE.U32.AND P2, PT, R6, UR12, PT ;  /* 0x0000000c06007c0c */ /* 0x000fe2000bf43070 */
[----:B------:R1:W-:Y:S01]  /*6270*/  STS [R212+0x19000], R5 ;  /* 0x01900005d4007388 */ /* 0x0003e20000000800 */
[----:B------:R-:W-:Y:S01]  /*6280*/  F2FP.RELU.F16.F32.PACK_AB R7, R203, R205 ;  /* 0x000000cdcb07723e */ /* 0x000fe200000008ff */
[----:B------:R-:W-:Y:S01]  /*6290*/  @!P5 FADD.FTZ R194, -R194, -RZ ;  /* 0x800000ffc2c2d221 */ /* 0x000fe20000010100 */
[----:B------:R-:W-:Y:S01]  /*62a0*/  F2FP.RELU.F16.F32.PACK_AB R6, R204, R206 ;  /* 0x000000cecc06723e */ /* 0x000fe200000008ff */
[----:B------:R4:W-:Y:S01]  /*62b0*/  STS [R212+0x19400], R4 ;  /* 0x01940004d4007388 */ /* 0x0009e20000000800 */
[----:B------:R-:W-:Y:S01]  /*62c0*/  ISETP.LE.U32.AND P6, PT, R13, UR12, PT ;  /* 0x0000000c0d007c0c */ /* 0x000fe2000bfc3070 */
[----:B--2---:R-:W-:Y:S01]  /*62d0*/  @!P1 FADD.FTZ R188, -R188, -RZ ;  /* 0x800000ffbcbc9221 */ /* 0x004fe20000010100 */
[----:B------:R-:W-:Y:S02]  /*62e0*/  F2FP.RELU.F16.F32.PACK_AB R0, R164, R165 ;  /* 0x000000a5a400723e */ /* 0x000fe400000008ff */
[----:B------:R-:W-:Y:S02]  /*62f0*/  ISETP.LE.U32.AND P3, PT, R134, UR12, PT ;  /* 0x0000000c86007c0c */ /* 0x000fe4000bf63070 */
[----:B------:R-:W-:Y:S01]  /*6300*/  ISETP.LE.U32.AND P0, PT, R137, UR12, PT ;  /* 0x0000000c89007c0c */ /* 0x000fe2000bf03070 */
[----:B------:R-:W-:Y:S01]  /*6310*/  @!P2 FADD.FTZ R170, -R170, -RZ ;  /* 0x800000ffaaaaa221 */ /* 0x000fe20000010100 */
[----:B------:R-:W-:Y:S02]  /*6320*/  FSETP.GE.FTZ.AND P1, PT, R168, RZ, PT ;  /* 0x000000ffa800720b */ /* 0x000fe40003f36000 */
[----:B------:R-:W-:Y:S02]  /*6330*/  FSETP.GE.FTZ.AND P5, PT, R200, RZ, PT ;  /* 0x000000ffc800720b */ /* 0x000fe40003fb6000 */
[----:B------:R-:W-:Y:S01]  /*6340*/  FSETP.GE.FTZ.AND P4, PT, R186, RZ, PT ;  /* 0x000000ffba00720b */ /* 0x000fe20003f96000 */
[----:B------:R-:W-:Y:S01]  /*6350*/  @!P6 FADD.FTZ R196, -R196, -RZ ;  /* 0x800000ffc4c4e221 */ /* 0x000fe20000010100 */
[----:B------:R-:W-:Y:S02]  /*6360*/  ISETP.LE.U32.AND P6, PT, R136, UR12, PT ;  /* 0x0000000c88007c0c */ /* 0x000fe4000bfc3070 */
[----:B------:R-:W-:Y:S01]  /*6370*/  FSETP.GE.FTZ.AND P2, PT, R169, RZ, PT ;  /* 0x000000ffa900720b */ /* 0x000fe20003f56000 */
[----:B------:R-:W-:Y:S01]  /*6380*/  @!P3 FADD.FTZ R184, -R184, -RZ ;  /* 0x800000ffb8b8b221 */ /* 0x000fe20000010100 */
[----:B------:R-:W-:Y:S01]  /*6390*/  FSETP.GE.FTZ.AND P3, PT, R171, RZ, PT ;  /* 0x000000ffab00720b */ /* 0x000fe20003f76000 */
[----:B------:R-:W-:Y:S01]  /*63a0*/  @!P0 FADD.FTZ R183, -R183, -RZ ;  /* 0x800000ffb7b78221 */ /* 0x000fe20000010100 */
[----:B-1----:R-:W-:Y:S02]  /*63b0*/  F2FP.RELU.F16.F32.PACK_AB R5, R171, R186 ;  /* 0x000000baab05723e */ /* 0x002fe400000008ff */
[----:B------:R-:W-:Y:S02]  /*63c0*/  FSETP.GE.FTZ.AND P0, PT, R197, RZ, PT ;  /* 0x000000ffc500720b */ /* 0x000fe40003f16000 */
[----:B----4-:R-:W-:Y:S01]  /*63d0*/  F2FP.RELU.F16.F32.PACK_AB R4, R191, R189 ;  /* 0x000000bdbf04723e */ /* 0x010fe200000008ff */
[----:B------:R1:W-:Y:S02]  /*63e0*/  STS [R211+0x19000], R5 ;  /* 0x01900005d3007388 */ /* 0x0003e40000000800 */
[----:B------:R-:W-:Y:S02]  /*63f0*/  @!P6 FADD.FTZ R166, -R166, -RZ ;  /* 0x800000ffa6a6e221 */ /* 0x000fe40000010100 */
[----:B------:R2:W-:Y:S04]  /*6400*/  STS [R211+0x19400], R4 ;  /* 0x01940004d3007388 */ /* 0x0005e80000000800 */
[----:B------:R4:W-:Y:S04]  /*6410*/  STS [R212+0x1a000], R7 ;  /* 0x01a00007d4007388 */ /* 0x0009e80000000800 */
[----:B------:R3:W-:Y:S01]  /*6420*/  STS [R212+0x1a400], R6 ;  /* 0x01a40006d4007388 */ /* 0x0007e20000000800 */
[----:B-1----:R-:W-:Y:S02]  /*6430*/  F2FP.RELU.F16.F32.PACK_AB R5, R168, R169 ;  /* 0x000000a9a805723e */ /* 0x002fe400000008ff */
[----:B--2---:R-:W-:Y:S02]  /*6440*/  F2FP.RELU.F16.F32.PACK_AB R4, R185, R187 ;  /* 0x000000bbb904723e */ /* 0x004fe400000008ff */
[----:B----4-:R-:W-:Y:S02]  /*6450*/  F2FP.RELU.F16.F32.PACK_AB R7, R195, R196 ;  /* 0x000000c4c307723e */ /* 0x010fe400000008ff */
[----:B---3--:R-:W-:Y:S03]  /*6460*/  F2FP.RELU.F16.F32.PACK_AB R6, R198, R199 ;  /* 0x000000c7c606723e */ /* 0x008fe600000008ff */
[----:B------:R-:W-:Y:S04]  /*6470*/  STS [R211+0x1a000], R7 ;  /* 0x01a00007d3007388 */ /* 0x000fe80000000800 */
[----:B------:R1:W-:Y:S04]  /*6480*/  STS [R211+0x1a400], R6 ;  /* 0x01a40006d3007388 */ /* 0x0003e80000000800 */
[----:B------:R2:W-:Y:S04]  /*6490*/  STS [R210+0x19000], R5 ;  /* 0x01900005d2007388 */ /* 0x0005e80000000800 */
[----:B------:R3:W-:Y:S04]  /*64a0*/  STS [R210+0x19400], R4 ;  /* 0x01940004d2007388 */ /* 0x0007e80000000800 */
[----:B------:R4:W-:Y:S01]  /*64b0*/  STS [R209+0x19000], R0 ;  /* 0x01900000d1007388 */ /* 0x0009e20000000800 */
[----:B-1----:R-:W-:Y:S02]  /*64c0*/  F2FP.RELU.F16.F32.PACK_AB R6, R190, R192 ;  /* 0x000000c0be06723e */ /* 0x002fe400000008ff */
[----:B--2---:R-:W-:Y:S02]  /*64d0*/  F2FP.RELU.F16.F32.PACK_AB R5, R193, R194 ;  /* 0x000000c2c105723e */ /* 0x004fe400000008ff */
[----:B---3--:R-:W-:Y:S02]  /*64e0*/  F2FP.RELU.F16.F32.PACK_AB R4, R170, R184 ;  /* 0x000000b8aa04723e */ /* 0x008fe400000008ff */
[----:B----4-:R-:W-:Y:S05]  /*64f0*/  F2FP.RELU.F16.F32.PACK_AB R0, R166, R167 ;  /* 0x000000a7a600723e */ /* 0x010fea00000008ff */
[----:B------:R1:W-:Y:S04]  /*6500*/  STS [R209+0x19400], R0 ;  /* 0x01940000d1007388 */ /* 0x0003e80000000800 */
[----:B------:R-:W-:Y:S04]  /*6510*/  STS [R210+0x1a000], R6 ;  /* 0x01a00006d2007388 */ /* 0x000fe80000000800 */
[----:B------:R-:W-:Y:S04]  /*6520*/  STS [R210+0x1a400], R5 ;  /* 0x01a40005d2007388 */ /* 0x000fe80000000800 */
[----:B------:R-:W-:Y:S01]  /*6530*/  STS [R209+0x1a000], R4 ;  /* 0x01a00004d1007388 */ /* 0x000fe20000000800 */
[----:B-1----:R-:W-:Y:S05]  /*6540*/  F2FP.RELU.F16.F32.PACK_AB R0, R183, R188 ;  /* 0x000000bcb700723e */ /* 0x002fea00000008ff */
        /* <DEDUP_REMOVED lines=17> */
[----:B------:R-:W-:Y:S01]  /*6660*/  LDSM.16.M88.4 R156, [R172+UR4+0x11400] ;  /* 0x01140004ac9c783b */ /* 0x000fe20008000200 */
[-C--:B-1----:R-:W-:Y:S06]  /*6670*/  HMMA.16816.F32 R20, R32, R132.reuse, RZ ;  /* 0x000000842014723c */ /* 0x082fec00000018ff */
[C---:B------:R-:W-:Y:S06]  /*6680*/  HMMA.16816.F32 R24, R28.reuse, R132, RZ ;  /* 0x000000841c18723c */ /* 0x040fec00000018ff */
[-C--:B------:R-:W-:Y:S06]  /*6690*/  HMMA.16816.F32 R28, R28, R134.reuse, RZ ;  /* 0x000000861c1c723c */ /* 0x080fec00000018ff */
[----:B------:R-:W-:Y:S01]  /*66a0*/  HMMA.16816.F32 R32, R32, R134, RZ ;  /* 0x000000862020723c */ /* 0x000fe200000018ff */
[----:B------:R-:W-:Y:S05]  /*66b0*/  LDSM.16.M88.4 R132, [R175+UR4+0x7000] ;  /* 0x00700004af84783b */ /* 0x000fea0008000200 */
[-C--:B----4-:R-:W-:Y:S06]  /*66c0*/  HMMA.16816.F32 R4, R136, R140.reuse, R4 ;  /* 0x0000008c8804723c */ /* 0x090fec0000001804 */
[C---:B--2---:R-:W-:Y:S06]  /*66d0*/  HMMA.16816.F32 R8, R144.reuse, R140, R8 ;  /* 0x0000008c9008723c */ /* 0x044fec0000001808 */
[-C--:B------:R-:W-:Y:S06]  /*66e0*/  HMMA.16816.F32 R12, R144, R142.reuse, R12 ;  /* 0x0000008e900c723c */ /* 0x080fec000000180c */
[C---:B------:R-:W-:Y:S01]  /*66f0*/  HMMA.16816.F32 R16, R136.reuse, R142, R16 ;  /* 0x0000008e8810723c */ /* 0x040fe20000001810 */
[----:B------:R-:W1:Y:S05]  /*6700*/  LDSM.16.M88.4 R140, [R172+UR4+0x11000] ;  /* 0x01100004ac8c783b */ /* 0x000e6a0008000200 */
[-C--:B---3--:R-:W-:Y:S06]  /*6710*/  HMMA.16816.F32 R20, R136, R148.reuse, R20 ;  /* 0x000000948814723c */ /* 0x088fec0000001814 */
[C---:B------:R-:W-:Y:S06]  /*6720*/  HMMA.16816.F32 R24, R144.reuse, R148, R24 ;  /* 0x000000949018723c */ /* 0x040fec0000001818 */
[-C--:B------:R-:W-:Y:S01]  /*6730*/  HMMA.16816.F32 R28, R144, R150.reuse, R28 ;  /* 0x00000096901c723c */ /* 0x080fe2000000181c */
[----:B------:R-:W-:Y:S05]  /*6740*/  LDSM.16.M88.4 R144, [R0+0x1800] ;  /* 0x001800000090783b */ /* 0x000fea0000000200 */
[----:B------:R-:W-:Y:S03]  /*6750*/  HMMA.16816.F32 R32, R136, R150, R32 ;  /* 0x000000968820723c */ /* 0x000fe60000001820 */
[----:B------:R-:W-:Y:S08]  /*6760*/  LDSM.16.M88.4 R136, [R0+0x1000] ;  /* 0x001000000088783b */ /* 0x000ff00000000200 */
[----:B------:R-:W-:Y:S01]  /*6770*/  LDSM.16.M88.4 R148, [R173+0x8400] ;  /* 0x00840000ad94783b */ /* 0x000fe20000000200 */
[-C--:B-1----:R-:W-:Y:S06]  /*6780*/  HMMA.16816.F32 R4, R132, R140.reuse, R4 ;  /* 0x0000008c8404723c */ /* 0x082fec0000001804 */
[C---:B------:R-:W-:Y:S06]  /*6790*/  HMMA.16816.F32 R8, R152.reuse, R140, R8 ;  /* 0x0000008c9808723c */ /* 0x040fec0000001808 */
[-C--:B------:R-:W-:Y:S06]  /*67a0*/  HMMA.16816.F32 R12, R152, R142.reuse, R12 ;  /* 0x0000008e980c723c */ /* 0x080fec000000180c */
[C---:B------:R-:W-:Y:S01]  /*67b0*/  HMMA.16816.F32 R16, R132.reuse, R142, R16 ;  /* 0x0000008e8410723c */ /* 0x040fe20000001810 */
[----:B------:R-:W1:Y:S05]  /*67c0*/  LDSM.16.M88.4 R140, [R173+0x8000] ;  /* 0x00800000ad8c783b */ /* 0x000e6a0000000200 */
[-C--:B------:R-:W-:Y:S06]  /*67d0*/  HMMA.16816.F32 R20, R132, R156.reuse, R20 ;  /* 0x0000009c8414723c */ /* 0x080fec0000001814 */
[C---:B------:R-:W-:Y:S06]  /*67e0*/  HMMA.16816.F32 R24, R152.reuse, R156, R24 ;  /* 0x0000009c9818723c */ /* 0x040fec0000001818 */
[-C--:B------:R-:W-:Y:S01]  /*67f0*/  HMMA.16816.F32 R28, R152, R158.reuse, R28 ;  /* 0x0000009e981c723c */ /* 0x080fe2000000181c */
[----:B------:R-:W-:Y:S05]  /*6800*/  LDSM.16.M88.4 R152, [R175+UR4+0x8800] ;  /* 0x00880004af98783b */ /* 0x000fea0008000200 */
[----:B------:R-:W-:Y:S03]  /*6810*/  HMMA.16816.F32 R32, R132, R158, R32 ;  /* 0x0000009e8420723c */ /* 0x000fe60000001820 */
[----:B------:R-:W-:Y:S08]  /*6820*/  LDSM.16.M88.4 R132, [R175+UR4+0x8000] ;  /* 0x00800004af84783b */ /* 0x000ff00008000200 */
[----:B------:R-:W-:Y:S01]  /*6830*/  LDSM.16.M88.4 R156, [R172+UR4+0x13400] ;  /* 0x01340004ac9c783b */ /* 0x000fe20008000200 */
[-C--:B-1----:R-:W-:Y:S06]  /*6840*/  HMMA.16816.F32 R4, R136, R140.reuse, R4 ;  /* 0x0000008c8804723c */ /* 0x082fec0000001804 */
[C---:B------:R-:W-:Y:S06]  /*6850*/  HMMA.16816.F32 R8, R144.reuse, R140, R8 ;  /* 0x0000008c9008723c */ /* 0x040fec0000001808 */
        /* <DEDUP_REMOVED lines=8> */
[----:B------:R-:W2:Y:S08]  /*68e0*/  LDSM.16.M88.4 R136, [R0+0x2000] ;  /* 0x002000000088783b */ /* 0x000eb00000000200 */
        /* <DEDUP_REMOVED lines=9> */
[----:B------:R-:W-:Y:S06]  /*6980*/  HMMA.16816.F32 R32, R132, R158, R32 ;  /* 0x0000009e8420723c */ /* 0x000fec0000001820 */
[-C--:B--2---:R-:W-:Y:S06]  /*6990*/  HMMA.16816.F32 R4, R136, R144.reuse, R4 ;  /* 0x000000908804723c */ /* 0x084fec0000001804 */
[C---:B-1----:R-:W-:Y:S06]  /*69a0*/  HMMA.16816.F32 R8, R140.reuse, R144, R8 ;  /* 0x000000908c08723c */ /* 0x042fec0000001808 */
[-C--:B------:R-:W-:Y:S06]  /*69b0*/  HMMA.16816.F32 R12, R140, R146.reuse, R12 ;  /* 0x000000928c0c723c */ /* 0x080fec000000180c */
[C---:B------:R-:W-:Y:S06]  /*69c0*/  HMMA.16816.F32 R16, R136.reuse, R146, R16 ;  /* 0x000000928810723c */ /* 0x040fec0000001810 */
[----:B------:R-:W-:Y:S01]  /*69d0*/  FADD.FTZ R0, -R163, R4 ;  /* 0x00000004a3007221 */ /* 0x000fe20000010100 */
[-C--:B------:R-:W-:Y:S04]  /*69e0*/  HMMA.16816.F32 R20, R136, R148.reuse, R20 ;  /* 0x000000948814723c */ /* 0x080fe80000001814 */
[-C--:B------:R-:W-:Y:S02]  /*69f0*/  FSEL R0, R0, R163.reuse, P0 ;  /* 0x000000a300007208 */ /* 0x080fe40000000000 */
[C---:B------:R-:W-:Y:S04]  /*6a00*/  HMMA.16816.F32 R24, R140.reuse, R148, R24 ;  /* 0x000000948c18723c */ /* 0x040fe80000001818 */
[----:B------:R-:W-:Y:S01]  /*6a10*/  FSETP.GE.FTZ.AND P0, PT, R164, RZ, PT ;  /* 0x000000ffa400720b */ /* 0x000fe20003f16000 */
[----:B------:R-:W-:Y:S01]  /*6a20*/  FMUL.FTZ R133, R197, R0 ;  /* 0x00000000c5857220 */ /* 0x000fe20000410000 */
[-C--:B------:R-:W-:Y:S05]  /*6a30*/  HMMA.16816.F32 R28, R140, R150.reuse, R28 ;  /* 0x000000968c1c723c */ /* 0x080fea000000181c */
[C---:B------:R-:W-:Y:S01]  /*6a40*/  FADD.FTZ R132, -R163.reuse, R5 ;  /* 0x00000005a3847221 */ /* 0x040fe20000010100 */
[----:B------:R-:W-:Y:S05]  /*6a50*/  HMMA.16816.F32 R32, R136, R150, R32 ;  /* 0x000000968820723c */ /* 0x000fea0000001820 */
[C---:B------:R-:W-:Y:S01]  /*6a60*/  FADD.FTZ R16, -R163.reuse, R16 ;  /* 0x00000010a3107221 */ /* 0x040fe20000010100 */
[C---:B------:R-:W-:Y:S01]  /*6a70*/  FADD.FTZ R0, -R163.reuse, R21 ;  /* 0x00000015a3007221 */ /* 0x040fe20000010100 */
[C---:B------:R-:W-:Y:S01]  /*6a80*/  FADD.FTZ R5, -R163.reuse, R17 ;  /* 0x00000011a3057221 */ /* 0x040fe20000010100 */
[-C--:B------:R-:W-:Y:S03]  /*6a90*/  FSEL R17, R132, R163.reuse, P5 ;  /* 0x000000a384117208 */ /* 0x080fe60002800000 */
[----:B------:R-:W-:Y:S01]  /*6aa0*/  FSEL R0, R0, R163, P1 ;  /* 0x000000a300007208 */ /* 0x000fe20000800000 */
[----:B------:R-:W-:Y:S01]  /*6ab0*/  FADD.FTZ R4, -R163, R20 ;  /* 0x00000014a3047221 */ /* 0x000fe20000010100 */
[----:B------:R-:W-:Y:S01]  /*6ac0*/  FSETP.GE.FTZ.AND P1, PT, R165, RZ, PT ;  /* 0x000000ffa500720b */ /* 0x000fe20003f36000 */
[----:B------:R-:W-:Y:S01]  /*6ad0*/  FMUL.FTZ R20, R200, R17 ;  /* 0x00000011c8147220 */ /* 0x000fe20000410000 */
[-C--:B------:R-:W-:Y:S01]  /*6ae0*/  FSEL R16, R16, R163.reuse, P4 ;  /* 0x000000a310107208 */ /* 0x080fe20002000000 */
[----:B------:R-:W-:Y:S01]  /*6af0*/  FMUL.FTZ R0, R168, R0 ;  /* 0x00000000a8007220 */ /* 0x000fe20000410000 */
[-C--:B------:R-:W-:Y:S01]  /*6b00*/  FSEL R5, R5, R163.reuse, P3 ;  /* 0x000000a305057208 */ /* 0x080fe20001800000 */
[----:B------:R-:W-:Y:S01]  /*6b10*/  FADD.FTZ R6, -R162, R6 ;  /* 0x00000006a2067221 */ /* 0x000fe20000010100 */
[----:B------:R-:W-:Y:S01]  /*6b20*/  FSEL R4, R4, R163, P2 ;  /* 0x000000a304047208 */ /* 0x000fe20001000000 */
[----:B------:R-:W-:Y:S01]  /*6b30*/  FMUL.FTZ R17, R186, R16 ;  /* 0x00000010ba117220 */ /* 0x000fe20000410000 */
[----:B------:R-:W-:Y:S01]  /*6b40*/  FSETP.GE.FTZ.AND P2, PT, R202, RZ, PT ;  /* 0x000000ffca00720b */ /* 0x000fe20003f56000 */
[----:B------:R-:W-:Y:S01]  /*6b50*/  FMUL.FTZ R5, R171, R5 ;  /* 0x00000005ab057220 */ /* 0x000fe20000410000 */
[----:B------:R-:W-:Y:S01]  /*6b60*/  FADD.FTZ R7, -R162, R7 ;  /* 0x00000007a2077221 */ /* 0x000fe20000010100 */
[----:B------:R-:W-:Y:S01]  /*6b70*/  FADD.FTZ R32, -R163, R32 ;  /* 0x00000020a3207221 */ /* 0x000fe20000010100 */
[----:B------:R-:W-:Y:S01]  /*6b80*/  FSEL R21, R6, R162, P2 ;  /* 0x000000a206157208 */ /* 0x000fe20001000000 */
        /* <DEDUP_REMOVED lines=10> */
[----:B------:R-:W-:Y:S05]  /*6c30*/  FSEL R20, R7, R162, P1 ;  /* 0x000000a207147208 */ /* 0x000fea0000800000 */
        /* <DEDUP_REMOVED lines=9> */
[C---:B------:R-:W-:Y:S01]  /*6cd0*/  VIADD R0, R219.reuse, UR10 ;  /* 0x0000000adb007c36 */ /* 0x040fe20008000000 */
[C---:B------:R-:W-:Y:S01]  /*6ce0*/  @!P2 IADD3 R16, R219.reuse, UR10, RZ ;  /* 0x0000000adb10ac10 */ /* 0x040fe2000fffe0ff */
[----:B------:R-:W-:Y:S01]  /*6cf0*/  @!P1 VIADD R17, R219, UR10 ;  /* 0x0000000adb119c36 */ /* 0x000fe20008000000 */
[----:B------:R2:W-:Y:S01]  /*6d00*/  @P3 STS [R207], RZ ;  /* 0x000000ffcf003388 */ /* 0x0005e20000000800 */
[----:B------:R-:W-:Y:S01]  /*6d10*/  VIADD R174, R174, UR10 ;  /* 0x0000000aaeae7c36 */ /* 0x000fe20008000000 */
[----:B------:R-:W-:Y:S02]  /*6d20*/  MOV R219, R0 ;  /* 0x0000000000db7202 */ /* 0x000fe40000000f00 */
[----:B------:R2:W-:Y:S01]  /*6d30*/  @P3 STS [R207+0x4], RZ ;  /* 0x000004ffcf003388 */ /* 0x0005e20000000800 */
[----:B-1----:R-:W-:Y:S03]  /*6d40*/  LEA R6, -R6, RZ, 0x6 ;  /* 0x000000ff06067211 */ /* 0x002fe600078e31ff */
[----:B------:R2:W-:Y:S01]  /*6d50*/  @P3 STS [R207+0x8], RZ ;  /* 0x000008ffcf003388 */ /* 0x0005e20000000800 */
[C---:B------:R-:W-:Y:S02]  /*6d60*/  LEA R216, P4, R6.reuse, R216, 0x1 ;  /* 0x000000d806d87211 */ /* 0x040fe400078808ff */
[----:B------:R-:W-:Y:S01]  /*6d70*/  SHF.R.S32.HI R7, RZ, 0x1f, R6 ;  /* 0x0000001fff077819 */ /* 0x000fe20000011406 */
[----:B------:R2:W-:Y:S03]  /*6d80*/  @P3 STS [R207+0xc], RZ ;  /* 0x00000cffcf003388 */ /* 0x0005e60000000800 */
[----:B------:R-:W-:Y:S01]  /*6d90*/  LEA.HI.X R214, R6, R214, R7, 0x1, P4 ;  /* 0x000000d606d67211 */ /* 0x000fe200020f0c07 */
[----:B------:R-:W-:Y:S04]  /*6da0*/  @!P3 IMAD.MOV.U32 R6, RZ, RZ, R216 ;  /* 0x000000ffff06b224 */ /* 0x000fe800078e00d8 */
[--C-:B------:R-:W-:Y:S05]  /*6db0*/  @!P3 IMAD.MOV.U32 R7, RZ, RZ, R214.reuse ;  /* 0x000000ffff07b224 */ /* 0x100fea00078e00d6 */
        /* <DEDUP_REMOVED lines=8> */
[-C--:B-1----:R-:W-:Y:S01]  /*6e40*/  @!P2 MOV R6, R216.reuse ;  /* 0x000000d80006a202 */ /* 0x082fe20000000f00 */
[--C-:B------:R-:W-:Y:S05]  /*6e50*/  @!P2 IMAD.MOV.U32 R7, RZ, RZ, R214.reuse ;  /* 0x000000ffff07a224 */ /* 0x100fea00078e00d6 */
        /* <DEDUP_REMOVED lines=8> */
[----:B-1----:R-:W-:Y:S01]  /*6ee0*/  @!P1 MOV R6, R216 ;  /* 0x000000d800069202 */ /* 0x002fe20000000f00 */
[----:B------:R-:W-:Y:S05]  /*6ef0*/  @!P1 IMAD.MOV.U32 R7, RZ, RZ, R214 ;  /* 0x000000ffff079224 */ /* 0x000fea00078e00d6 */
[----:B------:R-:W-:Y:S01]  /*6f00*/  @!PT LDS RZ, [RZ] ;  /* 0x00000000fffff984 */ /* 0x000fe20000000800 */
[----:B------:R-:W-:Y:S01]  /*6f10*/  @!PT LDS RZ, [RZ] ;  /* 0x00000000fffff984 */ /* 0x000fe20000000800 */
[----:B------:R-:W-:Y:S01]  /*6f20*/  @!PT LDS RZ, [RZ] ;  /* 0x00000000fffff984 */ /* 0x000fe20000000800 */
[----:B------:R2:W-:Y:S04]  /*6f30*/  @!P1 LDGSTS.E.BYPASS.LTC128B.128 [R17+0x2000], desc[UR8][R6.64+0x80] ;  /* 0x0200008006119fae */ /* 0x0005e8000b901d48 */
[----:B------:R-:W0:Y:S02]  /*6f40*/  LDGDEPBAR ;  /* 0x00000000000079af */ /* 0x000e240000000000 */
.L_x_596:
[----:B------:R1:W-:Y:S01]  /*6f50*/  STS [R212+0x15000], R4 ;  /* 0x01500004d4007388 */ /* 0x0003e20000000800 */
[----:B------:R-:W-:Y:S01]  /*6f60*/  FSETP.GE.FTZ.AND P4, PT, R191, RZ, PT ;  /* 0x000000ffbf00720b */ /* 0x000fe20003f96000 */
[----:B------:R-:W-:Y:S01]  /*6f70*/  FMUL.FTZ R21, R202, R21 ;  /* 0x00000015ca157220 */ /* 0x000fe20000410000 */
[----:B------:R-:W-:Y:S01]  /*6f80*/  FMUL.FTZ R20, R201, R20 ;  /* 0x00000014c9147220 */ /* 0x000fe20000410000 */
[C---:B------:R-:W-:Y:S01]  /*6f90*/  FADD.FTZ R0, -R162.reuse, R18 ;  /* 0x00000012a2007221 */ /* 0x040fe20000010100 */
[----:B------:R-:W-:Y:S01]  /*6fa0*/  FSETP.GE.FTZ.AND P1, PT, R189, RZ, PT ;  /* 0x000000ffbd00720b */ /* 0x000fe20003f36000 */
[C---:B------:R-:W-:Y:S01]  /*6fb0*/  FADD.FTZ R22, -R162.reuse, R22 ;  /* 0x00000016a2167221 */ /* 0x040fe20000010100 */
        /* <DEDUP_REMOVED lines=47> */
[-C--:B------:R-:W-:Y:S02]  /*72b0*/  FSEL R28, R28, R161.reuse, P2 ;  /* 0x000000a11c1c7208 */ /* 0x080fe40001000000 */
[-C--:B------:R-:W-:Y:S02]  /*72c0*/  FSEL R25, R25, R161.reuse, P3 ;  /* 0x000000a119197208 */ /* 0x080fe40001800000 */
        /* <DEDUP_REMOVED lines=11> */
[----:B------:R-:W-:Y:S01]  /*7380*/  FADD.FTZ R6, -R160, R14 ;  /* 0x0000000ea0067221 */ /* 0x000fe20000010100 */
        /* <DEDUP_REMOVED lines=30> */
[----:B------:R-:W-:Y:S01]  /*7570*/  F2FP.F16.F32.PACK_AB R17, R163, R32 ;  /* 0x00000020a311723e */ /* 0x000fe200000000ff */
[----:B------:R-:W-:Y:S02]  /*7580*/  IMAD.MOV.U32 R163, RZ, RZ, R217 ;  /* 0x000000ffffa37224 */ /* 0x000fe400078e00d9 */
[----:B------:R-:W-:Y:S01]  /*7590*/  STS [R211+0x16000], R8 ;  /* 0x01600008d3007388 */ /* 0x000fe20000000800 */
[----:B------:R-:W-:Y:S01]  /*75a0*/  FMUL.FTZ R13, R194, R6 ;  /* 0x00000006c20d7220 */ /* 0x000fe20000410000 */
[----:B------:R-:W-:Y:S01]  /*75b0*/  F2FP.F16.F32.PACK_AB R12, R162, R34 ;  /* 0x00000022a20c723e */ /* 0x000fe200000000ff */
[----:B------:R-:W-:Y:S02]  /*75c0*/  FMUL.FTZ R6, R183, R160 ;  /* 0x000000a0b7067220 */ /* 0x000fe40000410000 */
[----:B------:R-:W-:Y:S01]  /*75d0*/  STS [R211+0x16400], R4 ;  /* 0x01640004d3007388 */ /* 0x000fe20000000800 */
[----:B------:R-:W-:Y:S01]  /*75e0*/  F2FP.F16.F32.PACK_AB R7, R7, R24 ;  /* 0x000000180707723e */ /* 0x000fe200000000ff */
[----:B------:R-:W-:Y:S01]  /*75f0*/  IMAD.MOV.U32 R162, RZ, RZ, R218 ;  /* 0x000000ffffa27224 */ /* 0x000fe200078e00da */
[----:B-1----:R-:W-:Y:S02]  /*7600*/  F2FP.F16.F32.PACK_AB R0, R11, R13 ;  /* 0x0000000d0b00723e */ /* 0x002fe400000000ff */
[----:B------:R-:W-:Y:S01]  /*7610*/  STS [R210+0x15000], R132 ;  /* 0x01500084d2007388 */ /* 0x000fe20000000800 */
[----:B------:R-:W-:Y:S02]  /*7620*/  F2FP.F16.F32.PACK_AB R9, R9, R28 ;  /* 0x0000001c0909723e */ /* 0x000fe400000000ff */
[----:B------:R-:W-:Y:S02]  /*7630*/  F2FP.F16.F32.PACK_AB R6, R6, R10 ;  /* 0x0000000a0606723e */ /* 0x000fe400000000ff */
        /* <DEDUP_REMOVED lines=114> */
.L_x_597:
[----:B------:R-:W-:Y:S01]  /*7d60*/  LDSM.16.M88.4 R24, [R176] ;  /* 0x00000000b018783b */ /* 0x000fe20000000200 */
[----:B--2---:R-:W-:Y:S01]  /*7d70*/  @P0 VIADD R4, R230, 0xffffffc0 ;  /* 0xffffffc0e6040836 */ /* 0x004fe20000000000 */
[C---:B------:R-:W-:Y:S01]  /*7d80*/  LEA R218, P1, R239.reuse, R162, 0x2 ;  /* 0x000000a2efda7211 */ /* 0x040fe200078210ff */
[----:B------:R-:W-:Y:S01]  /*7d90*/  @UP2 UIADD3 UR13, UP0, UR14, -0x100, URZ ;  /* 0xffffff000e0d2890 */ /* 0x000fe2000ff1e03f */
[----:B------:R-:W1:Y:S01]  /*7da0*/  LDSM.16.MT88.4 R8, [R0+0x9000] ;  /* 0x009000000008783b */ /* 0x000e620000004200 */
[----:B------:R-:W-:Y:S01]  /*7db0*/  @P0 IMAD.WIDE R160, R4, R249, UR14 ;  /* 0x0000000e04a00e25 */ /* 0x000fe2000f8e02f9 */
[----:B------:R-:W-:Y:S01]  /*7dc0*/  LEA.HI.X.SX32 R217, R239, R163, 0x2, P1 ;  /* 0x000000a3efd97211 */ /* 0x000fe200008f16ff */
[----:B------:R-:W-:Y:S01]  /*7dd0*/  @UP2 UIADD3.X UR10, UR15, -0x1, URZ, UP0, !UPT ;  /* 0xffffffff0f0a2890 */ /* 0x000fe200087fe43f */
[----:B------:R-:W2:Y:S01]  /*7de0*/  LDSM.16.MT88.4 R16, [R0+0xb000] ;  /* 0x00b000000010783b */ /* 0x000ea20000004200 */
[----:B------:R-:W-:Y:S01]  /*7df0*/  UISETP.GT.AND UP1, UPT, UR6, UR32, UPT ;  /* 0x000000200600728c */ /* 0x000fe2000bf24270 */
[----:B------:R-:W-:Y:S02]  /*7e00*/  @UP2 UMOV UR14, UR13 ;  /* 0x0000000d000e2c82 */ /* 0x000fe40008000000 */
[----:B------:R-:W3:Y:S02]  /*7e10*/  LDSM.16.MT88.4 R28, [R0+0xd000] ;  /* 0x00d00000001c783b */ /* 0x000ee40000004200 */
[----:B------:R-:W-:Y:S01]  /*7e20*/  @UP2 UMOV UR15, UR10 ;  /* 0x0000000a000f2c82 */ /* 0x000fe20008000000 */
[----:B------:R-:W-:Y:S01]  /*7e30*/  ULOP3.LUT UR10, UR6, 0x1, URZ, 0xc0, !UPT ;  /* 0x00000001060a7892 */ /* 0x000fe2000f8ec03f */
[----:B------:R-:W-:Y:S01]  /*7e40*/  LDSM.16.M88.4 R32, [R177] ;  /* 0x00000000b120783b */ /* 0x000fe20000000200 */
[----:B------:R-:W-:Y:S02]  /*7e50*/  UIADD3 UR6, UR6, -0x1, URZ ;  /* 0xffffffff06067890 */ /* 0x000fe4000fffe03f */
[----:B------:R-:W-:Y:S01]  /*7e60*/  UISETP.NE.U32.AND UP0, UPT, UR10, 0x1, UPT ;  /* 0x000000010a00788c */ /* 0x000fe2000bf05070 */
[----:B------:R-:W4:Y:S04]  /*7e70*/  LDSM.16.MT88.4 R132, [R0+0x9400] ;  /* 0x009400000084783b */ /* 0x000f280000004200 */
        /* <DEDUP_REMOVED lines=19> */
[----:B------:R-:W3:Y:S05]  /*7fb0*/  LDSM.16.M88.4 R132, [R178] ;  /* 0x00000000b284783b */ /* 0x000eea0000000200 */
[C---:B------:R-:W-:Y:S06]  /*7fc0*/  HMMA.16816.F32 R12, R32.reuse, R136, R12 ;  /* 0x00000088200c723c */ /* 0x040fec000000180c */
[C---:B------:R-:W-:Y:S01]  /*7fd0*/  HMMA.16816.F32 R16, R32.reuse, R138, R16 ;  /* 0x0000008a2010723c */ /* 0x040fe20000001810 */
[----:B------:R-:W4:Y:S05]  /*7fe0*/  LDSM.16.MT88.4 R136, [R0+0xbc00] ;  /* 0x00bc00000088783b */ /* 0x000f2a0000004200 */
[C---:B------:R-:W-:Y:S06]  /*7ff0*/  HMMA.16816.F32 R20, R32.reuse, R140, R20 ;  /* 0x0000008c2014723c */ /* 0x040fec0000001814 */
        /* <DEDUP_REMOVED lines=16> */
[C---:B----4-:R-:W-:Y:S06]  /*8100*/  HMMA.16816.F32 R12, R132.reuse, R136, R12 ;  /* 0x00000088840c723c */ /* 0x050fec000000180c */
        /* <DEDUP_REMOVED lines=24> */
[----:B------:R1:W4:Y:S05]  /*8290*/  LDSM.16.MT88.4 R32, [R0+0xec00] ;  /* 0x00ec00000020783b */ /* 0x00032a0000004200 */
[C---:B------:R-:W-:Y:S06]  /*82a0*/  HMMA.16816.F32 R4, R132.reuse, R148, R4 ;  /* 0x000000948404723c */ /* 0x040fec0000001804 */
[C---:B------:R-:W-:Y:S06]  /*82b0*/  HMMA.16816.F32 R8, R132.reuse, R150, R8 ;  /* 0x000000968408723c */ /* 0x040fec0000001808 */
[C---:B------:R-:W-:Y:S06]  /*82c0*/  HMMA.16816.F32 R12, R132.reuse, R152, R12 ;  /* 0x00000098840c723c */ /* 0x040fec000000180c */
[C---:B------:R-:W-:Y:S01]  /*82d0*/  HMMA.16816.F32 R16, R132.reuse, R154, R16 ;  /* 0x0000009a8410723c */ /* 0x040fe20000001810 */
[----:B-1----:R-:W-:Y:S05]  /*82e0*/  IMAD.U32 R0, RZ, RZ, UR20 ;  /* 0x00000014ff007e24 */ /* 0x002fea000f8e00ff */
[C---:B--2---:R-:W-:Y:S06]  /*82f0*/  HMMA.16816.F32 R20, R132.reuse, R28, R20 ;  /* 0x0000001c8414723c */ /* 0x044fec0000001814 */
[----:B------:R-:W-:Y:S05]  /*8300*/  HMMA.16816.F32 R24, R132, R30, R24 ;  /* 0x0000001e8418723c */ /* 0x000fea0000001818 */
[----:B------:R-:W-:Y:S01]  /*8310*/  IMAD.MOV.U32 R28, RZ, RZ, R218 ;  /* 0x000000ffff1c7224 */ /* 0x000fe200078e00da */
[C---:B---3--:R-:W-:Y:S01]  /*8320*/  HMMA.16816.F32 R4, R140.reuse, R156, R4 ;  /* 0x0000009c8c04723c */ /* 0x048fe20000001804 */
[----:B------:R-:W-:Y:S04]  /*8330*/  IMAD.U32 R30, RZ, RZ, UR20 ;  /* 0x00000014ff1e7e24 */ /* 0x000fe8000f8e00ff */
[----:B------:R-:W-:Y:S01]  /*8340*/  IMAD.MOV.U32 R29, RZ, RZ, R217 ;  /* 0x000000ffff1d7224 */ /* 0x000fe200078e00d9 */
[C---:B------:R-:W-:Y:S01]  /*8350*/  HMMA.16816.F32 R8, R140.reuse, R158, R8 ;  /* 0x0000009e8c08723c */ /* 0x040fe20000001808 */
[----:B------:R-:W-:Y:S04]  /*8360*/  IMAD.U32 R132, RZ, RZ, UR21 ;  /* 0x00000015ff847e24 */ /* 0x000fe8000f8e00ff */
[-C--:B------:R-:W-:Y:S01]  /*8370*/  LEA R30, P1, R30, R28.reuse, 0x2 ;  /* 0x0000001c1e1e7211 */ /* 0x080fe200078210ff */
[C---:B----4-:R-:W-:Y:S05]  /*8380*/  HMMA.16816.F32 R12, R140.reuse, R136, R12 ;  /* 0x000000888c0c723c */ /* 0x050fea000000180c */
[-C--:B------:R-:W-:Y:S01]  /*8390*/  LEA.HI.X.SX32 R31, R0, R29.reuse, 0x2, P1 ;  /* 0x0000001d001f7211 */ /* 0x080fe200008f16ff */
[C---:B------:R-:W-:Y:S01]  /*83a0*/  HMMA.16816.F32 R16, R140.reuse, R138, R16 ;  /* 0x0000008a8c10723c */ /* 0x040fe20000001810 */
[----:B------:R-:W-:Y:S01]  /*83b0*/  LDSM.16.MT88.4 R136, [R3+0x2400] ;  /* 0x002400000388783b */ /* 0x000fe20000004200 */
[----:B------:R-:W-:Y:S03]  /*83c0*/  IMAD.U32 R0, RZ, RZ, UR21 ;  /* 0x00000015ff007e24 */ /* 0x000fe6000f8e00ff */
[----:B------:R1:W-:Y:S01]  /*83d0*/  REDG.E.ADD.F32.FTZ.RN.STRONG.GPU desc[UR8][R28.64], R4 ;  /* 0x000000041c0079a6 */ /* 0x0003e2000c10f388 */
[C---:B------:R-:W-:Y:S03]  /*83e0*/  HMMA.16816.F32 R20, R140.reuse, R32, R20 ;  /* 0x000000208c14723c */ /* 0x040fe60000001814 */
[----:B------:R2:W-:Y:S02]  /*83f0*/  REDG.E.ADD.F32.FTZ.RN.STRONG.GPU desc[UR8][R30.64], R5 ;  /* 0x000000051e0079a6 */ /* 0x0005e4000c10f388 */
[-C--:B------:R-:W-:Y:S01]  /*8400*/  LEA R132, P0, R132, R28.reuse, 0x2 ;  /* 0x0000001c84847211 */ /* 0x080fe200078010ff */
[----:B------:R-:W-:Y:S01]  /*8410*/  HMMA.16816.F32 R24, R140, R34, R24 ;  /* 0x000000228c18723c */ /* 0x000fe20000001818 */
[----:B------:R-:W-:Y:S04]  /*8420*/  IMAD.U32 R32, RZ, RZ, UR38 ;  /* 0x00000026ff207e24 */ /* 0x000fe8000f8e00ff */
[----:B------:R-:W-:Y:S01]  /*8430*/  IMAD.U32 R33, RZ, RZ, UR39 ;  /* 0x00000027ff217e24 */ /* 0x000fe2000f8e00ff */
[-C--:B------:R-:W-:Y:S01]  /*8440*/  LEA.HI.X.SX32 R133, R0, R29.reuse, 0x2, P0 ;  /* 0x0000001d00857211 */ /* 0x080fe200000f16ff */
[----:B------:R-:W-:Y:S01]  /*8450*/  IMAD.U32 R34, RZ, RZ, UR39 ;  /* 0x00000027ff227e24 */ /* 0x000fe2000f8e00ff */
[-C--:B------:R-:W-:Y:S03]  /*8460*/  LEA R32, P1, R32, R28.reuse, 0x2 ;  /* 0x0000001c20207211 */ /* 0x080fe600078210ff */
[----:B------:R3:W-:Y:S01]  /*8470*/  REDG.E.ADD.F32.FTZ.RN.STRONG.GPU desc[UR8][R132.64], R6 ;  /* 0x00000006840079a6 */ /* 0x0007e2000c10f388 */
[-C--:B------:R-:W-:Y:S01]  /*8480*/  LEA R34, P2, R34, R28.reuse, 0x2 ;  /* 0x0000001c22227211 */ /* 0x080fe200078410ff */
[----:B------:R-:W-:Y:S02]  /*8490*/  IMAD.U32 R0, RZ, RZ, UR37 ;  /* 0x00000025ff007e24 */ /* 0x000fe4000f8e00ff */
[----:B------:R-:W-:Y:S01]  /*84a0*/  LDSM.16.MT88.4 R132, [R2+0x17800] ;  /* 0x017800000284783b */ /* 0x000fe20000004200 */
[-C--:B------:R-:W-:Y:S01]  /*84b0*/  LEA.HI.X.SX32 R35, R33, R29.reuse, 0x2, P2 ;  /* 0x0000001d21237211 */ /* 0x080fe200010f16ff */
[----:B-1----:R-:W-:Y:S04]  /*84c0*/  IMAD.U32 R4, RZ, RZ, UR37 ;  /* 0x00000025ff047e24 */ /* 0x002fe8000f8e00ff */
[----:B------:R1:W-:Y:S01]  /*84d0*/  REDG.E.ADD.F32.FTZ.RN.STRONG.GPU desc[UR8][R34.64], R7 ;  /* 0x00000007220079a6 */ /* 0x0003e2000c10f388 */
[----:B--2---:R-:W-:Y:S01]  /*84e0*/  IMAD.U32 R5, RZ, RZ, UR38 ;  /* 0x00000026ff057e24 */ /* 0x004fe2000f8e00ff */
[-C--:B------:R-:W-:Y:S04]  /*84f0*/  LEA R4, P0, R4, R28.reuse, 0x2 ;  /* 0x0000001c04047211 */ /* 0x080fe800078010ff */
[-C--:B------:R-:W-:Y:S02]  /*8500*/  LEA.HI.X.SX32 R33, R5, R29.reuse, 0x2, P1 ;  /* 0x0000001d05217211 */ /* 0x080fe400008f16ff */
[-C--:B------:R-:W-:Y:S01]  /*8510*/  LEA.HI.X.SX32 R5, R0, R29.reuse, 0x2, P0 ;  /* 0x0000001d00057211 */ /* 0x080fe200000f16ff */
[----:B------:R-:W-:Y:S02]  /*8520*/  IMAD.U32 R0, RZ, RZ, UR36 ;  /* 0x00000024ff007e24 */ /* 0x000fe4000f8e00ff */
[----:B------:R2:W-:Y:S04]  /*8530*/  REDG.E.ADD.F32.FTZ.RN.STRONG.GPU desc[UR8][R32.64], R8 ;  /* 0x00000008200079a6 */ /* 0x0005e8000c10f388 */
[----:B------:R4:W-:Y:S01]  /*8540*/  REDG.E.ADD.F32.FTZ.RN.STRONG.GPU desc[UR8][R4.64], R9 ;  /* 0x00000009040079a6 */ /* 0x0009e2000c10f388 */
[----:B---3--:R-:W-:Y:S02]  /*8550*/  IMAD.U32 R6, RZ, RZ, UR31 ;  /* 0x0000001fff067e24 */ /* 0x008fe4000f8e00ff */
[----:B-1----:R-:W-:Y:S01]  /*8560*/  IMAD.U32 R7, RZ, RZ, UR30 ;  /* 0x0000001eff077e24 */ /* 0x002fe2000f8e00ff */
[----:B--2---:R-:W-:Y:S01]  /*8570*/  MOV R8, UR35 ;  /* 0x0000002300087c02 */ /* 0x004fe20008000f00 */
        /* <DEDUP_REMOVED lines=26> */
[----:B----4-:R-:W-:Y:S01]  /*8720*/  MOV R13, UR26 ;  /* 0x0000001a000d7c02 */ /* 0x010fe20008000f00 */
[----:B------:R-:W-:Y:S01]  /*8730*/  LDSM.16.MT88.4 R32, [R2+0x15800] ;  /* 0x015800000220783b */ /* 0x000fe20000004200 */
[-C--:B------:R-:W-:Y:S03]  /*8740*/  LEA R12, P4, R12, R28.reuse, 0x2 ;  /* 0x0000001c0c0c7211 */ /* 0x080fe600078810ff */
        /* <DEDUP_REMOVED lines=85> */
[----:B------:R-:W4:Y:S05]  /*8ca0*/  LDSM.16.MT88.4 R132, [R2+0x18800] ;  /* 0x018800000284783b */ /* 0x000f2a0000004200 */
[----:B------:R-:W-:Y:S01]  /*8cb0*/  HMMA.16816.F32 R128, R32, R138, R128 ;  /* 0x0000008a2080723c */ /* 0x000fe20000001880 */
[----:B------:R-:W4:Y:S04]  /*8cc0*/  LDSM.16.MT88.4 R32, [R3+0x1c00] ;  /* 0x001c00000320783b */ /* 0x000f280000004200 */
[----:B------:R2:W4:Y:S01]  /*8cd0*/  LDSM.16.MT88.4 R136, [R3+0x2c00] ;  /* 0x002c00000388783b */ /* 0x0005220000004200 */
[-C--:B-1----:R-:W-:Y:S06]  /*8ce0*/  HMMA.16816.F32 R84, R4, R8.reuse, R84 ;  /* 0x000000080454723c */ /* 0x082fec0000001854 */
[C---:B------:R-:W-:Y:S06]  /*8cf0*/  HMMA.16816.F32 R88, R12.reuse, R8, R88 ;  /* 0x000000080c58723c */ /* 0x040fec0000001858 */
[-C--:B------:R-:W-:Y:S06]  /*8d00*/  HMMA.16816.F32 R92, R12, R10.reuse, R92 ;  /* 0x0000000a0c5c723c */ /* 0x080fec000000185c */
[C---:B------:R-:W-:Y:S05]  /*8d10*/  HMMA.16816.F32 R96, R4.reuse, R10, R96 ;  /* 0x0000000a0460723c */ /* 0x040fea0000001860 */
[----:B--2---:R-:W-:Y:S01]  /*8d20*/  IMAD.MOV.U32 R3, RZ, RZ, R0 ;  /* 0x000000ffff037224 */ /* 0x004fe200078e0000 */
        /* <DEDUP_REMOVED lines=8> */
[-C--:B---3--:R-:W-:Y:S06]  /*8db0*/  HMMA.16816.F32 R84, R20, R24.reuse, R84 ;  /* 0x000000181454723c */ /* 0x088fec0000001854 */
        /* <DEDUP_REMOVED lines=96> */
[----:B------:R-:W-:Y:S01]  /*93c0*/  FMUL.FTZ R50, R50, UR6 ;  /* 0x0000000632327c20 */ /* 0x000fe20008410000 */
[----:B------:R-:W-:Y:S01]  /*93d0*/  F2FP.F16.F32.PACK_AB R32, R32, R108 ;  /* 0x0000006c2020723e */ /* 0x000fe200000000ff */
[----:B------:R1:W-:Y:S01]  /*93e0*/  STS [R244+0x200], R41 ;  /* 0x00020029f4007388 */ /* 0x0003e20000000800 */
        /* <DEDUP_REMOVED lines=14> */
[----:B------:R-:W-:Y:S01]  /*94d0*/  FMUL.FTZ R54, R54, UR6 ;  /* 0x0000000636367c20 */ /* 0x000fe20008410000 */
[----:B------:R1:W-:Y:S01]  /*94e0*/  STS [R244+0x1200], R39 ;  /* 0x00120027f4007388 */ /* 0x0003e20000000800 */
[----:B------:R-:W-:Y:S01]  /*94f0*/  FMUL.FTZ R16, R55, UR6 ;  /* 0x0000000637107c20 */ /* 0x000fe20008410000 */
[----:B------:R-:W-:Y:S01]  /*9500*/  F2FP.F16.F32.PACK_AB R124, R125, R124 ;  /* 0x0000007c7d7c723e */ /* 0x000fe200000000ff */
[----:B------:R-:W-:Y:S01]  /*9510*/  FMUL.FTZ R64, R64, UR6 ;  /* 0x0000000640407c20 */ /* 0x000fe20008410000 */
        /* <DEDUP_REMOVED lines=55> */
[----:B------:R-:W-:Y:S01]  /*9890*/  @UP0 UIADD3 UR5, UR55, UR56, URZ ;  /* 0x0000003837050290 */ /* 0x000fe2000fffe03f */
        /* <DEDUP_REMOVED lines=57> */
.L_x_599:
[----:B------:R-:W-:Y:S01]  /*9c30*/  @UP0 UIADD3 UR6, UR55, UR56, URZ ;  /* 0x0000003837060290 */ /* 0x000fe2000fffe03f */
[----:B-1----:R-:W-:Y:S01]  /*9c40*/  LEA R0, R242, UR4, 0x1 ;  /* 0x00000004f2007c11 */ /* 0x002fe2000f8e08ff */
        /* <DEDUP_REMOVED lines=18> */
.L_x_600:
[----:B------:R-:W-:Y:S01]  /*9d70*/  BAR.SYNC.DEFER_BLOCKING 0x0 ;  /* 0x0000000000007b1d */ /* 0x000fe20000010000 */
[----:B------:R-:W-:Y:S01]  /*9d80*/  USHF.R.S32.HI UR6, URZ, 0x1f, UR5 ;  /* 0x0000001f3f067899 */ /* 0x000fe20008011405 */
[--C-:B------:R-:W-:Y:S01]  /*9d90*/  SHF.R.S32.HI R7, RZ, 0x1f, R228.reuse ;  /* 0x0000001fff077819 */ /* 0x100fe200000114e4 */
[----:B------:R-:W-:Y:S01]  /*9da0*/  IMAD.U32 R3, RZ, RZ, UR10 ;  /* 0x0000000aff037e24 */ /* 0x000fe2000f8e00ff */
[----:B------:R-:W-:Y:S01]  /*9db0*/  UIMAD UR7, UR53, -0x80, UR7 ;  /* 0xffffff80350778a4 */ /* 0x000fe2000f8e0207 */
[----:B------:R-:W-:Y:S01]  /*9dc0*/  IMAD.MOV.U32 R6, RZ, RZ, R228 ;  /* 0x000000ffff067224 */ /* 0x000fe200078e00e4 */
[----:B------:R-:W-:Y:S01]  /*9dd0*/  UIMAD UR15, UR6, UR10, URZ ;  /* 0x0000000a060f72a4 */ /* 0x000fe2000f8e023f */
[----:B------:R-:W-:Y:S01]  /*9de0*/  IADD3 R8, R241, 0x40, RZ ;  /* 0x00000040f1087810 */ /* 0x000fe20007ffe0ff */
[----:B------:R-:W-:Y:S01]  /*9df0*/  USHF.R.S32.HI UR21, URZ, 0x1f, UR58 ;  /* 0x0000001f3f157899 */ /* 0x000fe2000801143a */
[----:B------:R-:W-:Y:S01]  /*9e00*/  IMAD.WIDE.U32 R4, R3, UR5, R6 ;  /* 0x0000000503047c25 */ /* 0x000fe2000f8e0006 */
[----:B------:R-:W-:Y:S01]  /*9e10*/  UIMAD UR15, UR5, UR11, UR15 ;  /* 0x0000000b050f72a4 */ /* 0x000fe2000f8e020f */
[----:B------:R-:W-:Y:S01]  /*9e20*/  ISETP.GE.AND P4, PT, R241, UR7, PT ;  /* 0x00000007f1007c0c */ /* 0x000fe2000bf86270 */
[----:B------:R-:W-:Y:S01]  /*9e30*/  ULDC.64 UR16, c[0x0][0x468] ;  /* 0x00011a0000107ab9 */ /* 0x000fe20000000a00 */
[----:B------:R-:W-:Y:S01]  /*9e40*/  ISETP.GE.AND P3, PT, R8, UR7, PT ;  /* 0x0000000708007c0c */ /* 0x000fe2000bf66270 */
[----:B------:R-:W-:Y:S01]  /*9e50*/  BSSY B0, `(.L_x_601) ;  /* 0x0000024000007945 */ /* 0x000fe20003800000 */
[----:B------:R-:W-:Y:S01]  /*9e60*/  IADD3 R4, P0, R4, UR19, RZ ;  /* 0x0000001304047c10 */ /* 0x000fe2000ff1e0ff */
[----:B------:R-:W-:Y:S01]  /*9e70*/  IMAD.U32 R3, RZ, RZ, UR15 ;  /* 0x0000000fff037e24 */ /* 0x000fe2000f8e00ff */
[----:B------:R-:W-:Y:S01]  /*9e80*/  UIMAD UR15, UR21, UR16, URZ ;  /* 0x00000010150f72a4 */ /* 0x000fe2000f8e023f */
[----:B------:R-:W-:-:S03]  /*9e90*/  SHF.R.S32.HI R25, RZ, 0x1f, R241 ;  /* 0x0000001fff197819 */ /* 0x000fc600000114f1 */
[----:B------:R-:W-:Y:S01]  /*9ea0*/  IADD3.X R5, R5, UR20, R3, P0, !PT ;  /* 0x0000001405057c10 */ /* 0x000fe200087fe403 */
[----:B------:R-:W-:Y:S01]  /*9eb0*/  IMAD.U32 R3, RZ, RZ, UR16 ;  /* 0x00000010ff037e24 */ /* 0x000fe2000f8e00ff */
[----:B------:R-:W-:Y:S01]  /*9ec0*/  UIMAD UR17, UR58, UR17, UR15 ;  /* 0x000000113a1172a4 */ /* 0x000fe2000f8e020f */
[----:B------:R1:W2:Y:S02]  /*9ed0*/  LDS.128 R36, [R0+0xa000] ;  /* 0x00a0000000247984 */ /* 0x0002a40000000c00 */
[----:B------:R-:W-:Y:S02]  /*9ee0*/  IMAD.WIDE.U32 R8, R3, UR58, R4 ;  /* 0x0000003a03087c25 */ /* 0x000fe4000f8e0004 */
[----:B------:R1:W3:Y:S03]  /*9ef0*/  LDS.128 R32, [R0+0xc000] ;  /* 0x00c0000000207984 */ /* 0x0002e60000000c00 */
[----:B------:R-:W-:Y:S01]  /*9f00*/  IADD3 R24, R9, UR17, RZ ;  /* 0x0000001109187c10 */ /* 0x000fe2000fffe0ff */
        /* <DEDUP_REMOVED lines=24> */
.L_x_602:
[----:B------:R-:W-:Y:S05]  /*a090*/  BSYNC B0 ;  /* 0x0000000000007941 */ /* 0x000fea0003800000 */
.L_x_601:
        /* <DEDUP_REMOVED lines=20> */
.L_x_604:
[----:B------:R-:W-:Y:S05]  /*a1e0*/  BSYNC B0 ;  /* 0x0000000000007941 */ /* 0x000fea0003800000 */
.L_x_603:
[----:B------:R-:W-:Y:S01]  /*a1f0*/  IMAD.U32 R3, RZ, RZ, UR12 ;  /* 0x0000000cff037e24 */ /* 0x000fe2000f8e00ff */
[----:B------:R-:W-:Y:S01]  /*a200*/  UIMAD UR6, UR6, UR12, URZ ;  /* 0x0000000c060672a4 */ /* 0x000fe2000f8e023f */
[----:B--2---:R-:W2:Y:S01]  /*a210*/  LDS.128 R20, [R0+0xf000] ;  /* 0x00f0000000147984 */ /* 0x004ea20000000c00 */
[----:B------:R-:W-:Y:S01]  /*a220*/  USHF.R.S32.HI UR10, URZ, 0x1f, UR58 ;  /* 0x0000001f3f0a7899 */ /* 0x000fe2000801143a */
[----:B------:R-:W-:Y:S01]  /*a230*/  IMAD.WIDE.U32 R6, R3, UR5, R6 ;  /* 0x0000000503067c25 */ /* 0x000fe2000f8e0006 */
[----:B------:R-:W-:Y:S01]  /*a240*/  UIMAD UR5, UR5, UR13, UR6 ;  /* 0x0000000d050572a4 */ /* 0x000fe2000f8e0206 */
[----:B------:R-:W2:Y:S01]  /*a250*/  LDS.128 R16, [R0+0x11000] ;  /* 0x0110000000107984 */ /* 0x000ea20000000c00 */
[----:B------:R-:W-:Y:S01]  /*a260*/  BSSY B0, `(.L_x_605) ;  /* 0x000001c000007945 */ /* 0x000fe20003800000 */
[----:B------:R-:W-:Y:S01]  /*a270*/  ULDC.64 UR6, c[0x0][0x470] ;  /* 0x00011c0000067ab9 */ /* 0x000fe20000000a00 */
        /* <DEDUP_REMOVED lines=26> */
.L_x_606:
[----:B------:R-:W-:Y:S05]  /*a420*/  BSYNC B0 ;  /* 0x0000000000007941 */ /* 0x000fea0003800000 */
.L_x_605:
        /* <DEDUP_REMOVED lines=18> */
.L_x_582:
[----:B------:R-:W-:Y:S05]  /*a550*/  BSYNC B1 ;  /* 0x0000000000017941 */ /* 0x000fea0003800000 */
.L_x_568:
[----:B------:R-:W-:Y:S01]  /*a560*/  R2UR UR6, R248 ;  /* 0x00000000f80672ca */ /* 0x000fe200000e0000 */
[----:B------:R-:W-:Y:S02]  /*a570*/  ULDC UR5, c[0x0][0xc] ;  /* 0x0000030000057ab9 */ /* 0x000fe40000000800 */
[----:B------:R-:W-:-:S10]  /*a580*/  UIADD3 UR53, UR5, UR53, URZ ;  /* 0x0000003505357290 */ /* 0x000fd4000fffe03f */
[----:B------:R-:W-:-:S06]  /*a590*/  UISETP.GE.AND UP0, UPT, UR53, UR6, UPT ;  /* 0x000000063500728c */ /* 0x000fcc000bf06270 */
[----:B------:R-:W-:-:S13]  /*a5a0*/  PLOP3.LUT P0, PT, PT, PT, UP0, 0x80, 0x0 ;  /* 0x000000000000781c */ /* 0x000fda0003f0f008 */
[----:B------:R-:W-:Y:S05]  /*a5b0*/  @P0 BRA `(.L_x_607) ;  /* 0x0000000000040947 */ /* 0x000fea0003800000 */
[----:B------:R-:W-:Y:S05]  /*a5c0*/  BRA `(.L_x_608) ;  /* 0xffffff6400747947 */ /* 0x000fea000383ffff */
.L_x_607:
[----:B------:R-:W-:Y:S05]  /*a5d0*/  EXIT ;  /* 0x000000000000794d */ /* 0x000fea0003800000 */
.L_x_609:
        /* <DEDUP_REMOVED lines=10> */
.L_x_690:


//--------------------- .text._ZN5flash44flash_bwd_dq_dk_dv_loop_seqk_parallel_kernelI23Flash_bwd_kernel_traitsILi96ELi64ELi128ELi8ELi2ELi4ELi4ELb0ELb0EN7cutlass6half_tE19Flash_kernel_traitsILi96ELi64ELi128ELi8ES3_EELb0ELb1ELb0ELb1ELb0ELb0ELb1EEEvNS_16Flash_bwd_paramsE --------------------------
	.section	.text._ZN5flash44flash_bwd_dq_dk_dv_loop_seqk_parallel_kernelI23Flash_bwd_kernel_traitsILi96ELi64ELi128ELi8ELi2ELi4ELi4ELb0ELb0EN7cutlass6half_tE19Flash_kernel_traitsILi96ELi64ELi128ELi8ES3_EELb0ELb1ELb0ELb1ELb0ELb0ELb1EEEvNS_16Flash_bwd_paramsE,"ax",@progbits
	.align	128
        .global         _ZN5flash44flash_bwd_dq_dk_dv_loop_seqk_parallel_kernelI23Flash_bwd_kernel_traitsILi96ELi64ELi128ELi8ELi2ELi4ELi4ELb0ELb0EN7cutlass6half_tE19Flash_kernel_traitsILi96ELi64ELi128ELi8ES3_EELb0ELb1ELb0ELb1ELb0ELb0ELb1EEEvNS_16Flash_bwd_paramsE
        .type           _ZN5flash44flash_bwd_dq_dk_dv_loop_seqk_parallel_kernelI23Flash_bwd_kernel_traitsILi96ELi64ELi128ELi8ELi2ELi4ELi4ELb0ELb0EN7cutlass6half_tE19Flash_kernel_traitsILi96ELi64ELi128ELi8ES3_EELb0ELb1ELb0ELb1ELb0ELb0ELb1EEEvNS_16Flash_bwd_paramsE,@function
        .size           _ZN5flash44flash_bwd_dq_dk_dv_loop_seqk_parallel_kernelI23Flash_bwd_kernel_traitsILi96ELi64ELi128ELi8ELi2ELi4ELi4ELb0ELb0EN7cutlass6half_tE19Flash_kernel_traitsILi96ELi64ELi128ELi8ES3_EELb0ELb1ELb0ELb1ELb0ELb0ELb1EEEvNS_16Flash_bwd_paramsE,(.L_x_691 - _ZN5flash44flash_bwd_dq_dk_dv_loop_seqk_parallel_kernelI23Flash_bwd_kernel_traitsILi96ELi64ELi128ELi8ELi2ELi4ELi4ELb0ELb0EN7cutlass6half_tE19Flash_kernel_traitsILi96ELi64ELi128ELi8ES3_EELb0ELb1ELb0ELb1ELb0ELb0ELb1EEEvNS_16Flash_bwd_paramsE)
        .other          _ZN5flash44flash_bwd_dq_dk_dv_loop_seqk_parallel_kernelI23Flash_bwd_kernel_traitsILi96ELi64ELi128ELi8ELi2ELi4ELi4ELb0ELb0EN7cutlass6half_tE19Flash_kernel_traitsILi96ELi64ELi128ELi8ES3_EELb0ELb1ELb0ELb1ELb0ELb0ELb1EEEvNS_16Flash_bwd_paramsE,@"STO_CUDA_ENTRY STV_DEFAULT"
_ZN5flash44flash_bwd_dq_dk_dv_loop_seqk_parallel_kernelI23Flash_bwd_kernel_traitsILi96ELi64ELi128ELi8ELi2ELi4ELi4ELb0ELb0EN7cutlass6half_tE19Flash_kernel_traitsILi96ELi64ELi128ELi8ES3_EELb0ELb1ELb0ELb1ELb0ELb0ELb1EEEvNS_16Flash_bwd_paramsE:
.text._ZN5flash44flash_bwd_dq_dk_dv_loop_seqk_parallel_kernelI23Flash_bwd_kernel_traitsILi96ELi64ELi128ELi8ELi2ELi4ELi4ELb0ELb0EN7cutlass6half_tE19Flash_kernel_traitsILi96ELi64ELi128ELi8ES3_EELb0ELb1ELb0ELb1ELb0ELb0ELb1EEEvNS_16Flash_bwd_paramsE:
        /* <DEDUP_REMOVED lines=16> */
[----:B------:R-:W-:Y:S01]  /*0100*/  IMAD.MOV.U32 R180, RZ, RZ, 0x20 ;  /* 0x00000020ffb47424 */ /* 0x000fe200078e00ff */
[----:B------:R-:W-:Y:S01]  /*0110*/  ULDC.64 UR8, c[0x0][0x208] ;  /* 0x0000820000087ab9 */ /* 0x000fe20000000a00 */
[----:B------:R-:W-:Y:S01]  /*0120*/  IMAD.MOV.U32 R193, RZ, RZ, -0x10 ;  /* 0xfffffff0ffc17424 */ /* 0x000fe200078e00ff */
[----:B------:R-:W-:Y:S01]  /*0130*/  UMOV UR61, 0xffffd000 ;  /* 0xffffd000003d7882 */ /* 0x000fe20000000000 */
[----:B------:R-:W-:Y:S02]  /*0140*/  IMAD.MOV.U32 R178, RZ, RZ, -0x40 ;  /* 0xffffffc0ffb27424 */ /* 0x000fe400078e00ff */
[----:B------:R-:W-:Y:S08]  /*0150*/  S2UR UR43, SR_CTAID.Y ;  /* 0x00000000002b79c3 */ /* 0x000ff00000002600 */
[----:B------:R-:W4:Y:S01]  /*0160*/  S2UR UR4, SR_CgaCtaId ;  /* 0x00000000000479c3 */ /* 0x000f220000008800 */
[----:B---3--:R-:W-:Y:S01]  /*0170*/  USHF.R.S32.HI UR6, URZ, 0x1f, UR58 ;  /* 0x0000001f3f067899 */ /* 0x008fe2000801143a */
[----:B--2---:R-:W-:-:S04]  /*0180*/  SHF.R.S32.HI R18, RZ, 0x1f, R19 ;  /* 0x0000001fff127819 */ /* 0x004fc80000011413 */
[CC--:B------:R-:W-:Y:S02]  /*0190*/  LEA.HI R14, R18.reuse, R19.reuse, RZ, 0x3 ;  /* 0x00000013120e7211 */ /* 0x0c0fe400078f18ff */
[CC--:B------:R-:W-:Y:S02]  /*01a0*/  LEA.HI R9, R18.reuse, R19.reuse, RZ, 0x2 ;  /* 0x0000001312097211 */ /* 0x0c0fe400078f10ff */
[----:B------:R-:W-:Y:S01]  /*01b0*/  SHF.R.S32.HI R2, RZ, 0x3, R14 ;  /* 0x00000003ff027819 */ /* 0x000fe2000001140e */
[----:B----4-:R-:W-:Y:S01]  /*01c0*/  ULEA UR4, UR4, UR5, 0x18 ;  /* 0x0000000504047291 */ /* 0x010fe2000f8ec03f */
[----:B------:R-:W-:Y:S01]  /*01d0*/  LEA.HI R4, R18, R19, RZ, 0x4 ;  /* 0x0000001312047211 */ /* 0x000fe200078f20ff */
[----:B------:R-:W-:Y:S01]  /*01e0*/  USHF.L.U32 UR5, UR43, 0x7, URZ ;  /* 0x000000072b057899 */ /* 0x000fe2000800063f */
[----:B------:R-:W-:Y:S01]  /*01f0*/  LOP3.LUT R5, R9, 0xfffffffc, RZ, 0xc0, !PT ;  /* 0xfffffffc09057812 */ /* 0x000fe200078ec0ff */
[----:B------:R-:W-:Y:S01]  /*0200*/  IMAD.SHL.U32 R2, R2, 0x40, RZ ;  /* 0x0000004002027824 */ /* 0x000fe200078e00ff */
[----:B-1----:R-:W-:-:S02]  /*0210*/  LOP3.LUT R0, R4, 0xfffffff0, RZ, 0xc0, !PT ;  /* 0xfffffff004007812 */ /* 0x002fc400078ec0ff */
[----:B------:R-:W-:Y:S01]  /*0220*/  SHF.R.S32.HI R3, RZ, 0x4, R4 ;  /* 0x00000004ff037819 */ /* 0x000fe20000011404 */
[C---:B------:R-:W-:Y:S01]  /*0230*/  IMAD.IADD R17, R19.reuse, 0x1, -R5 ;  /* 0x0000000113117824 */ /* 0x040fe200078e0a05 */
[----:B------:R-:W-:Y:S01]  /*0240*/  LOP3.LUT R2, R2, 0xc0, RZ, 0xc0, !PT ;  /* 0x000000c002027812 */ /* 0x000fe200078ec0ff */
[----:B------:R-:W-:Y:S01]  /*0250*/  IMAD.IADD R0, R19, 0x1, -R0 ;  /* 0x0000000113007824 */ /* 0x000fe200078e0a00 */
[----:B------:R-:W-:Y:S01]  /*0260*/  LEA.HI R4, R4, R3, RZ, 0x1 ;  /* 0x0000000304047211 */ /* 0x000fe200078f08ff */
[----:B------:R-:W-:Y:S01]  /*0270*/  IMAD.SHL.U32 R240, R17, 0x8, RZ ;  /* 0x0000000811f07824 */ /* 0x000fe200078e00ff */
[----:B------:R-:W-:Y:S02]  /*0280*/  SHF.R.U32.HI R5, RZ, 0x3, R2 ;  /* 0x00000003ff057819 */ /* 0x000fe40000011602 */
[----:B------:R-:W-:Y:S02]  /*0290*/  SHF.R.S32.HI R7, RZ, 0x1f, R0 ;  /* 0x0000001fff077819 */ /* 0x000fe40000011400 */
[----:B------:R-:W-:-:S02]  /*02a0*/  LOP3.LUT R2, R2, 0x18, R240, 0xf8, !PT ;  /* 0x0000001802027812 */ /* 0x000fc400078ef8f0 */
[----:B------:R-:W-:Y:S02]  /*02b0*/  LOP3.LUT R4, R4, 0xfffffffe, RZ, 0xc0, !PT ;  /* 0xfffffffe04047812 */ /* 0x000fe400078ec0ff */
[-C--:B------:R-:W-:Y:S02]  /*02c0*/  LEA.HI R16, R7, R0.reuse, RZ, 0x3 ;  /* 0x0000000007107211 */ /* 0x080fe400078f18ff */
[----:B------:R-:W-:Y:S01]  /*02d0*/  LOP3.LUT R251, R2, R5, RZ, 0x3c, !PT ;  /* 0x0000000502fb7212 */ /* 0x000fe200078e3cff */
[----:B------:R-:W-:Y:S01]  /*02e0*/  IMAD.IADD R12, R3, 0x1, -R4 ;  /* 0x00000001030c7824 */ /* 0x000fe200078e0a04 */
[----:B------:R-:W-:Y:S02]  /*02f0*/  LOP3.LUT R2, R14, 0xfffffff8, RZ, 0xc0, !PT ;  /* 0xfffffff80e027812 */ /* 0x000fe400078ec0ff */
[----:B------:R-:W-:Y:S02]  /*0300*/  LEA.HI R6, R0, R0, RZ, 0x1 ;  /* 0x0000000000067211 */ /* 0x000fe400078f08ff */
[----:B------:R-:W-:Y:S01]  /*0310*/  LOP3.LUT R3, R16, 0xfffffff8, RZ, 0xc0, !PT ;  /* 0xfffffff810037812 */ /* 0x000fe200078ec0ff */
[----:B------:R-:W-:Y:S01]  /*0320*/  IMAD.IADD R2, R19, 0x1, -R2 ;  /* 0x0000000113027824 */ /* 0x000fe200078e0a02 */
[----:B------:R-:W-:-:S02]  /*0330*/  LOP3.LUT R4, R6, 0x7fffffe, RZ, 0xc0, !PT ;  /* 0x07fffffe06047812 */ /* 0x000fc400078ec0ff */
[----:B------:R-:W-:Y:S01]  /*0340*/  SHF.R.S32.HI R250, RZ, 0x2, R9 ;  /* 0x00000002fffa7819 */ /* 0x000fe20000011409 */
[----:B------:R-:W-:Y:S01]  /*0350*/  IMAD.IADD R15, R0, 0x1, -R3 ;  /* 0x00000001000f7824 */ /* 0x000fe200078e0a03 */
[----:B------:R-:W-:Y:S01]  /*0360*/  LEA.HI R7, R2, R2, RZ, 0x1 ;  /* 0x0000000202077211 */ /* 0x000fe200078f08ff */
[----:B------:R-:W-:Y:S01]  /*0370*/  IMAD.IADD R20, R0, 0x1, -R4 ;  /* 0x0000000100147824 */ /* 0x000fe200078e0a04 */
[----:B------:R-:W-:Y:S02]  /*0380*/  LEA.HI R3, R9, R250, RZ, 0x1 ;  /* 0x000000fa09037211 */ /* 0x000fe400078f08ff */
[----:B------:R-:W-:Y:S02]  /*0390*/  LEA.HI R4, R18, R19, RZ, 0x6 ;  /* 0x0000001312047211 */ /* 0x000fe400078f30ff */
[----:B------:R-:W-:Y:S02]  /*03a0*/  LOP3.LUT R3, R3, 0x7fffffe, RZ, 0xc0, !PT ;  /* 0x07fffffe03037812 */ /* 0x000fe400078ec0ff */
[----:B------:R-:W-:-:S02]  /*03b0*/  LOP3.LUT R0, R7, 0x3fffffe, RZ, 0xc0, !PT ;  /* 0x03fffffe07007812 */ /* 0x000fc400078ec0ff */
[----:B------:R-:W-:Y:S02]  /*03c0*/  LEA.HI R11, R18, R19, RZ, 0x5 ;  /* 0x00000013120b7211 */ /* 0x000fe400078f28ff */
[----:B------:R-:W-:Y:S01]  /*03d0*/  SHF.R.S32.HI R10, RZ, 0x6, R4 ;  /* 0x00000006ff0a7819 */ /* 0x000fe20000011404 */
[----:B------:R-:W-:Y:S01]  /*03e0*/  IMAD.IADD R4, R250, 0x1, -R3 ;  /* 0x00000001fa047824 */ /* 0x000fe200078e0a03 */
[----:B------:R-:W-:Y:S01]  /*03f0*/  SHF.R.S32.HI R23, RZ, 0x5, R11 ;  /* 0x00000005ff177819 */ /* 0x000fe2000001140b */
[----:B------:R-:W-:Y:S01]  /*0400*/  IMAD.IADD R3, R2, 0x1, -R0 ;  /* 0x0000000102037824 */ /* 0x000fe200078e0a00 */
[----:B------:R-:W-:Y:S01]  /*0410*/  SHF.R.S32.HI R5, RZ, 0x1f, R9 ;  /* 0x0000001fff057819 */ /* 0x000fe20000011409 */
[----:B------:R-:W-:Y:S01]  /*0420*/  IMAD R0, R10, 0x4, R12 ;  /* 0x000000040a007824 */ /* 0x000fe200078e020c */
[----:B------:R-:W-:Y:S01]  /*0430*/  SHF.R.S32.HI R8, RZ, 0x1f, R11 ;  /* 0x0000001fff087819 */ /* 0x000fe2000001140b */
[----:B------:R-:W-:Y:S01]  /*0440*/  IMAD R4, R23, 0x8, R4 ;  /* 0x0000000817047824 */ /* 0x000fe200078e0204 */
[----:B------:R-:W-:Y:S01]  /*0450*/  LEA.HI R5, R5, R250, RZ, 0x3 ;  /* 0x000000fa05057211 */ /* 0x000fe200078f18ff */
[----:B------:R-:W-:Y:S01]  /*0460*/  IMAD R21, R0, 0x8, R3 ;  /* 0x0000000800157824 */ /* 0x000fe200078e0203 */
[----:B------:R-:W-:Y:S01]  /*0470*/  LEA.HI R0, R8, R23, RZ, 0x2 ;  /* 0x0000001708007211 */ /* 0x000fe200078f10ff */
[----:B------:R-:W-:Y:S01]  /*0480*/  IMAD.SHL.U32 R3, R2, 0x40, RZ ;  /* 0x0000004002037824 */ /* 0x000fe200078e00ff */
[----:B------:R-:W-:Y:S01]  /*0490*/  LOP3.LUT R2, R5, 0xfffffff8, RZ, 0xc0, !PT ;  /* 0xfffffff805027812 */ /* 0x000fe200078ec0ff */
[----:B------:R-:W-:Y:S01]  /*04a0*/  IMAD.U32 R251, R4, 0x20, R251 ;  /* 0x0000002004fb7824 */ /* 0x000fe200078e00fb */
[----:B------:R-:W-:-:S02]  /*04b0*/  LOP3.LUT R4, R0, 0xfffffffc, RZ, 0xc0, !PT ;  /* 0xfffffffc00047812 */ /* 0x000fc400078ec0ff */
[----:B------:R-:W-:Y:S01]  /*04c0*/  SHF.R.S32.HI R0, RZ, 0x1, R7 ;  /* 0x00000001ff007819 */ /* 0x000fe20000011407 */
[----:B------:R-:W-:Y:S01]  /*04d0*/  IMAD.IADD R2, R250, 0x1, -R2 ;  /* 0x00000001fa027824 */ /* 0x000fe200078e0a02 */
[----:B------:R-:W-:Y:S01]  /*04e0*/  SHF.R.S32.HI R8, RZ, 0x1, R6 ;  /* 0x00000001ff087819 */ /* 0x000fe20000011406 */
[----:B------:R-:W-:Y:S01]  /*04f0*/  IMAD.IADD R7, R23, 0x1, -R4 ;  /* 0x0000000117077824 */ /* 0x000fe200078e0a04 */
[C---:B------:R-:W-:Y:S01]  /*0500*/  LOP3.LUT P4, RZ, R0.reuse, 0x2, RZ, 0xc0, !PT ;  /* 0x0000000200ff7812 */ /* 0x040fe2000788c0ff */
[----:B------:R-:W-:Y:S01]  /*0510*/  IMAD.SHL.U32 R0, R0, 0x40, RZ ;  /* 0x0000004000007824 */ /* 0x000fe200078e00ff */
[----:B------:R-:W-:Y:S01]  /*0520*/  SHF.R.S32.HI R5, RZ, 0x1f, R6 ;  /* 0x0000001fff057819 */ /* 0x000fe20000011406 */
[----:B------:R-:W-:Y:S01]  /*0530*/  IMAD.SHL.U32 R4, R7, 0x10, RZ ;  /* 0x0000001007047824 */ /* 0x000fe200078e00ff */
[----:B------:R-:W-:Y:S01]  /*0540*/  LOP3.LUT R9, R3, 0x1c0, RZ, 0xc0, !PT ;  /* 0x000001c003097812 */ /* 0x000fe200078ec0ff */
[----:B------:R-:W-:Y:S01]  /*0550*/  IMAD.SHL.U32 R6, R17, 0x2, RZ ;  /* 0x0000000211067824 */ /* 0x000fe200078e00ff */
[----:B------:R-:W-:-:S02]  /*0560*/  LOP3.LUT R3, R2, 0x1, RZ, 0xc0, !PT ;  /* 0x0000000102037812 */ /* 0x000fc400078ec0ff */
[----:B------:R-:W-:Y:S02]  /*0570*/  LEA.HI R5, R5, R8, RZ, 0x2 ;  /* 0x0000000805057211 */ /* 0x000fe400078f10ff */
[----:B------:R-:W-:Y:S02]  /*0580*/  LOP3.LUT R0, R0, 0xc0, RZ, 0xc0, !PT ;  /* 0x000000c000007812 */ /* 0x000fe400078ec0ff */
[----:B------:R-:W-:Y:S02]  /*0590*/  ISETP.NE.U32.AND P3, PT, R3, 0x1, PT ;  /* 0x000000010300780c */ /* 0x000fe40003f65070 */
[----:B------:R-:W-:Y:S02]  /*05a0*/  LOP3.LUT R3, R9, 0x30, R4, 0xf8, !PT ;  /* 0x0000003009037812 */ /* 0x000fe400078ef804 */
[----:B------:R-:W-:Y:S02]  /*05b0*/  LOP3.LUT R5, R5, 0xfffffffc, RZ, 0xc0, !PT ;  /* 0xfffffffc05057812 */ /* 0x000fe400078ec0ff */
[----:B------:R-:W-:-:S02]  /*05c0*/  LOP3.LUT R4, R0, 0x8, R14, 0xf8, !PT ;  /* 0x0000000800047812 */ /* 0x000fc400078ef80e */
[----:B------:R-:W-:Y:S01]  /*05d0*/  SHF.R.U32.HI R0, RZ, 0x3, R0 ;  /* 0x00000003ff007819 */ /* 0x000fe20000011600 */
[----:B------:R-:W-:Y:S01]  /*05e0*/  IMAD.IADD R13, R8, 0x1, -R5 ;  /* 0x00000001080d7824 */ /* 0x000fe200078e0a05 */
[----:B------:R-:W-:Y:S02]  /*05f0*/  LOP3.LUT R5, R11, 0xffffffe0, RZ, 0xc0, !PT ;  /* 0xffffffe00b057812 */ /* 0x000fe400078ec0ff */
[----:B------:R-:W-:Y:S02]  /*0600*/  LOP3.LUT R172, R4, R0, RZ, 0x3c, !PT ;  /* 0x0000000004ac7212 */ /* 0x000fe400078e3cff */
[----:B------:R-:W-:Y:S01]  /*0610*/  LOP3.LUT R14, R3, 0x8, R14, 0xf8, !PT ;  /* 0x00000008030e7812 */ /* 0x000fe200078ef80e */
[----:B------:R-:W-:Y:S01]  /*0620*/  IMAD.IADD R22, R19, 0x1, -R5 ;  /* 0x0000000113167824 */ /* 0x000fe200078e0a05 */
[----:B------:R-:W-:Y:S01]  /*0630*/  LEA.HI R0, R18, R19, RZ, 0x7 ;  /* 0x0000001312007211 */ /* 0x000fe200078f38ff */
[----:B------:R-:W-:Y:S01]  /*0640*/  IMAD.SHL.U32 R5, R10, 0x20, RZ ;  /* 0x000000200a057824 */ /* 0x000fe200078e00ff */
[----:B------:R-:W-:Y:S01]  /*0650*/  LEA.HI R3, R11, R23, RZ, 0x1 ;  /* 0x000000170b037211 */ /* 0x000fe200078f08ff */
[----:B------:R-:W-:Y:S01]  /*0660*/  IMAD.SHL.U32 R19, R19, 0x2, RZ ;  /* 0x0000000213137824 */ /* 0x000fe200078e00ff */
[----:B------:R-:W-:Y:S01]  /*0670*/  SHF.R.S32.HI R8, RZ, 0x7, R0 ;  /* 0x00000007ff087819 */ /* 0x000fe20000011400 */
[----:B------:R-:W-:Y:S01]  /*0680*/  STL [R1+0x20], R22 ;  /* 0x0000201601007387 */ /* 0x000fe20000100800 */
[----:B------:R-:W-:Y:S01]  /*0690*/  LOP3.LUT R0, R3, 0xfffffffe, RZ, 0xc0, !PT ;  /* 0xfffffffe03007812 */ /* 0x000fe200078ec0ff */
[----:B------:R-:W-:Y:S01]  /*06a0*/  IMAD.U32 R172, R21, 0x20, R172 ;  /* 0x0000002015ac7824 */ /* 0x000fe200078e00ac */
[----:B------:R-:W-:-:S02]  /*06b0*/  LEA.HI R10, R2, R2, RZ, 0x1 ;  /* 0x00000002020a7211 */ /* 0x000fc400078f08ff */
[----:B------:R-:W-:Y:S01]  /*06c0*/  SHF.R.S32.HI R4, RZ, 0x1f, R22 ;  /* 0x0000001fff047819 */ /* 0x000fe20000011416 */
[----:B------:R-:W-:Y:S01]  /*06d0*/  IMAD.IADD R182, R23, 0x1, -R0 ;  /* 0x0000000117b67824 */ /* 0x000fe200078e0a00 */
[----:B------:R-:W-:Y:S02]  /*06e0*/  LOP3.LUT R0, R10, 0x3fffffe, RZ, 0xc0, !PT ;  /* 0x03fffffe0a007812 */ /* 0x000fe400078ec0ff */
[----:B------:R-:W-:Y:S02]  /*06f0*/  LOP3.LUT R3, R5, 0x6, R19, 0xf8, !PT ;  /* 0x0000000605037812 */ /* 0x000fe400078ef813 */
[----:B------:R-:W-:Y:S01]  /*0700*/  LEA.HI R4, R4, R22, RZ, 0x2 ;  /* 0x0000001604047211 */ /* 0x000fe200078f10ff */
[C---:B------:R-:W-:Y:S01]  /*0710*/  IMAD.IADD R11, R2.reuse, 0x1, -R0 ;  /* 0x00000001020b7824 */ /* 0x040fe200078e0a00 */
[C---:B------:R-:W-:Y:S01]  /*0720*/  LOP3.LUT P2, RZ, R2.reuse, 0x2, RZ, 0xc0, !PT ;  /* 0x0000000202ff7812 */ /* 0x040fe2000784c0ff */
[----:B------:R-:W-:Y:S01]  /*0730*/  IMAD.SHL.U32 R0, R2, 0x40, RZ ;  /* 0x0000004002007824 */ /* 0x000fe200078e00ff */
[----:B------:R-:W-:Y:S01]  /*0740*/  SHF.R.S32.HI R2, RZ, 0x2, R4 ;  /* 0x00000002ff027819 */ /* 0x000fe20000011404 */
[----:B------:R1:W-:Y:S01]  /*0750*/  STL [R1+0x14], R3 ;  /* 0x0000140301007387 */ /* 0x0003e20000100800 */
[----:B------:R-:W-:-:S02]  /*0760*/  SHF.R.U32.HI R9, RZ, 0x3, R9 ;  /* 0x00000003ff097819 */ /* 0x000fc40000011609 */
[----:B------:R-:W-:Y:S01]  /*0770*/  LOP3.LUT R0, R0, 0x1c0, RZ, 0xc0, !PT ;  /* 0x000001c000007812 */ /* 0x000fe200078ec0ff */
[----:B------:R-:W-:Y:S01]  /*0780*/  IMAD R18, R182, 0x10, R2 ;  /* 0x00000010b6127824 */ /* 0x000fe200078e0202 */
[----:B------:R-:W-:Y:S01]  /*0790*/  LOP3.LUT R9, R14, R9, RZ, 0x3c, !PT ;  /* 0x000000090e097212 */ /* 0x000fe200078e3cff */
[----:B------:R-:W-:Y:S01]  /*07a0*/  IMAD R2, R8, 0x1000, R6 ;  /* 0x0000100008027824 */ /* 0x000fe200078e0206 */
[----:B------:R-:W-:Y:S02]  /*07b0*/  LOP3.LUT R4, R0, 0x20, R5, 0xf8, !PT ;  /* 0x0000002000047812 */ /* 0x000fe400078ef805 */
[----:B------:R-:W-:Y:S01]  /*07c0*/  STL [R1+0x1c], R18 ;  /* 0x00001c1201007387 */ /* 0x000fe20000100800 */
[C---:B------:R-:W-:Y:S02]  /*07d0*/  LOP3.LUT P5, RZ, R15.reuse, 0x2, RZ, 0xc0, !PT ;  /* 0x000000020fff7812 */ /* 0x040fe400078ac0ff */
[----:B------:R-:W-:Y:S02]  /*07e0*/  LOP3.LUT P6, RZ, R15, 0x4, RZ, 0xc0, !PT ;  /* 0x000000040fff7812 */ /* 0x000fe400078cc0ff */
[----:B------:R-:W-:-:S02]  /*07f0*/  SEL R177, R180, 0xffffffe0, !P5 ;  /* 0xffffffe0b4b17807 */ /* 0x000fc40006800000 */
[----:B------:R-:W-:Y:S02]  /*0800*/  SEL R193, R193, 0x10, !P3 ;  /* 0x00000010c1c17807 */ /* 0x000fe40005800000 */
[----:B------:R-:W-:Y:S02]  /*0810*/  SEL R178, R178, 0x40, P6 ;  /* 0x00000040b2b27807 */ /* 0x000fe40003000000 */
[----:B------:R-:W-:Y:S02]  /*0820*/  SEL R173, R180, 0xffffffe0, !P4 ;  /* 0xffffffe0b4ad7807 */ /* 0x000fe40006000000 */
[----:B------:R-:W-:Y:S02]  /*0830*/  LEA R172, R172, UR4, 0x1 ;  /* 0x00000004acac7c11 */ /* 0x000fe4000f8e08ff */
[----:B------:R-:W-:Y:S02]  /*0840*/  LOP3.LUT P0, RZ, R13, 0x2, RZ, 0xc0, !PT ;  /* 0x000000020dff7812 */ /* 0x000fe4000780c0ff */
[----:B-1----:R-:W-:Y:S01]  /*0850*/  SHF.R.S32.HI R3, RZ, 0x3, R16 ;  /* 0x00000003ff037819 */ /* 0x002fe20000011410 */
[----:B------:R-:W-:Y:S01]  /*0860*/  IMAD.IADD R173, R173, 0x1, R172 ;  /* 0x00000001adad7824 */ /* 0x000fe200078e02ac */
[----:B------:R-:W-:-:S03]  /*0870*/  SEL R180, R180, 0xffffffe0, !P0 ;  /* 0xffffffe0b4b47807 */ /* 0x000fc60004000000 */
[----:B------:R-:W-:Y:S02]  /*0880*/  IMAD R16, R3, 0x8, R20 ;  /* 0x0000000803107824 */ /* 0x000fe400078e0214 */
[C---:B------:R-:W-:Y:S01]  /*0890*/  IMAD R17, R7.reuse, 0x2, R3 ;  /* 0x0000000207117824 */ /* 0x040fe200078e0203 */
[----:B------:R-:W-:Y:S01]  /*08a0*/  SHF.R.U32.HI R3, RZ, 0x3, R0 ;  /* 0x00000003ff037819 */ /* 0x000fe20000011600 */
[----:B------:R-:W-:Y:S02]  /*08b0*/  VIADD R0, R18, 0xffffffc0 ;  /* 0xffffffc012007836 */ /* 0x000fe40000000000 */
[----:B------:R-:W-:Y:S01]  /*08c0*/  IMAD R7, R7, 0x200, R6 ;  /* 0x0000020007077824 */ /* 0x000fe200078e0206 */
[----:B------:R-:W-:Y:S01]  /*08d0*/  LOP3.LUT R4, R4, R3, RZ, 0x3c, !PT ;  /* 0x0000000304047212 */ /* 0x000fe200078e3cff */
[----:B------:R-:W-:Y:S01]  /*08e0*/  IMAD R3, R182, 0x400, R2 ;  /* 0x00000400b6037824 */ /* 0x000fe200078e0202 */
[----:B------:R-:W-:Y:S01]  /*08f0*/  SHF.R.S32.HI R2, RZ, 0x1f, R0 ;  /* 0x0000001fff027819 */ /* 0x000fe20000011400 */
[----:B------:R-:W-:-:S02]  /*0900*/  IMAD R11, R11, 0x20, R7 ;  /* 0x000000200b0b7824 */ /* 0x000fc400078e0207 */
[----:B------:R-:W-:Y:S01]  /*0910*/  IMAD.IADD R196, R4, 0x1, R3 ;  /* 0x0000000104c47824 */ /* 0x000fe200078e0203 */
[----:B------:R-:W-:Y:S01]  /*0920*/  SHF.L.U64.HI R2, R0, 0x2, R2 ;  /* 0x0000000200027819 */ /* 0x000fe20000010202 */
[----:B------:R-:W-:Y:S02]  /*0930*/  IMAD.SHL.U32 R0, R8, 0x8, RZ ;  /* 0x0000000808007824 */ /* 0x000fe400078e00ff */
[----:B------:R-:W-:Y:S01]  /*0940*/  IMAD.SHL.U32 R4, R15, 0x40, RZ ;  /* 0x000000400f047824 */ /* 0x000fe200078e00ff */
[----:B------:R-:W-:Y:S01]  /*0950*/  LEA R196, R196, UR4, 0x1 ;  /* 0x00000004c4c47c11 */ /* 0x000fe2000f8e08ff */
[----:B------:R1:W-:Y:S01]  /*0960*/  STL [R1+0x18], R2 ;  /* 0x0000180201007387 */ /* 0x0003e20000100800 */
        /* <DEDUP_REMOVED lines=14> */
[----:B------:R-:W-:Y:S01]  /*0a50*/  LOP3.LUT R9, R7, 0x10, R9, 0xf8, !PT ;  /* 0x0000001007097812 */ /* 0x000fe200078ef809 */
[----:B------:R-:W-:Y:S01]  /*0a60*/  IMAD.IADD R193, R193, 0x1, R194 ;  /* 0x00000001c1c17824 */ /* 0x000fe200078e02c2 */
[----:B------:R-:W-:-:S02]  /*0a70*/  SHF.R.U32.HI R8, RZ, 0x3, R0 ;  /* 0x00000003ff087819 */ /* 0x000fc40000011600 */
[----:B------:R-:W-:Y:S02]  /*0a80*/  LOP3.LUT R176, R176, R4, R6, 0x1e, !PT ;  /* 0x00000004b0b07212 */ /* 0x000fe400078e1e06 */
[----:B------:R-:W-:Y:S01]  /*0a90*/  LOP3.LUT R8, R8, R0, R7, 0x1e, !PT ;  /* 0x0000000008087212 */ /* 0x000fe200078e1e07 */
[----:B------:R-:W-:Y:S02]  /*0aa0*/  IMAD.SHL.U32 R0, R16, 0x20, RZ ;  /* 0x0000002010007824 */ /* 0x000fe400078e00ff */
[----:B------:R-:W-:Y:S02]  /*0ab0*/  IMAD.U32 R176, R17, 0x200, R176 ;  /* 0x0000020011b07824 */ /* 0x000fe400078e00b0 */
        /* <DEDUP_REMOVED lines=13> */
[----:B------:R-:W-:-:S03]  /*0b90*/  LEA R2, R3, UR4, 0x1 ;  /* 0x0000000403027c11 */ /* 0x000fc6000f8e08ff */
[----:B------:R-:W-:Y:S01]  /*0ba0*/  IMAD.U32 R0, RZ, RZ, UR6 ;  /* 0x00000006ff007e24 */ /* 0x000fe2000f8e00ff */
[----:B------:R-:W-:Y:S01]  /*0bb0*/  UIADD3 UR6, UR4, 0x9000, URZ ;  /* 0x0000900004067890 */ /* 0x000fe2000fffe03f */
[----:B------:R-:W-:Y:S01]  /*0bc0*/  IMAD.U32 R0, RZ, RZ, UR5 ;  /* 0x00000005ff007e24 */ /* 0x000fe2000f8e00ff */
[----:B------:R-:W-:-:S04]  /*0bd0*/  UIADD3 UR5, UR4, 0x15000, URZ ;  /* 0x0001500004057890 */ /* 0x000fc8000fffe03f */
[----:B------:R-:W-:Y:S02]  /*0be0*/  LEA R252, R8, UR6, 0x1 ;  /* 0x0000000608fc7c11 */ /* 0x000fe4000f8e08ff */
[----:B------:R-:W-:-:S03]  /*0bf0*/  LEA R176, R176, UR5, 0x1 ;  /* 0x00000005b0b07c11 */ /* 0x000fc6000f8e08ff */
[C---:B------:R-:W-:Y:S02]  /*0c00*/  VIADD R0, R252.reuse, 0x20 ;  /* 0x00000020fc007836 */ /* 0x040fe40000000000 */
[----:B------:R-:W-:Y:S02]  /*0c10*/  @P1 VIADD R0, R252, 0xffffffe0 ;  /* 0xffffffe0fc001836 */ /* 0x000fe40000000000 */
[C---:B------:R-:W-:Y:S02]  /*0c20*/  IMAD.IADD R177, R176.reuse, 0x1, R177 ;  /* 0x00000001b0b17824 */ /* 0x040fe400078e02b1 */
[--C-:B------:R-:W-:Y:S01]  /*0c30*/  IMAD.IADD R179, R176, 0x1, R178.reuse ;  /* 0x00000001b0b37824 */ /* 0x100fe200078e02b2 */
[----:B------:R1:W-:Y:S01]  /*0c40*/  STL [R1], R0 ;  /* 0x0000000001007387 */ /* 0x0003e20000100800 */
[----:B------:R-:W-:-:S07]  /*0c50*/  IMAD.IADD R178, R177, 0x1, R178 ;  /* 0x00000001b1b27824 */ /* 0x000fce00078e02b2 */
.L_x_651:
        /* <DEDUP_REMOVED lines=34> */
[----:B----4-:R3:W4:Y:S02]  /*0e80*/  @P0 LDG.E R6, desc[UR8][R4.64] ;  /* 0x0000000804060981 */ /* 0x010724000c1e1900 */
[----:B---3--:R-:W-:Y:S02]  /*0e90*/  IMAD.U32 R4, RZ, RZ, UR15 ;  /* 0x0000000fff047e24 */ /* 0x008fe4000f8e00ff */
[----:B------:R-:W-:-:S05]  /*0ea0*/  IMAD.U32 R5, RZ, RZ, UR14 ;  /* 0x0000000eff057e24 */ /* 0x000fca000f8e00ff */
[----:B------:R-:W3:Y:S04]  /*0eb0*/  @P3 LDG.E R7, desc[UR8][R4.64] ;  /* 0x0000000804073981 */ /* 0x000ee8000c1e1900 */
[----:B-1---5:R1:W5:Y:S02]  /*0ec0*/  @P3 LDG.E R0, desc[UR8][R4.64+0x4] ;  /* 0x0000040804003981 */ /* 0x022364000c1e1900 */
        /* <DEDUP_REMOVED lines=28> */
.L_x_610:
        /* <DEDUP_REMOVED lines=56> */
[----:B------:R-:W-:Y:S01]  /*1410*/  USEL UR33, UR18, URZ, UP2 ;  /* 0x0000003f12217287 */ /* 0x000fe20009000000 */
[----:B-1----:R-:W-:Y:S01]  /*1420*/  IMAD.MOV R0, RZ, RZ, -R5 ;  /* 0x000000ffff007224 */ /* 0x002fe200078e0a05 */
[----:B------:R-:W-:Y:S01]  /*1430*/  UIMAD.WIDE.U32 UR16, UR6, UR12, URZ ;  /* 0x0000000c061072a5 */ /* 0x000fe2000f8e003f */
[----:B------:R-:W-:Y:S01]  /*1440*/  IMAD.MOV.U32 R4, RZ, RZ, RZ ;  /* 0x000000ffff047224 */ /* 0x000fe200078e00ff */
[----:B------:R-:W-:Y:S01]  /*1450*/  UIMAD UR5, UR6, UR5, UR14 ;  /* 0x00000005060572a4 */ /* 0x000fe2000f8e020e */
[----:B------:R-:W-:Y:S01]  /*1460*/  IMAD R0, R0, R6, RZ ;  /* 0x0000000600007224 */ /* 0x000fe200078e02ff */
[----:B------:R-:W-:-:S02]  /*1470*/  UIADD3 UR18, UR15, -0x40, URZ ;  /* 0xffffffc00f127890 */ /* 0x000fc4000fffe03f */
[----:B------:R-:W-:Y:S01]  /*1480*/  UIADD3 UR48, UR17, UR5, URZ ;  /* 0x0000000511307290 */ /* 0x000fe2000fffe03f */
[----:B------:R-:W-:Y:S01]  /*1490*/  IMAD.HI.U32 R0, R5, R0, R4 ;  /* 0x0000000005007227 */ /* 0x000fe200078e0004 */
[----:B------:R-:W-:Y:S02]  /*14a0*/  UIMAD.WIDE.U32 UR12, UR6, UR10, URZ ;  /* 0x0000000a060c72a5 */ /* 0x000fe4000f8e003f */
[----:B------:R-:W-:Y:S02]  /*14b0*/  UIADD3 UR5, UP2, UR18, UR29, URZ ;  /* 0x0000001d12057290 */ /* 0x000fe4000ff5e03f */
[----:B------:R-:W-:Y:S01]  /*14c0*/  USHF.R.S32.HI UR31, URZ, 0x1f, UR18 ;  /* 0x0000001f3f1f7899 */ /* 0x000fe20008011412 */
[----:B------:R-:W-:Y:S01]  /*14d0*/  IMAD.HI.U32 R0, R0, R3, RZ ;  /* 0x0000000300007227 */ /* 0x000fe200078e00ff */
[----:B------:R-:W-:Y:S02]  /*14e0*/  UIMAD UR14, UR7, UR10, URZ ;  /* 0x0000000a070e72a4 */ /* 0x000fe4000f8e023f */
[----:B------:R-:W-:-:S02]  /*14f0*/  @!UP1 UIADD3 UR51, UR45, UR36, URZ ;  /* 0x000000242d339290 */ /* 0x000fc4000fffe03f */
[----:B------:R-:W-:Y:S01]  /*1500*/  IADD3 R4, -R0, RZ, RZ ;  /* 0x000000ff00047210 */ /* 0x000fe20007ffe1ff */
[----:B------:R-:W-:Y:S01]  /*1510*/  ULDC UR27, c[0x0][0x2c4] ;  /* 0x0000b100001b7ab9 */ /* 0x000fe20000000800 */
[----:B------:R-:W-:Y:S02]  /*1520*/  USEL UR56, UR16, UR12, !UP1 ;  /* 0x0000000c10387287 */ /* 0x000fe4000c800000 */
        /* <DEDUP_REMOVED lines=33> */
[----:B------:R-:W-:Y:S02]  /*1740*/  USEL UR53, UR50, URZ, UP4 ;  /* 0x0000003f32357287 */ /* 0x000fe4000a000000 */
[----:B------:R-:W-:Y:S01]  /*1750*/  @!UP3 UIMAD UR17, UR5, UR27, URZ ;  /* 0x0000001b0511b2a4 */ /* 0x000fe2000f8e023f */
[----:B------:R-:W-:Y:S01]  /*1760*/  @!P2 IADD3 R13, -R13, RZ, RZ ;  /* 0x000000ff0d0da210 */ /* 0x000fe20007ffe1ff */
[----:B------:R-:W-:Y:S01]  /*1770*/  USHF.R.S32.HI UR32, URZ, 0x1f, UR38 ;  /* 0x0000001f3f207899 */ /* 0x000fe20008011426 */
        /* <DEDUP_REMOVED lines=21> */
.L_x_612:
        /* <DEDUP_REMOVED lines=13> */
.L_x_613:
        /* <DEDUP_REMOVED lines=11> */
.L_x_614:
[----:B------:R-:W-:Y:S02]  /*1a50*/  ULDC UR5, c[0x0][0x270] ;  /* 0x00009c0000057ab9 */ /* 0x000fe40000000800 */
[----:B------:R-:W-:-:S04]  /*1a60*/  UIMAD UR5, UR43, UR5, UR58 ;  /* 0x000000052b0572a4 */ /* 0x000fc8000f8e023a */
[----:B------:R-:W-:-:S12]  /*1a70*/  UIMAD UR5, UR5, UR60, URZ ;  /* 0x0000003c050572a4 */ /* 0x000fd8000f8e023f */
.L_x_615:
[----:B------:R-:W2:Y:S01]  /*1a80*/  LDL R10, [R1+0x20] ;  /* 0x00002000010a7983 */ /* 0x000ea20000100800 */
[----:B------:R-:W-:Y:S01]  /*1a90*/  SHF.R.S32.HI R21, RZ, 0x1f, R250 ;  /* 0x0000001fff157819 */ /* 0x000fe200000114fa */
[----:B------:R-:W-:Y:S01]  /*1aa0*/  UIADD3 UR37, UR18, UR5, URZ ;  /* 0x0000000512257290 */ /* 0x000fe2000fffe03f */
[----:B------:R-:W-:Y:S01]  /*1ab0*/  IADD3 R0, P0, R250, UR18, RZ ;  /* 0x00000012fa007c10 */ /* 0x000fe2000ff1e0ff */
[----:B------:R-:W1:Y:S01]  /*1ac0*/  S2R R8, SR_TID.X ;  /* 0x0000000000087919 */ /* 0x000e620000002100 */
[----:B------:R-:W-:Y:S01]  /*1ad0*/  ULDC UR6, c[0x0][0x2dc] ;  /* 0x0000b70000067ab9 */ /* 0x000fe20000000800 */
[----:B------:R-:W-:Y:S01]  /*1ae0*/  ULDC UR7, c[0x0][0x270] ;  /* 0x00009c0000077ab9 */ /* 0x000fe20000000800 */
[----:B------:R-:W-:Y:S01]  /*1af0*/  IADD3.X R3, R21, UR31, RZ, P0, !PT ;  /* 0x0000001f15037c10 */ /* 0x000fe200087fe4ff */
[----:B------:R-:W3:Y:S01]  /*1b00*/  S2R R9, SR_TID.X ;  /* 0x0000000000097919 */ /* 0x000ee20000002100 */
[----:B------:R-:W-:Y:S01]  /*1b10*/  UIADD3 UR5, -UR11, UR30, UR38 ;  /* 0x0000001e0b057290 */ /* 0x000fe2000fffe126 */
[--C-:B------:R-:W-:Y:S01]  /*1b20*/  SHF.R.S32.HI R241, RZ, 0x1f, R240.reuse ;  /* 0x0000001ffff17819 */ /* 0x100fe200000114f0 */
[----:B------:R-:W-:Y:S01]  /*1b30*/  UIMAD UR33, UR6, UR7, URZ ;  /* 0x00000007062172a4 */ /* 0x000fe2000f8e023f */
[----:B------:R-:W-:Y:S01]  /*1b40*/  IMAD R3, R3, UR34, RZ ;  /* 0x0000002203037c24 */ /* 0x000fe2000f8e02ff */
[----:B------:R-:W-:Y:S01]  /*1b50*/  ULDC UR10, c[0x0][0x398] ;  /* 0x0000e600000a7ab9 */ /* 0x000fe20000000800 */
[----:B------:R-:W-:Y:S01]  /*1b60*/  IADD3 R4, P0, R240, UR12, RZ ;  /* 0x0000000cf0047c10 */ /* 0x000fe2000ff1e0ff */
[----:B------:R-:W-:Y:S01]  /*1b70*/  ULDC.64 UR6, c[0x0][0x420] ;  /* 0x0001080000067ab9 */ /* 0x000fe20000000a00 */
[----:B------:R-:W-:Y:S01]  /*1b80*/  UIADD3 UR5, UR5, -UR10, URZ ;  /* 0x8000000a05057290 */ /* 0x000fe2000fffe03f */
[C---:B------:R-:W-:Y:S01]  /*1b90*/  IMAD R3, R0.reuse, UR35, R3 ;  /* 0x0000002300037c24 */ /* 0x040fe2000f8e0203 */
[----:B------:R-:W-:Y:S01]  /*1ba0*/  UIMAD UR10, UR31, UR6, URZ ;  /* 0x000000061f0a72a4 */ /* 0x000fe2000f8e023f */
[----:B------:R-:W-:Y:S01]  /*1bb0*/  IMAD.WIDE.U32 R6, R0, UR34, R240 ;  /* 0x0000002200067c25 */ /* 0x000fe2000f8e00f0 */
[----:B------:R-:W-:Y:S01]  /*1bc0*/  IADD3.X R5, R241, UR51, RZ, P0, !PT ;  /* 0x00000033f1057c10 */ /* 0x000fe200087fe4ff */
[----:B------:R-:W-:Y:S01]  /*1bd0*/  USHF.R.S32.HI UR15, URZ, 0x1f, UR58 ;  /* 0x0000001f3f0f7899 */ /* 0x000fe2000801143a */
[----:B------:R-:W-:Y:S01]  /*1be0*/  BSSY B1, `(.L_x_611) ;  /* 0x000081c000017945 */ /* 0x000fe20003800000 */
[----:B------:R-:W-:Y:S01]  /*1bf0*/  IMAD.U32 R0, RZ, RZ, UR6 ;  /* 0x00000006ff007e24 */ /* 0x000fe2000f8e00ff */
[----:B------:R-:W-:Y:S01]  /*1c00*/  ULDC.64 UR12, c[0x0][0x428] ;  /* 0x00010a00000c7ab9 */ /* 0x000fe20000000a00 */
[----:B------:R-:W-:Y:S01]  /*1c10*/  UIMAD UR14, UR18, UR7, UR10 ;  /* 0x00000007120e72a4 */ /* 0x000fe2000f8e020a */
[----:B------:R-:W-:Y:S01]  /*1c20*/  IADD3 R6, P0, R6, UR57, RZ ;  /* 0x0000003906067c10 */ /* 0x000fe2000ff1e0ff */
[----:B------:R-:W-:Y:S01]  /*1c30*/  IMAD.WIDE.U32 R4, R0, UR18, R4 ;  /* 0x0000001200047c25 */ /* 0x000fe2000f8e0004 */
[----:B------:R-:W-:-:S02]  /*1c40*/  UIMAD UR10, UR15, UR12, URZ ;  /* 0x0000000c0f0a72a4 */ /* 0x000fc4000f8e023f */
[----:B------:R-:W-:Y:S01]  /*1c50*/  USHF.L.U32 UR26, UR33, 0x6, URZ ;  /* 0x00000006211a7899 */ /* 0x000fe2000800063f */
[----:B------:R-:W-:Y:S01]  /*1c60*/  VIADD R5, R5, UR14 ;  /* 0x0000000e05057c36 */ /* 0x000fe20008000000 */
[----:B------:R-:W-:Y:S01]  /*1c70*/  USHF.R.S32.HI UR20, URZ, 0x1f, UR5 ;  /* 0x0000001f3f147899 */ /* 0x000fe20008011405 */
[----:B------:R-:W-:Y:S01]  /*1c80*/  IADD3.X R7, R7, UR49, R3, P0, !PT ;  /* 0x0000003107077c10 */ /* 0x000fe200087fe403 */
[----:B------:R-:W-:Y:S01]  /*1c90*/  UIMAD UR13, UR58, UR13, UR10 ;  /* 0x0000000d3a0d72a4 */ /* 0x000fe2000f8e020a */
[----:B------:R-:W-:Y:S01]  /*1ca0*/  IMAD.U32 R0, RZ, RZ, UR12 ;  /* 0x0000000cff007e24 */ /* 0x000fe2000f8e00ff */
[----:B-1----:R-:W-:Y:S01]  /*1cb0*/  SHF.R.S32.HI R8, RZ, 0x1f, R8 ;  /* 0x0000001fff087819 */ /* 0x002fe20000011408 */
[----:B------:R-:W-:Y:S01]  /*1cc0*/  USHF.R.S32.HI UR14, URZ, 0x1f, UR26 ;  /* 0x0000001f3f0e7899 */ /* 0x000fe2000801141a */
[----:B------:R-:W-:Y:S01]  /*1cd0*/  VIADD R15, R240, 0x40 ;  /* 0x00000040f00f7836 */ /* 0x000fe20000000000 */
[----:B------:R-:W-:Y:S01]  /*1ce0*/  UIADD3 UR10, UP2, UP1, UR36, UR26, UR52 ;  /* 0x0000001a240a7290 */ /* 0x000fe2000f95e034 */
[----:B---3--:R-:W-:Y:S01]  /*1cf0*/  LEA.HI R8, R8, R9, RZ, 0x5 ;  /* 0x0000000908087211 */ /* 0x008fe200078f28ff */
[----:B------:R-:W-:Y:S01]  /*1d00*/  UIADD3 UR19, UR18, UR17, URZ ;  /* 0x0000001112137290 */ /* 0x000fe2000fffe03f */
[----:B------:R-:W-:Y:S01]  /*1d10*/  IMAD.WIDE.U32 R4, R0, UR58, R4 ;  /* 0x0000003a00047c25 */ /* 0x000fe2000f8e0004 */
[----:B------:R-:W-:Y:S01]  /*1d20*/  ULEA.HI UR20, UR20, UR5, URZ, 0x6 ;  /* 0x0000000514147291 */ /* 0x000fe2000f8f303f */
[----:B------:R-:W-:Y:S01]  /*1d30*/  SHF.R.S32.HI R8, RZ, 0x5, R8 ;  /* 0x00000005ff087819 */ /* 0x000fe20000011408 */
[----:B------:R-:W-:Y:S01]  /*1d40*/  ULDC.64 UR16, c[0x0][0x258] ;  /* 0x0000960000107ab9 */ /* 0x000fe20000000a00 */
[----:B------:R-:W-:Y:S01]  /*1d50*/  UIADD3.X UR12, UR50, UR14, UR55, UP2, UP1 ;  /* 0x0000000e320c7290 */ /* 0x000fe200097e2437 */
[----:B------:R-:W-:Y:S01]  /*1d60*/  IMAD.U32 R3, RZ, RZ, UR16 ;  /* 0x00000010ff037e24 */ /* 0x000fe2000f8e00ff */
[----:B------:R-:W-:Y:S01]  /*1d70*/  UIADD3 UR10, UP2, UP1, UR54, UR10, UR56 ;  /* 0x0000000a360a7290 */ /* 0x000fe2000f95e038 */
[----:B------:R-:W-:Y:S01]  /*1d80*/  IMAD R0, R21, UR6, RZ ;  /* 0x0000000615007c24 */ /* 0x000fe2000f8e02ff */
[----:B------:R-:W-:Y:S01]  /*1d90*/  USHF.R.S32.HI UR20, URZ, 0x6, UR20 ;  /* 0x000000063f147899 */ /* 0x000fe20008011414 */
[----:B------:R-:W-:Y:S01]  /*1da0*/  IMAD.WIDE.U32 R6, R3, UR58, R6 ;  /* 0x0000003a03067c25 */ /* 0x000fe2000f8e0006 */
[----:B------:R-:W-:-:S02]  /*1db0*/  UIADD3.X UR12, UR53, UR12, UR48, UP2, UP1 ;  /* 0x0000000c350c7290 */ /* 0x000fc400097e2430 */
[----:B------:R-:W-:Y:S01]  /*1dc0*/  UISETP.LT.AND UP1, UPT, URZ, UR20, UPT ;  /* 0x000000143f00728c */ /* 0x000fe2000bf21270 */
[----:B------:R-:W-:Y:S01]  /*1dd0*/  VIADD R5, R5, UR13 ;  /* 0x0000000d05057c36 */ /* 0x000fe20008000000 */
[----:B------:R-:W-:Y:S01]  /*1de0*/  UIMAD UR15, UR15, UR16, URZ ;  /* 0x000000100f0f72a4 */ /* 0x000fe2000f8e023f */
[----:B------:R-:W-:Y:S01]  /*1df0*/  VIADD R14, R240, 0x20 ;  /* 0x00000020f00e7836 */ /* 0x000fe20000000000 */
[----:B------:R-:W-:Y:S01]  /*1e00*/  USEL UR20, URZ, UR20, !UP1 ;  /* 0x000000143f147287 */ /* 0x000fe2000c800000 */
[----:B------:R-:W-:Y:S01]  /*1e10*/  IMAD.WIDE.U32 R4, R250, UR6, R4 ;  /* 0x00000006fa047c25 */ /* 0x000fe2000f8e0004 */
[----:B------:R-:W-:Y:S02]  /*1e20*/  UIMAD UR15, UR58, UR17, UR15 ;  /* 0x000000113a0f72a4 */ /* 0x000fe4000f8e020f */
[----:B------:R-:W-:Y:S01]  /*1e30*/  UISETP.GT.AND UP1, UPT, UR39, UR20, UPT ;  /* 0x000000142700728c */ /* 0x000fe2000bf24270 */
[----:B------:R-:W-:Y:S01]  /*1e40*/  ULDC.64 UR34, c[0x0][0x210] ;  /* 0x0000840000227ab9 */ /* 0x000fe20000000a00 */
[----:B------:R-:W-:-:S02]  /*1e50*/  ULDC.64 UR44, c[0x0][0x478] ;  /* 0x00011e00002c7ab9 */ /* 0x000fc40000000a00 */
[----:B------:R-:W-:Y:S01]  /*1e60*/  VIADD R7, R7, UR15 ;  /* 0x0000000f07077c36 */ /* 0x000fe20008000000 */
[C---:B------:R-:W-:Y:S01]  /*1e70*/  LEA R202, P2, R6.reuse, UR34, 0x1 ;  /* 0x0000002206ca7c11 */ /* 0x040fe2000f8408ff */
[----:B------:R-:W-:Y:S01]  /*1e80*/  ULDC.64 UR46, c[0x0][0x2b0] ;  /* 0x0000ac00002e7ab9 */ /* 0x000fe20000000a00 */
[----:B------:R-:W-:Y:S01]  /*1e90*/  ULDC.64 UR14, c[0x0][0x3e0] ;  /* 0x0000f800000e7ab9 */ /* 0x000fe20000000a00 */
[----:B------:R-:W-:Y:S01]  /*1ea0*/  UIMAD.WIDE UR18, UR19, 0x4, UR46 ;  /* 0x00000004131278a5 */ /* 0x000fe2000f8e022e */
[----:B------:R-:W-:Y:S02]  /*1eb0*/  LEA.HI.X R201, R6, UR35, R7, 0x1, P2 ;  /* 0x0000002306c97c11 */ /* 0x000fe400090f0c07 */
[----:B------:R-:W-:-:S04]  /*1ec0*/  LEA R200, P2, R4, UR14, 0x1 ;  /* 0x0000000e04c87c11 */ /* 0x000fc8000f8408ff */
[----:B------:R-:W-:Y:S01]  /*1ed0*/  UMOV UR14, UR18 ;  /* 0x00000012000e7c82 */ /* 0x000fe20008000000 */
[----:B--2---:R-:W-:Y:S02]  /*1ee0*/  IMAD R3, R8, UR33, R10 ;  /* 0x0000002108037c24 */ /* 0x004fe4000f8e020a */
[----:B------:R-:W-:Y:S01]  /*1ef0*/  IMAD R8, R250, UR7, R0 ;  /* 0x00000007fa087c24 */ /* 0x000fe2000f8e0200 */
[----:B------:R-:W-:Y:S02]  /*1f00*/  ULDC.64 UR6, c[0x0][0x400] ;  /* 0x0001000000067ab9 */ /* 0x000fe40000000a00 */
[----:B------:R-:W-:-:S04]  /*1f10*/  IADD3 R0, P0, R3, UR10, RZ ;  /* 0x0000000a03007c10 */ /* 0x000fc8000ff1e0ff */
[----:B------:R-:W-:Y:S01]  /*1f20*/  LEA.HI.X.SX32 R3, R3, UR12, 0x1, P0 ;  /* 0x0000000c03037c11 */ /* 0x000fe200080f0eff */
[----:B------:R-:W-:Y:S01]  /*1f30*/  UIMAD.WIDE UR12, UR37, 0x4, UR44 ;  /* 0x00000004250c78a5 */ /* 0x000fe2000f8e022c */
[----:B------:R-:W-:-:S04]  /*1f40*/  LEA R206, P0, R0, UR6, 0x2 ;  /* 0x0000000600ce7c11 */ /* 0x000fc8000f8010ff */
[----:B------:R-:W-:Y:S01]  /*1f50*/  LEA.HI.X R205, R0, UR7, R3, 0x2, P0 ;  /* 0x0000000700cd7c11 */ /* 0x000fe200080f1403 */
[----:B------:R-:W-:Y:S01]  /*1f60*/  IMAD.IADD R0, R5, 0x1, R8 ;  /* 0x0000000105007824 */ /* 0x000fe200078e0208 */
[----:B------:R-:W-:Y:S01]  /*1f70*/  PLOP3.LUT P0, PT, PT, PT, UP1, 0x80, 0x0 ;  /* 0x000000000000781c */ /* 0x000fe20003f0f018 */
[----:B------:R-:W-:Y:S01]  /*1f80*/  UIADD3 UR7, UR39, -0x1, URZ ;  /* 0xffffffff27077890 */ /* 0x000fe2000fffe03f */
[----:B------:R-:W-:Y:S02]  /*1f90*/  UMOV UR16, UR12 ;  /* 0x0000000c00107c82 */ /* 0x000fe40008000000 */
[----:B------:R-:W-:Y:S01]  /*1fa0*/  LEA.HI.X R199, R4, UR15, R0, 0x1, P2 ;  /* 0x0000000f04c77c11 */ /* 0x000fe200090f0c00 */
[----:B------:R-:W-:Y:S01]  /*1fb0*/  UMOV UR15, UR13 ;  /* 0x0000000d000f7c82 */ /* 0x000fe20008000000 */
[----:B------:R-:W-:-:S07]  /*1fc0*/  UMOV UR13, UR19 ;  /* 0x00000013000d7c82 */ /* 0x000fce0008000000 */
        /* <DEDUP_REMOVED lines=20> */
.L_x_617:
        /* <DEDUP_REMOVED lines=19> */
.L_x_618:
        /* <DEDUP_REMOVED lines=36> */
.L_x_620:
[----:B------:R-:W-:Y:S05]  /*2480*/  BSYNC B0 ;  /* 0x0000000000007941 */ /* 0x000fea0003800000 */
.L_x_619:
        /* <DEDUP_REMOVED lines=19> */
.L_x_622:
[----:B------:R-:W-:Y:S05]  /*25c0*/  BSYNC B0 ;  /* 0x0000000000007941 */ /* 0x000fea0003800000 */
.L_x_621:
        /* <DEDUP_REMOVED lines=32> */
.L_x_624:
[----:B------:R-:W-:Y:S05]  /*27d0*/  BSYNC B0 ;  /* 0x0000000000007941 */ /* 0x000fea0003800000 */
.L_x_623:
        /* <DEDUP_REMOVED lines=20> */
.L_x_616:
        /* <DEDUP_REMOVED lines=47> */
.L_x_627:
[----:B------:R-:W-:Y:S05]  /*2c10*/  BSYNC B0 ;  /* 0x0000000000007941 */ /* 0x000fea0003800000 */
.L_x_626:
        /* <DEDUP_REMOVED lines=16> */
.L_x_629:
        /* <DEDUP_REMOVED lines=35> */
.L_x_630:
[----:B------:R-:W-:Y:S05]  /*2f50*/  BSYNC B0 ;  /* 0x0000000000007941 */ /* 0x000fea0003800000 */
.L_x_628:
[----:B------:R-:W5:Y:S01]  /*2f60*/  LDL R22, [R1+0x1c] ;  /* 0x00001c0001167983 */ /* 0x000f620000100800 */
[----:B------:R-:W-:Y:S01]  /*2f70*/  UIMAD UR6, UR32, UR22, URZ ;  /* 0x00000016200672a4 */ /* 0x000fe2000f8e023f */
[----:B--23--:R-:W-:Y:S01]  /*2f80*/  IMAD.U32 R4, RZ, RZ, UR22 ;  /* 0x00000016ff047e24 */ /* 0x00cfe2000f8e00ff */
[----:B------:R-:W-:Y:S01]  /*2f90*/  ULDC.64 UR18, c[0x0][0x260] ;  /* 0x0000980000127ab9 */ /* 0x000fe20000000a00 */
[----:B------:R-:W-:Y:S01]  /*2fa0*/  BSSY B0, `(.L_x_631) ;  /* 0x0000041000007945 */ /* 0x000fe20003800000 */
[----:B------:R-:W-:Y:S01]  /*2fb0*/  UIMAD UR10, UR38, UR23, UR6 ;  /* 0x00000017260a72a4 */ /* 0x000fe2000f8e0206 */
[----:B------:R-:W-:Y:S01]  /*2fc0*/  IMAD.WIDE.U32 R4, R4, UR38, R240 ;  /* 0x0000002604047c25 */ /* 0x000fe2000f8e00f0 */
[----:B------:R-:W-:-:S04]  /*2fd0*/  UIMAD UR6, UR40, -0x80, UR11 ;  /* 0xffffff80280678a4 */ /* 0x000fc8000f8e020b */
[----:B------:R-:W-:Y:S01]  /*2fe0*/  IMAD.U32 R3, RZ, RZ, UR10 ;  /* 0x0000000aff037e24 */ /* 0x000fe2000f8e00ff */
[----:B------:R-:W-:Y:S02]  /*2ff0*/  IADD3 R6, P1, R4, UR21, RZ ;  /* 0x0000001504067c10 */ /* 0x000fe4000ff3e0ff */
[----:B------:R-:W-:Y:S02]  /*3000*/  ISETP.GE.AND P5, PT, R250, UR6, PT ;  /* 0x00000006fa007c0c */ /* 0x000fe4000bfa6270 */
[----:B------:R-:W-:Y:S01]  /*3010*/  IADD3.X R7, R5, UR27, R3, P1, !PT ;  /* 0x0000001b05077c10 */ /* 0x000fe20008ffe403 */
[----:B------:R-:W-:-:S04]  /*3020*/  IMAD R3, R17, UR18, RZ ;  /* 0x0000001211037c24 */ /* 0x000fc8000f8e02ff */
[C---:B------:R-:W-:Y:S02]  /*3030*/  IMAD R3, R13.reuse, UR19, R3 ;  /* 0x000000130d037c24 */ /* 0x040fe4000f8e0203 */
[----:B------:R-:W-:-:S04]  /*3040*/  IMAD.WIDE.U32 R6, R13, UR18, R6 ;  /* 0x000000120d067c25 */ /* 0x000fc8000f8e0006 */
[----:B------:R2:W-:Y:S01]  /*3050*/  @P5 STS [R0+0x9000], RZ ;  /* 0x009000ff00005388 */ /* 0x0005e20000000800 */
[----:B------:R-:W-:-:S03]  /*3060*/  IMAD.IADD R12, R7, 0x1, R3 ;  /* 0x00000001070c7824 */ /* 0x000fc600078e0203 */
[----:B------:R2:W-:Y:S04]  /*3070*/  @P5 STS [R0+0x9004], RZ ;  /* 0x009004ff00005388 */ /* 0x0005e80000000800 */
[----:B------:R2:W-:Y:S04]  /*3080*/  @P5 STS.64 [R0+0x9008], RZ ;  /* 0x009008ff00005388 */ /* 0x0005e80000000a00 */
[----:B------:R2:W-:Y:S04]  /*3090*/  @P5 STS.128 [R0+0xb000], RZ ;  /* 0x00b000ff00005388 */ /* 0x0005e80000000c00 */
[----:B------:R2:W-:Y:S01]  /*30a0*/  @P5 STS.128 [R0+0xd000], RZ ;  /* 0x00d000ff00005388 */ /* 0x0005e20000000c00 */
[----:B-----5:R-:W-:-:S02]  /*30b0*/  VIADD R4, R22, 0x20 ;  /* 0x0000002016047836 */ /* 0x020fc40000000000 */
[C---:B------:R-:W-:Y:S02]  /*30c0*/  VIADD R8, R22.reuse, 0x8 ;  /* 0x0000000816087836 */ /* 0x040fe40000000000 */
[----:B------:R-:W-:Y:S01]  /*30d0*/  VIADD R16, R22, 0x28 ;  /* 0x0000002816107836 */ /* 0x000fe20000000000 */
[----:B------:R-:W-:Y:S02]  /*30e0*/  ISETP.GE.AND P1, PT, R4, UR5, PT ;  /* 0x0000000504007c0c */ /* 0x000fe4000bf26270 */
[----:B------:R-:W-:Y:S02]  /*30f0*/  ISETP.GE.AND P2, PT, R8, UR5, PT ;  /* 0x0000000508007c0c */ /* 0x000fe4000bf46270 */
[----:B------:R-:W-:Y:S02]  /*3100*/  P2R R19, PR, RZ, 0x2 ;  /* 0x00000002ff137803 */ /* 0x000fe40000000000 */
[----:B------:R-:W-:Y:S02]  /*3110*/  ISETP.GE.AND P1, PT, R22, UR5, PT ;  /* 0x0000000516007c0c */ /* 0x000fe4000bf26270 */
[----:B------:R-:W-:-:S02]  /*3120*/  P2R R20, PR, RZ, 0x4 ;  /* 0x00000004ff147803 */ /* 0x000fc40000000000 */
[----:B------:R-:W-:Y:S02]  /*3130*/  ISETP.GE.AND P6, PT, R16, UR5, PT ;  /* 0x0000000510007c0c */ /* 0x000fe4000bfc6270 */
[----:B------:R-:W-:Y:S01]  /*3140*/  P2R R18, PR, RZ, 0x2 ;  /* 0x00000002ff127803 */ /* 0x000fe20000000000 */
[----:B--2---:R-:W-:Y:S10]  /*3150*/  @P5 BRA `(.L_x_632) ;  /* 0x0000000000945947 */ /* 0x004ff40003800000 */
        /* <DEDUP_REMOVED lines=9> */
[----:B------:R-:W2:Y:S01]  /*31f0*/  @!P3 LDC.64 R10, c[0x0][0x218] ;  /* 0x00008600ff0abb82 */ /* 0x000ea20000000a00 */
[----:B------:R3:W-:Y:S04]  /*3200*/  @P3 STS [R0+0x9000], RZ ;  /* 0x009000ff00003388 */ /* 0x0007e80000000800 */
[----:B------:R3:W-:Y:S03]  /*3210*/  @P3 STS [R0+0x9004], RZ ;  /* 0x009004ff00003388 */ /* 0x0007e60000000800 */
[----:B------:R-:W5:Y:S01]  /*3220*/  @!P2 LDC.64 R8, c[0x0][0x218] ;  /* 0x00008600ff08ab82 */ /* 0x000f620000000a00 */
[----:B------:R3:W-:Y:S01]  /*3230*/  @P3 STS.64 [R0+0x9008], RZ ;  /* 0x009008ff00003388 */ /* 0x0007e20000000a00 */
        /* <DEDUP_REMOVED lines=23> */
.L_x_632:
[----:B------:R-:W-:Y:S05]  /*33b0*/  BSYNC B0 ;  /* 0x0000000000007941 */ /* 0x000fea0003800000 */
.L_x_631:
        /* <DEDUP_REMOVED lines=15> */
[----:B--23--:R-:W2:Y:S01]  /*34b0*/  @!P3 LDC.64 R8, c[0x0][0x218] ;  /* 0x00008600ff08bb82 */ /* 0x00cea20000000a00 */
[C---:B------:R-:W-:Y:S01]  /*34c0*/  IMAD.WIDE.U32 R4, R3.reuse, UR22, R4 ;  /* 0x0000001603047c25 */ /* 0x040fe2000f8e0004 */
[----:B------:R3:W-:Y:S03]  /*34d0*/  @P3 STS.128 [R0+0xa000], RZ ;  /* 0x00a000ff00003388 */ /* 0x0007e60000000c00 */
[----:B------:R-:W-:-:S03]  /*34e0*/  IMAD R3, R3, UR23, R7 ;  /* 0x0000001703037c24 */ /* 0x000fc6000f8e0207 */
[----:B------:R-:W5:Y:S01]  /*34f0*/  @!P2 LDC.64 R6, c[0x0][0x218] ;  /* 0x00008600ff06ab82 */ /* 0x000f620000000a00 */
[----:B------:R-:W-:Y:S01]  /*3500*/  IMAD.IADD R3, R5, 0x1, R3 ;  /* 0x0000000105037824 */ /* 0x000fe200078e0203 */
        /* <DEDUP_REMOVED lines=23> */
.L_x_634:
[----:B------:R-:W-:Y:S05]  /*3680*/  BSYNC B0 ;  /* 0x0000000000007941 */ /* 0x000fea0003800000 */
.L_x_633:
        /* <DEDUP_REMOVED lines=10> */
[----:B--23--:R-:W-:Y:S01]  /*3730*/  IADD3 R6, P1, R4, UR28, RZ ;  /* 0x0000001c04067c10 */ /* 0x00cfe2000ff3e0ff */
        /* <DEDUP_REMOVED lines=45> */
.L_x_636:
[----:B------:R-:W-:Y:S05]  /*3a10*/  BSYNC B0 ;  /* 0x0000000000007941 */ /* 0x000fea0003800000 */
.L_x_635:
        /* <DEDUP_REMOVED lines=12> */
[----:B--23--:R-:W2:Y:S01]  /*3ae0*/  @!P1 LDC.64 R8, c[0x0][0x220] ;  /* 0x00008800ff089b82 */ /* 0x00cea20000000a00 */
[----:B------:R-:W-:Y:S01]  /*3af0*/  IMAD R3, R3, UR25, R4 ;  /* 0x0000001903037c24 */ /* 0x000fe2000f8e0204 */
[----:B------:R3:W-:Y:S03]  /*3b00*/  @P1 STS.128 [R0+0x10000], RZ ;  /* 0x010000ff00001388 */ /* 0x0007e60000000c00 */
[----:B------:R-:W-:Y:S01]  /*3b10*/  IMAD.IADD R3, R7, 0x1, R3 ;  /* 0x0000000107037824 */ /* 0x000fe200078e0203 */
[----:B--2---:R-:W-:-:S04]  /*3b20*/  @!P1 LEA R4, P2, R6, R8, 0x1 ;  /* 0x0000000806049211 */ /* 0x004fc800078408ff */
[----:B------:R-:W-:Y:S02]  /*3b30*/  @!P1 LEA.HI.X R5, R6, R9, R3, 0x1, P2 ;  /* 0x0000000906059211 */ /* 0x000fe400010f0c03 */
[----:B------:R-:W-:-:S03]  /*3b40*/  ISETP.GE.AND P2, PT, R14, UR5, PT ;  /* 0x000000050e007c0c */ /* 0x000fc6000bf46270 */
[----:B------:R-:W-:Y:S01]  /*3b50*/  @!PT LDS RZ, [RZ] ;  /* 0x00000000fffff984 */ /* 0x000fe20000000800 */
[----:B------:R-:W-:Y:S01]  /*3b60*/  @!PT LDS RZ, [RZ] ;  /* 0x00000000fffff984 */ /* 0x000fe20000000800 */
[----:B------:R-:W-:Y:S01]  /*3b70*/  @!PT LDS RZ, [RZ] ;  /* 0x00000000fffff984 */ /* 0x000fe20000000800 */
[----:B------:R2:W-:Y:S10]  /*3b80*/  @!P1 LDGSTS.E.BYPASS.LTC128B.128 [R0+0x10000], desc[UR8][R4.64] ;  /* 0x1000000004009fae */ /* 0x0005f4000b901d48 */
[----:B------:R-:W2:Y:S01]  /*3b90*/  @!P2 LDC.64 R8, c[0x0][0x220] ;  /* 0x00008800ff08ab82 */ /* 0x000ea20000000a00 */
[----:B------:R3:W-:Y:S01]  /*3ba0*/  @P2 STS.128 [R0+0x12000], RZ ;  /* 0x012000ff00002388 */ /* 0x0007e20000000c00 */
[----:B--2---:R-:W-:-:S04]  /*3bb0*/  @!P2 LEA R4, P1, R6, R8, 0x1 ;  /* 0x000000080604a211 */ /* 0x004fc800078208ff */
        /* <DEDUP_REMOVED lines=15> */
.L_x_638:
[----:B------:R-:W-:Y:S05]  /*3cb0*/  BSYNC B0 ;  /* 0x0000000000007941 */ /* 0x000fea0003800000 */
.L_x_637:
[----:B------:R-:W-:Y:S01]  /*3cc0*/  ULDC.64 UR22, c[0x0][0x3c8] ;  /* 0x0000f20000167ab9 */ /* 0x000fe20000000a00 */
[----:B------:R-:W-:Y:S01]  /*3cd0*/  USHF.R.S32.HI UR6, URZ, 0x1f, UR58 ;  /* 0x0000001f3f067899 */ /* 0x000fe2000801143a */
[----:B------:R-:W-:Y:S01]  /*3ce0*/  ISETP.NE.AND P5, PT, R18, RZ, PT ;  /* 0x000000ff1200720c */ /* 0x000fe20003fa5270 */
[----:B------:R-:W-:Y:S01]  /*3cf0*/  UISETP.NE.U32.AND UP1, UPT, UR22, URZ, UPT ;  /* 0x0000003f1600728c */ /* 0x000fe2000bf25070 */
[----:B------:R-:W-:Y:S01]  /*3d00*/  ISETP.NE.AND P4, PT, R20, RZ, PT ;  /* 0x000000ff1400720c */ /* 0x000fe20003f85270 */
[----:B------:R-:W0:Y:S01]  /*3d10*/  LDGDEPBAR ;  /* 0x00000000000079af */ /* 0x000e220000000000 */
[----:B------:R-:W-:Y:S01]  /*3d20*/  ISETP.NE.AND P3, PT, R19, RZ, PT ;  /* 0x000000ff1300720c */ /* 0x000fe20003f65270 */
[----:B------:R-:W-:Y:S01]  /*3d30*/  UISETP.NE.AND.EX UP1, UPT, UR23, URZ, UPT, UP1 ;  /* 0x0000003f1700728c */ /* 0x000fe2000bf25310 */
[----:B--23--:R-:W-:Y:S01]  /*3d40*/  SHF.R.S32.HI R9, RZ, 0x1f, R22 ;  /* 0x0000001fff097819 */ /* 0x00cfe20000011416 */
[----:B------:R-:W-:Y:S02]  /*3d50*/  IMAD.MOV.U32 R245, RZ, RZ, 0x7f800000 ;  /* 0x7f800000fff57424 */ /* 0x000fe400078e00ff */
[----:B------:R-:W-:-:S02]  /*3d60*/  IMAD.MOV.U32 R246, RZ, RZ, 0x7f800000 ;  /* 0x7f800000fff67424 */ /* 0x000fc400078e00ff */
[----:B------:R-:W-:Y:S01]  /*3d70*/  IMAD.MOV.U32 R243, RZ, RZ, 0x7f800000 ;  /* 0x7f800000fff37424 */ /* 0x000fe200078e00ff */
[----:B------:R-:W-:Y:S02]  /*3d80*/  PLOP3.LUT P1, PT, PT, PT, UP1, 0x80, 0x0 ;  /* 0x000000000000781c */ /* 0x000fe40003f2f018 */
[----:B------:R-:W-:Y:S01]  /*3d90*/  SHF.R.S32.HI R3, RZ, 0x1f, R16 ;  /* 0x0000001fff037819 */ /* 0x000fe20000011410 */
[----:B------:R-:W-:Y:S01]  /*3da0*/  IMAD.MOV.U32 R244, RZ, RZ, 0x7f800000 ;  /* 0x7f800000fff47424 */ /* 0x000fe200078e00ff */
[----:B------:R-:W-:Y:S01]  /*3db0*/  @UP1 ULDC.64 UR24, c[0x0][0x3d0] ;  /* 0x0000f40000181ab9 */ /* 0x000fe20000000a00 */
[----:B------:R-:W-:Y:S01]  /*3dc0*/  @UP1 UMOV UR18, UR58 ;  /* 0x0000003a00121c82 */ /* 0x000fe20008000000 */
[----:B------:R-:W-:Y:S01]  /*3dd0*/  @UP1 UIMAD UR5, UR59, UR24, URZ ;  /* 0x000000183b0512a4 */ /* 0x000fe2000f8e023f */
[----:B------:R-:W-:Y:S01]  /*3de0*/  @UP1 UMOV UR19, UR6 ;  /* 0x0000000600131c82 */ /* 0x000fe20008000000 */
[----:B------:R-:W-:Y:S02]  /*3df0*/  UIADD3 UR38, UR30, 0x80, UR38 ;  /* 0x000000801e267890 */ /* 0x000fe4000fffe026 */
[----:B------:R-:W-:-:S02]  /*3e00*/  @UP1 UIMAD.WIDE.U32 UR18, UR43, UR24, UR18 ;  /* 0x000000182b1212a5 */ /* 0x000fc4000f8e0012 */
[----:B------:R-:W-:Y:S02]  /*3e10*/  @UP1 UIMAD UR5, UR43, UR25, UR5 ;  /* 0x000000192b0512a4 */ /* 0x000fe4000f8e0205 */
[----:B------:R-:W-:Y:S02]  /*3e20*/  @UP1 ULEA UR22, UP0, UR18, UR22, 0x2 ;  /* 0x0000001612161291 */ /* 0x000fe4000f80103f */
[----:B------:R-:W-:Y:S01]  /*3e30*/  @UP1 UIADD3 UR5, UR19, UR5, URZ ;  /* 0x0000000513051290 */ /* 0x000fe2000fffe03f */
[----:B------:R-:W-:Y:S01]  /*3e40*/  IMAD R249, RZ, RZ, -UR26 ;  /* 0x8000001afff97e24 */ /* 0x000fe2000f8e02ff */
[----:B------:R-:W-:Y:S01]  /*3e50*/  CS2R R126, SRZ ;  /* 0x00000000007e7805 */ /* 0x000fe2000001ff00 */
[----:B------:R-:W-:Y:S01]  /*3e60*/  IMAD.MOV.U32 R231, RZ, RZ, R183 ;  /* 0x000000ffffe77224 */ /* 0x000fe200078e00b7 */
[----:B------:R-:W-:Y:S01]  /*3e70*/  @UP1 ULEA.HI.X UR23, UR18, UR23, UR5, 0x2, UP0 ;  /* 0x0000001712171291 */ /* 0x000fe200080f1405 */
[----:B------:R-:W-:Y:S01]  /*3e80*/  IMAD.U32 R4, RZ, RZ, UR22 ;  /* 0x00000016ff047e24 */ /* 0x000fe2000f8e00ff */
[----:B-1----:R-:W-:Y:S01]  /*3e90*/  SHF.L.U64.HI R0, R22, 0x2, R9 ;  /* 0x0000000216007819 */ /* 0x002fe20000010209 */
[----:B------:R-:W-:Y:S01]  /*3ea0*/  @UP1 ULDC UR5, c[0x0][0x2e8] ;  /* 0x0000ba0000051ab9 */ /* 0x000fe20000000800 */
[----:B------:R-:W-:Y:S01]  /*3eb0*/  IMAD.SHL.U32 R175, R182, 0x2, RZ ;  /* 0x00000002b6af7824 */ /* 0x000fe200078e00ff */
[----:B------:R-:W-:Y:S01]  /*3ec0*/  CS2R R124, SRZ ;  /* 0x00000000007c7805 */ /* 0x000fe2000001ff00 */
[----:B------:R-:W-:Y:S01]  /*3ed0*/  IMAD.U32 R5, RZ, RZ, UR23 ;  /* 0x00000017ff057e24 */ /* 0x000fe2000f8e00ff */
[----:B------:R-:W-:Y:S01]  /*3ee0*/  CS2R R130, SRZ ;  /* 0x0000000000827805 */ /* 0x000fe2000001ff00 */
[C---:B------:R-:W-:Y:S01]  /*3ef0*/  VIADD R247, R240.reuse, 0x20 ;  /* 0x00000020f0f77836 */ /* 0x040fe20000000000 */
[----:B------:R-:W-:Y:S01]  /*3f00*/  CS2R R128, SRZ ;  /* 0x0000000000807805 */ /* 0x000fe2000001ff00 */
[----:B------:R-:W-:Y:S01]  /*3f10*/  VIADD R248, R240, 0x40 ;  /* 0x00000040f0f87836 */ /* 0x000fe20000000000 */
[----:B------:R1:W2:Y:S01]  /*3f20*/  @P1 LDG.E R8, desc[UR8][R4.64] ;  /* 0x0000000804081981 */ /* 0x0002a2000c1e1900 */
        /* <DEDUP_REMOVED lines=24> */
[----:B-1----:R-:W-:Y:S01]  /*40b0*/  IMAD.SHL.U32 R4, R22, 0x4, RZ ;  /* 0x0000000416047824 */ /* 0x002fe200078e00ff */
[----:B------:R-:W-:-:S02]  /*40c0*/  CS2R R74, SRZ ;  /* 0x00000000004a7805 */ /* 0x000fc4000001ff00 */
[----:B------:R-:W-:Y:S02]  /*40d0*/  CS2R R72, SRZ ;  /* 0x0000000000487805 */ /* 0x000fe4000001ff00 */
[----:B------:R-:W-:Y:S02]  /*40e0*/  CS2R R70, SRZ ;  /* 0x0000000000467805 */ /* 0x000fe4000001ff00 */
[----:B------:R-:W-:Y:S02]  /*40f0*/  CS2R R68, SRZ ;  /* 0x0000000000447805 */ /* 0x000fe4000001ff00 */
[----:B------:R-:W-:Y:S02]  /*4100*/  IADD3 R4, P2, R4, UR14, RZ ;  /* 0x0000000e04047c10 */ /* 0x000fe4000ff5e0ff */
[----:B------:R-:W-:Y:S02]  /*4110*/  CS2R R62, SRZ ;  /* 0x00000000003e7805 */ /* 0x000fe4000001ff00 */
[----:B------:R-:W-:-:S02]  /*4120*/  CS2R R60, SRZ ;  /* 0x00000000003c7805 */ /* 0x000fc4000001ff00 */
[----:B------:R-:W-:Y:S02]  /*4130*/  CS2R R66, SRZ ;  /* 0x0000000000427805 */ /* 0x000fe4000001ff00 */
[----:B------:R-:W-:Y:S02]  /*4140*/  IADD3.X R5, R0, UR13, RZ, P2, !PT ;  /* 0x0000000d00057c10 */ /* 0x000fe400097fe4ff */
[----:B------:R-:W-:Y:S02]  /*4150*/  CS2R R64, SRZ ;  /* 0x0000000000407805 */ /* 0x000fe4000001ff00 */
[C---:B------:R-:W-:Y:S02]  /*4160*/  @!P6 LEA R6, P2, R16.reuse, UR14, 0x2 ;  /* 0x0000000e1006ec11 */ /* 0x040fe4000f8410ff */
[----:B------:R-:W-:Y:S02]  /*4170*/  CS2R R58, SRZ ;  /* 0x00000000003a7805 */ /* 0x000fe4000001ff00 */
[----:B------:R-:W-:Y:S01]  /*4180*/  CS2R R56, SRZ ;  /* 0x0000000000387805 */ /* 0x000fe2000001ff00 */
[----:B------:R-:W5:Y:S01]  /*4190*/  @!P5 LDG.E R245, desc[UR8][R4.64] ;  /* 0x0000000804f5d981 */ /* 0x000f62000c1e1900 */
[----:B------:R-:W-:Y:S01]  /*41a0*/  @!P6 LEA.HI.X R7, R16, UR13, R3, 0x2, P2 ;  /* 0x0000000d1007ec11 */ /* 0x000fe200090f1403 */
[----:B------:R-:W-:Y:S01]  /*41b0*/  IMAD.U32 R3, RZ, RZ, UR30 ;  /* 0x0000001eff037e24 */ /* 0x000fe2000f8e00ff */
[----:B------:R-:W-:Y:S01]  /*41c0*/  CS2R R54, SRZ ;  /* 0x0000000000367805 */ /* 0x000fe2000001ff00 */
[----:B------:R-:W5:Y:S01]  /*41d0*/  @!P4 LDG.E R246, desc[UR8][R4.64+0x20] ;  /* 0x0000200804f6c981 */ /* 0x000f62000c1e1900 */
[----:B------:R-:W-:-:S02]  /*41e0*/  CS2R R52, SRZ ;  /* 0x0000000000347805 */ /* 0x000fc4000001ff00 */
[----:B------:R-:W-:Y:S02]  /*41f0*/  CS2R R46, SRZ ;  /* 0x00000000002e7805 */ /* 0x000fe4000001ff00 */
[----:B------:R-:W-:Y:S01]  /*4200*/  CS2R R44, SRZ ;  /* 0x00000000002c7805 */ /* 0x000fe2000001ff00 */
        /* <DEDUP_REMOVED lines=8> */
[----:B------:R-:W-:Y:S02]  /*4290*/  UIMAD UR37, UR33, 0x18, URZ ;  /* 0x00000018212578a4 */ /* 0x000fe4000f8e023f */
[----:B------:R-:W-:Y:S02]  /*42a0*/  USHF.L.U32 UR36, UR33, 0x5, URZ ;  /* 0x0000000521247899 */ /* 0x000fe4000800063f */
[----:B------:R-:W-:Y:S02]  /*42b0*/  UIMAD UR35, UR33, 0x28, URZ ;  /* 0x00000028212378a4 */ /* 0x000fe4000f8e023f */
[----:B------:R-:W-:Y:S01]  /*42c0*/  UIMAD UR34, UR33, 0x30, URZ ;  /* 0x00000030212278a4 */ /* 0x000fe2000f8e023f */
[----:B------:R-:W-:Y:S01]  /*42d0*/  ULDC UR39, c[0x0][0x2d0] ;  /* 0x0000b40000277ab9 */ /* 0x000fe20000000800 */
[----:B------:R-:W-:Y:S01]  /*42e0*/  ULDC UR12, c[0x0][0x2ec] ;  /* 0x0000bb00000c7ab9 */ /* 0x000fe20000000800 */
[----:B-1----:R-:W-:-:S05]  /*42f0*/  VIADD R4, R22, 0x1 ;  /* 0x0000000116047836 */ /* 0x002fca0000000000 */
[----:B------:R-:W-:-:S05]  /*4300*/  IADD3 R3, R4, UR11, -R3 ;  /* 0x0000000b04037c10 */ /* 0x000fca000fffe803 */
[----:B------:R1:W-:Y:S04]  /*4310*/  STL [R1+0x10], R3 ;  /* 0x0000100301007387 */ /* 0x0003e80000100800 */
[----:B------:R-:W4:Y:S01]  /*4320*/  LDL R6, [R1+0x14] ;  /* 0x0000140001067983 */ /* 0x000f220000100800 */
[----:B------:R-:W2:Y:S01]  /*4330*/  @P1 MUFU.RCP R0, UR5 ;  /* 0x0000000500001d08 */ /* 0x000ea20008001000 */
[C---:B------:R-:W-:Y:S02]  /*4340*/  VIADD R5, R22.reuse, 0xffffffc0 ;  /* 0xffffffc016057836 */ /* 0x040fe40000000000 */
[----:B---3--:R-:W-:Y:S02]  /*4350*/  IMAD.SHL.U32 R7, R22, 0x4, RZ ;  /* 0x0000000416077824 */ /* 0x008fe400078e00ff */
[----:B------:R-:W-:Y:S01]  /*4360*/  IMAD.SHL.U32 R5, R5, 0x4, RZ ;  /* 0x0000000405057824 */ /* 0x000fe200078e00ff */
[----:B------:R-:W-:-:S02]  /*4370*/  USHF.L.U32 UR19, UR33, 0x4, URZ ;  /* 0x0000000421137899 */ /* 0x000fc4000800063f */
[----:B------:R-:W-:Y:S01]  /*4380*/  STL [R1+0xc], R7 ;  /* 0x00000c0701007387 */ /* 0x000fe20000100800 */
[----:B-1----:R-:W-:-:S05]  /*4390*/  VIADD R3, R182, 0x1800 ;  /* 0x00001800b6037836 */ /* 0x002fca0000000000 */
[----:B------:R-:W-:Y:S02]  /*43a0*/  SEL R174, R3, R182, !P0 ;  /* 0x000000b603ae7207 */ /* 0x000fe40004000000 */
[----:B------:R-:W-:Y:S01]  /*43b0*/  SHF.L.U64.HI R3, R22, 0x2, R9 ;  /* 0x0000000216037819 */ /* 0x000fe20000010209 */
[----:B------:R-:W-:-:S04]  /*43c0*/  USHF.L.U32 UR18, UR33, 0x3, URZ ;  /* 0x0000000321127899 */ /* 0x000fc8000800063f */
[----:B------:R1:W-:Y:S01]  /*43d0*/  STL [R1+0x8], R3 ;  /* 0x0000080301007387 */ /* 0x0003e20000100800 */
[----:B------:R-:W-:-:S03]  /*43e0*/  UIADD3 UR30, UR19, 0x40, URZ ;  /* 0x00000040131e7890 */ /* 0x000fc6000fffe03f */
[----:B------:R3:W-:Y:S01]  /*43f0*/  STL [R1+0x4], R5 ;  /* 0x0000040501007387 */ /* 0x0007e20000100800 */
[----:B------:R-:W-:Y:S02]  /*4400*/  UIADD3 UR25, UR19, 0x20, URZ ;  /* 0x0000002013197890 */ /* 0x000fe4000fffe03f */
[----:B------:R-:W-:Y:S02]  /*4410*/  UIADD3 UR29, UR18, UR30, URZ ;  /* 0x0000001e121d7290 */ /* 0x000fe4000fffe03f */
[----:B------:R-:W-:Y:S01]  /*4420*/  UIADD3 UR24, UR18, UR25, URZ ;  /* 0x0000001912187290 */ /* 0x000fe2000fffe03f */
[----:B------:R-:W-:Y:S01]  /*4430*/  VIADD R4, R181, 0x1800 ;  /* 0x00001800b5047836 */ /* 0x000fe20000000000 */
[----:B------:R-:W-:Y:S02]  /*4440*/  UIADD3 UR28, UR18, UR29, URZ ;  /* 0x0000001d121c7290 */ /* 0x000fe4000fffe03f */
[----:B------:R-:W-:Y:S02]  /*4450*/  UIADD3 UR23, UR18, UR24, URZ ;  /* 0x0000001812177290 */ /* 0x000fe4000fffe03f */
[----:B------:R-:W-:Y:S01]  /*4460*/  UIADD3 UR27, UR18, UR28, URZ ;  /* 0x0000001c121b7290 */ /* 0x000fe2000fffe03f */
[----:B------:R-:W-:Y:S01]  /*4470*/  SEL R4, R4, R181, !P0 ;  /* 0x000000b504047207 */ /* 0x000fe20004000000 */
[----:B------:R-:W-:Y:S01]  /*4480*/  UIADD3 UR22, UR18, UR23, URZ ;  /* 0x0000001712167290 */ /* 0x000fe2000fffe03f */
[----:B------:R-:W-:Y:S01]  /*4490*/  LEA R174, R174, UR4, 0x1 ;  /* 0x00000004aeae7c11 */ /* 0x000fe2000f8e08ff */
[----:B------:R-:W-:-:S02]  /*44a0*/  UIADD3 UR26, UR18, UR27, URZ ;  /* 0x0000001b121a7290 */ /* 0x000fc4000fffe03f */
[----:B------:R-:W-:Y:S01]  /*44b0*/  UIADD3 UR21, UR18, UR22, URZ ;  /* 0x0000001612157290 */ /* 0x000fe2000fffe03f */
[----:B------:R-:W-:Y:S01]  /*44c0*/  UMOV UR5, URZ ;  /* 0x0000003f00057c82 */ /* 0x000fe20008000000 */
[----:B-1----:R-:W-:Y:S01]  /*44d0*/  LEA R3, R4, UR4, 0x1 ;  /* 0x0000000404037c11 */ /* 0x002fe2000f8e08ff */
[----:B------:R-:W-:Y:S02]  /*44e0*/  UIMAD UR33, UR33, 0x38, URZ ;  /* 0x00000038212178a4 */ /* 0x000fe4000f8e023f */
[----:B------:R-:W-:Y:S02]  /*44f0*/  UIADD3 UR38, UR38, -UR11, URZ ;  /* 0x8000000b26267290 */ /* 0x000fe4000fffe03f */
[----:B------:R-:W-:Y:S02]  /*4500*/  UIADD3 UR32, UR18, UR21, URZ ;  /* 0x0000001512207290 */ /* 0x000fe4000fffe03f */
[----:B------:R-:W-:Y:S01]  /*4510*/  UIADD3 UR31, UR18, UR26, URZ ;  /* 0x0000001a121f7290 */ /* 0x000fe2000fffe03f */
[----:B--2---:R-:W-:-:S05]  /*4520*/  @P1 FMUL.FTZ R0, R8, R0 ;  /* 0x0000000008001220 */ /* 0x004fca0000410000 */
[----:B------:R-:W-:Y:S01]  /*4530*/  @P1 R2UR UR6, R0 ;  /* 0x00000000000612ca */ /* 0x000fe200000e0000 */
[----:B------:R-:W-:-:S12]  /*4540*/  IMAD.U32 R0, RZ, RZ, UR40 ;  /* 0x00000028ff007e24 */ /* 0x000fd8000f8e00ff */
[----:B------:R-:W-:Y:S01]  /*4550*/  @UP1 UMOV UR5, UR6 ;  /* 0x0000000600051c82 */ /* 0x000fe20008000000 */
[----:B------:R-:W-:Y:S01]  /*4560*/  ULDC UR6, c[0x0][0x39c] ;  /* 0x0000e70000067ab9 */ /* 0x000fe20000000800 */
[----:B----4-:R-:W-:-:S04]  /*4570*/  IMAD R0, R0, 0x80, R6 ;  /* 0x0000008000007824 */ /* 0x010fc800078e0206 */
[C---:B------:R-:W-:Y:S02]  /*4580*/  VIADD R238, R0.reuse, 0x19 ;  /* 0x0000001900ee7836 */ /* 0x040fe40000000000 */
[C---:B------:R-:W-:Y:S02]  /*4590*/  VIADD R237, R0.reuse, 0x18 ;  /* 0x0000001800ed7836 */ /* 0x040fe40000000000 */
[C---:B------:R-:W-:Y:S02]  /*45a0*/  VIADD R236, R0.reuse, 0x11 ;  /* 0x0000001100ec7836 */ /* 0x040fe40000000000 */
[C---:B------:R-:W-:Y:S02]  /*45b0*/  VIADD R235, R0.reuse, 0x10 ;  /* 0x0000001000eb7836 */ /* 0x040fe40000000000 */
[C---:B------:R-:W-:Y:S02]  /*45c0*/  VIADD R234, R0.reuse, 0x9 ;  /* 0x0000000900ea7836 */ /* 0x040fe40000000000 */
[----:B------:R-:W-:-:S02]  /*45d0*/  VIADD R233, R0, 0x8 ;  /* 0x0000000800e97836 */ /* 0x000fc40000000000 */
[----:B------:R-:W-:Y:S01]  /*45e0*/  VIADD R232, R0, 0x1 ;  /* 0x0000000100e87836 */ /* 0x000fe20000000000 */
[----:B------:R-:W-:Y:S02]  /*45f0*/  I2FP.F32.S32 R238, R238 ;  /* 0x000000ee00ee7245 */ /* 0x000fe40000201400 */
[----:B------:R-:W-:Y:S02]  /*4600*/  I2FP.F32.S32 R237, R237 ;  /* 0x000000ed00ed7245 */ /* 0x000fe40000201400 */
[----:B------:R-:W-:Y:S02]  /*4610*/  I2FP.F32.S32 R236, R236 ;  /* 0x000000ec00ec7245 */ /* 0x000fe40000201400 */
[----:B------:R-:W-:Y:S02]  /*4620*/  I2FP.F32.S32 R235, R235 ;  /* 0x000000eb00eb7245 */ /* 0x000fe40000201400 */
[----:B------:R-:W-:Y:S02]  /*4630*/  I2FP.F32.S32 R234, R234 ;  /* 0x000000ea00ea7245 */ /* 0x000fe40000201400 */
[----:B------:R-:W-:-:S02]  /*4640*/  I2FP.F32.S32 R233, R233 ;  /* 0x000000e900e97245 */ /* 0x000fc40000201400 */
[----:B---3--:R-:W-:-:S07]  /*4650*/  I2FP.F32.S32 R232, R232 ;  /* 0x000000e800e87245 */ /* 0x008fce0000201400 */
.L_x_641:
[----:B------:R-:W0:Y:S01]  /*4660*/  LDGDEPBAR ;  /* 0x00000000000079af */ /* 0x000e220000000000 */
[----:B------:R-:W-:Y:S01]  /*4670*/  IADD3 R0, R180, R174, RZ ;  /* 0x000000aeb4007210 */ /* 0x000fe20007ffe0ff */
[----:B------:R-:W-:Y:S01]  /*4680*/  USHF.L.U32 UR10, UR7, 0x6, URZ ;  /* 0x00000006070a7899 */ /* 0x000fe2000800063f */
[----:B-----5:R-:W-:Y:S05]  /*4690*/  FSETP.NEU.FTZ.AND P2, PT, R245, -INF , PT ;  /* 0xff800000f500780b */ /* 0x020fea0003f5d000 */
[----:B------:R-:W2:Y:S01]  /*46a0*/  LDL R187, [R1+0x14] ;  /* 0x0000140001bb7983 */ /* 0x000ea20000100800 */
[----:B------:R-:W-:Y:S01]  /*46b0*/  USHF.L.U32 UR17, UR40, 0x7, URZ ;  /* 0x0000000728117899 */ /* 0x000fe2000800063f */
[----:B------:R-:W-:Y:S01]  /*46c0*/  FSETP.NEU.FTZ.AND P1, PT, R246, -INF , PT ;  /* 0xff800000f600780b */ /* 0x000fe20003f3d000 */
[----:B------:R-:W-:Y:S01]  /*46d0*/  UISETP.GE.AND UP0, UPT, UR10, UR38, UPT ;  /* 0x000000260a00728c */ /* 0x000fe2000bf06270 */
[----:B------:R-:W3:Y:S01]  /*46e0*/  LDL R185, [R1+0x10] ;  /* 0x0000100001b97983 */ /* 0x000ee20000100800 */
[----:B------:R-:W-:Y:S04]  /*46f0*/  UIADD3 UR17, UR17, 0x80, URZ ;  /* 0x0000008011117890 */ /* 0x000fe8000fffe03f */
[----:B------:R-:W-:Y:S06]  /*4700*/  UISETP.LT.AND UP0, UPT, UR17, UR11, UP0 ;  /* 0x0000000b1100728c */ /* 0x000fec0008701270 */
[----:B------:R-:W-:Y:S01]  /*4710*/  PLOP3.LUT P0, PT, PT, PT, UP0, 0x80, 0x0 ;  /* 0x000000000000781c */ /* 0x000fe20003f0f008 */
[----:B------:R-:W-:Y:S01]  /*4720*/  UISETP.GT.AND UP0, UPT, UR7, UR20, UPT ;  /* 0x000000140700728c */ /* 0x000fe2000bf04270 */
        /* <DEDUP_REMOVED lines=18> */
[----:B------:R-:W-:Y:S05]  /*4850*/  LDSM.16.M88.4 R160, [R172+0xb400] ;  /* 0x00b40000aca0783b */ /* 0x000fea0000000200 */
        /* <DEDUP_REMOVED lines=9> */
[----:B------:R-:W-:Y:S05]  /*48f0*/  LDSM.16.M88.4 R140, [R173+0xb400] ;  /* 0x00b40000ad8c783b */ /* 0x000fea0000000200 */
        /* <DEDUP_REMOVED lines=11> */
[----:B------:R-:W-:Y:S05]  /*49b0*/  LDSM.16.M88.4 R156, [R0+0x2000] ;  /* 0x00200000009c783b */ /* 0x000fea0000000200 */
[-C--:B------:R-:W-:Y:S06]  /*49c0*/  HMMA.16816.F32 R20, R152, R160.reuse, R20 ;  /* 0x000000a09814723c */ /* 0x080fec0000001814 */
[C---:B------:R-:W-:Y:S06]  /*49d0*/  HMMA.16816.F32 R24, R132.reuse, R160, R24 ;  /* 0x000000a08418723c */ /* 0x040fec0000001818 */
[-C--:B------:R-:W-:Y:S01]  /*49e0*/  HMMA.16816.F32 R28, R132, R162.reuse, R28 ;  /* 0x000000a2841c723c */ /* 0x080fe2000000181c */
[----:B------:R-:W2:Y:S05]  /*49f0*/  LDSM.16.M88.4 R132, [R174+0x2800] ;  /* 0x00280000ae84783b */ /* 0x000eaa0000000200 */
[----:B------:R-:W-:Y:S03]  /*4a00*/  HMMA.16816.F32 R32, R152, R162, R32 ;  /* 0x000000a29820723c */ /* 0x000fe60000001820 */
[----:B------:R-:W2:Y:S03]  /*4a10*/  LDSM.16.M88.4 R152, [R172+0xd400] ;  /* 0x00d40000ac98783b */ /* 0x000ea60000000200 */
[-C--:B-1----:R-:W-:Y:S05]  /*4a20*/  HMMA.16816.F32 R4, R164, R168.reuse, R4 ;  /* 0x000000a8a404723c */ /* 0x082fea0000001804 */
[----:B------:R-:W1:Y:S01]  /*4a30*/  LDSM.16.M88.4 R160, [R173+0xd000] ;  /* 0x00d00000ada0783b */ /* 0x000e620000000200 */
[C---:B----4-:R-:W-:Y:S06]  /*4a40*/  HMMA.16816.F32 R8, R136.reuse, R168, R8 ;  /* 0x000000a88808723c */ /* 0x050fec0000001808 */
[-C--:B------:R-:W-:Y:S06]  /*4a50*/  HMMA.16816.F32 R12, R136, R170.reuse, R12 ;  /* 0x000000aa880c723c */ /* 0x080fec000000180c */
[C---:B------:R-:W-:Y:S06]  /*4a60*/  HMMA.16816.F32 R16, R164.reuse, R170, R16 ;  /* 0x000000aaa410723c */ /* 0x040fec0000001810 */
[-C--:B------:R-:W-:Y:S06]  /*4a70*/  HMMA.16816.F32 R20, R164, R140.reuse, R20 ;  /* 0x0000008ca414723c */ /* 0x080fec0000001814 */
[C---:B------:R-:W-:Y:S06]  /*4a80*/  HMMA.16816.F32 R24, R136.reuse, R140, R24 ;  /* 0x0000008c8818723c */ /* 0x040fec0000001818 */
[-C--:B------:R-:W-:Y:S01]  /*4a90*/  HMMA.16816.F32 R28, R136, R142.reuse, R28 ;  /* 0x0000008e881c723c */ /* 0x080fe2000000181c */
[----:B------:R4:W3:Y:S05]  /*4aa0*/  LDSM.16.M88.4 R136, [R0+0x2800] ;  /* 0x002800000088783b */ /* 0x0008ea0000000200 */
[----:B------:R-:W-:Y:S06]  /*4ab0*/  HMMA.16816.F32 R32, R164, R142, R32 ;  /* 0x0000008ea420723c */ /* 0x000fec0000001820 */
[-C--:B------:R-:W-:Y:S06]  /*4ac0*/  HMMA.16816.F32 R4, R144, R148.reuse, R4 ;  /* 0x000000949004723c */ /* 0x080fec0000001804 */
[C---:B--2---:R-:W-:Y:S06]  /*4ad0*/  HMMA.16816.F32 R8, R132.reuse, R148, R8 ;  /* 0x000000948408723c */ /* 0x044fec0000001808 */
[-C--:B------:R-:W-:Y:S01]  /*4ae0*/  HMMA.16816.F32 R12, R132, R150.reuse, R12 ;  /* 0x00000096840c723c */ /* 0x080fe2000000180c */
[----:B----4-:R-:W-:Y:S04]  /*4af0*/  MOV R0, UR40 ;  /* 0x0000002800007c02 */ /* 0x010fe80008000f00 */
[----:B------:R-:W-:Y:S01]  /*4b00*/  LEA R0, R0, R187, 0x7 ;  /* 0x000000bb00007211 */ /* 0x000fe200078e38ff */
[C---:B------:R-:W-:Y:S06]  /*4b10*/  HMMA.16816.F32 R16, R144.reuse, R150, R16 ;  /* 0x000000969010723c */ /* 0x040fec0000001810 */
[-C--:B------:R-:W-:Y:S06]  /*4b20*/  HMMA.16816.F32 R20, R144, R152.reuse, R20 ;  /* 0x000000989014723c */ /* 0x080fec0000001814 */
[C---:B------:R-:W-:Y:S06]  /*4b30*/  HMMA.16816.F32 R24, R132.reuse, R152, R24 ;  /* 0x000000988418723c */ /* 0x040fec0000001818 */
[-C--:B------:R-:W-:Y:S06]  /*4b40*/  HMMA.16816.F32 R28, R132, R154.reuse, R28 ;  /* 0x0000009a841c723c */ /* 0x080fec000000181c */
[----:B------:R-:W-:Y:S01]  /*4b50*/  HMMA.16816.F32 R32, R144, R154, R32 ;  /* 0x0000009a9020723c */ /* 0x000fe20000001820 */
[----:B------:R-:W2:Y:S04]  /*4b60*/  LDL R146, [R1+0xc] ;  /* 0x00000c0001927983 */ /* 0x000ea80000100800 */
[----:B------:R-:W4:Y:S01]  /*4b70*/  LDL R144, [R1+0x8] ;  /* 0x0000080001907983 */ /* 0x000f220000100800 */
[-C--:B-1----:R-:W-:Y:S06]  /*4b80*/  HMMA.16816.F32 R4, R156, R160.reuse, R4 ;  /* 0x000000a09c04723c */ /* 0x082fec0000001804 */
[C---:B---3--:R-:W-:Y:S06]  /*4b90*/  HMMA.16816.F32 R8, R136.reuse, R160, R8 ;  /* 0x000000a08808723c */ /* 0x048fec0000001808 */
[-C--:B------:R-:W-:Y:S06]  /*4ba0*/  HMMA.16816.F32 R12, R136, R162.reuse, R12 ;  /* 0x000000a2880c723c */ /* 0x080fec000000180c */
[C---:B------:R-:W-:Y:S06]  /*4bb0*/  HMMA.16816.F32 R16, R156.reuse, R162, R16 ;  /* 0x000000a29c10723c */ /* 0x040fec0000001810 */
[----:B------:R-:W-:Y:S01]  /*4bc0*/  FMUL.FTZ R4, R4, UR6 ;  /* 0x0000000604047c20 */ /* 0x000fe20008410000 */
[----:B------:R-:W-:Y:S01]  /*4bd0*/  FMUL.FTZ R5, R5, UR6 ;  /* 0x0000000605057c20 */ /* 0x000fe20008410000 */
[----:B------:R-:W-:Y:S02]  /*4be0*/  FMUL.FTZ R6, R6, UR6 ;  /* 0x0000000606067c20 */ /* 0x000fe40008410000 */
[----:B------:R-:W1:Y:S01]  /*4bf0*/  MUFU.TANH R218, R4 ;  /* 0x0000000400da7308 */ /* 0x000e620000002400 */
        /* <DEDUP_REMOVED lines=15> */
[----:B------:R1:W-:Y:S01]  /*4cf0*/  MUFU.TANH R190, R14 ;  /* 0x0000000e00be7308 */ /* 0x0003e20000002400 */
[----:B---3--:R-:W-:Y:S02]  /*4d00*/  @!P0 IADD3 R8, R185, UR10, RZ ;  /* 0x0000000ab9088c10 */ /* 0x008fe4000fffe0ff */
[----:B------:R-:W-:Y:S07]  /*4d10*/  MOV R185, 0x8 ;  /* 0x0000000800b97802 */ /* 0x000fee0000000f00 */
[----:B------:R-:W3:Y:S10]  /*4d20*/  MUFU.TANH R227, R6 ;  /* 0x0000000600e37308 */ /* 0x000ef40000002400 */
[----:B------:R3:W3:Y:S01]  /*4d30*/  MUFU.TANH R171, R13 ;  /* 0x0000000d00ab7308 */ /* 0x0006e20000002400 */
[----:B-1----:R-:W-:Y:S09]  /*4d40*/  I2FP.F32.S32 R14, R0 ;  /* 0x00000000000e7245 */ /* 0x002ff20000201400 */
[----:B------:R1:W1:Y:S10]  /*4d50*/  MUFU.TANH R225, R7 ;  /* 0x0000000700e17308 */ /* 0x0002740000002400 */
[----:B------:R1:W-:Y:S01]  /*4d60*/  MUFU.TANH R191, R11 ;  /* 0x0000000b00bf7308 */ /* 0x0003e20000002400 */
[----:B---3--:R-:W-:Y:S04]  /*4d70*/  @!P0 VIMNMX R13, R8, UR11, PT ;  /* 0x0000000b080d8c48 */ /* 0x008fe8000bfe0100 */
[----:B------:R-:W-:Y:S05]  /*4d80*/  @!P0 ISETP.GE.AND P3, PT, R0, R13, PT ;  /* 0x0000000d0000820c */ /* 0x000fea0003f66270 */
[----:B------:R3:W-:Y:S01]  /*4d90*/  MUFU.TANH R211, R17 ;  /* 0x0000001100d37308 */ /* 0x0007e20000002400 */
[----:B-1----:R-:W1:Y:S09]  /*4da0*/  LDSM.16.M88.4 R4, [R173+0xd400] ;  /* 0x00d40000ad04783b */ /* 0x002e720000000200 */
[----:B------:R3:W-:Y:S01]  /*4db0*/  MUFU.TANH R192, R10 ;  /* 0x0000000a00c07308 */ /* 0x0007e20000002400 */
[----:B------:R-:W-:Y:S05]  /*4dc0*/  FMUL.FTZ R11, R245, 1.4426950216293334961 ;  /* 0x3fb8aa3bf50b7820 */ /* 0x000fea0000410000 */
[----:B------:R-:W-:Y:S04]  /*4dd0*/  FSEL R11, R11, RZ, P2 ;  /* 0x000000ff0b0b7208 */ /* 0x000fe80001000000 */
[----:B------:R-:W-:Y:S01]  /*4de0*/  MUFU.TANH R224, R18 ;  /* 0x0000001200e07308 */ /* 0x000fe20000002400 */
[----:B---3--:R-:W-:Y:S09]  /*4df0*/  MOV R17, 0x20 ;  /* 0x0000002000117802 */ /* 0x008ff20000000f00 */
[----:B------:R3:W-:Y:S01]  /*4e00*/  MUFU.TANH R184, R12 ;  /* 0x0000000c00b87308 */ /* 0x0007e20000002400 */
[----:B------:R-:W-:Y:S05]  /*4e10*/  FMUL.FTZ R10, R246, 1.4426950216293334961 ;  /* 0x3fb8aa3bf60a7820 */ /* 0x000fea0000410000 */
[----:B------:R-:W-:Y:S04]  /*4e20*/  FSEL R10, R10, RZ, P1 ;  /* 0x000000ff0a0a7208 */ /* 0x000fe80000800000 */
[----:B------:R-:W-:Y:S10]  /*4e30*/  MUFU.TANH R223, R19 ;  /* 0x0000001300df7308 */ /* 0x000ff40000002400 */
[----:B------:R3:W-:Y:S01]  /*4e40*/  MUFU.TANH R189, R15 ;  /* 0x0000000f00bd7308 */ /* 0x0007e20000002400 */
[-C--:B-1----:R-:W-:Y:S03]  /*4e50*/  HMMA.16816.F32 R20, R156, R4.reuse, R20 ;  /* 0x000000049c14723c */ /* 0x082fe60000001814 */
[----:B---3--:R-:W-:Y:S03]  /*4e60*/  @!P0 VIADDMNMX R12, R8, R185, UR11, PT ;  /* 0x0000000b080c8e46 */ /* 0x008fe6000b8001b9 */
[C---:B------:R-:W-:Y:S03]  /*4e70*/  HMMA.16816.F32 R24, R136.reuse, R4, R24 ;  /* 0x000000048818723c */ /* 0x040fe60000001818 */
[----:B------:R1:W3:Y:S01]  /*4e80*/  MUFU.TANH R186, R9 ;  /* 0x0000000900ba7308 */ /* 0x0002e20000002400 */
[-C--:B------:R-:W-:Y:S02]  /*4e90*/  @!P0 ISETP.GE.AND P2, PT, R0, R12.reuse, PT ;  /* 0x0000000c0000820c */ /* 0x080fe40003f46270 */
[-C--:B------:R-:W-:Y:S07]  /*4ea0*/  HMMA.16816.F32 R28, R136, R6.reuse, R28 ;  /* 0x00000006881c723c */ /* 0x080fee000000181c */
[----:B------:R3:W2:Y:S01]  /*4eb0*/  MUFU.TANH R212, R16 ;  /* 0x0000001000d47308 */ /* 0x0006a20000002400 */
[----:B------:R-:W-:Y:S03]  /*4ec0*/  FFMA.FTZ R5, R14, UR5, R218 ;  /* 0x000000050e057c23 */ /* 0x000fe600080100da */
[----:B------:R-:W-:Y:S01]  /*4ed0*/  @!P0 IADD3 R4, R0, 0x1, RZ ;  /* 0x0000000100048810 */ /* 0x000fe20007ffe0ff */
[----:B------:R-:W-:Y:S01]  /*4ee0*/  FFMA.FTZ R15, R232, UR5, R217 ;  /* 0x00000005e80f7c23 */ /* 0x000fe200080100d9 */
[----:B------:R-:W-:Y:S04]  /*4ef0*/  HMMA.16816.F32 R32, R156, R6, R32 ;  /* 0x000000069c20723c */ /* 0x000fe80000001820 */
[----:B------:R-:W-:Y:S01]  /*4f00*/  @!P0 FSEL R5, R5, -INF , !P3 ;  /* 0xff80000005058808 */ /* 0x000fe20005800000 */
[----:B-1----:R-:W-:Y:S01]  /*4f10*/  FFMA.FTZ R9, R14, UR5, R227 ;  /* 0x000000050e097c23 */ /* 0x002fe200080100e3 */
[----:B------:R-:W-:Y:S01]  /*4f20*/  @!P0 ISETP.GE.AND P1, PT, R4, R13, PT ;  /* 0x0000000d0400820c */ /* 0x000fe20003f26270 */
[----:B------:R-:W-:Y:S01]  /*4f30*/  FFMA.FTZ R7, R234, UR5, R171 ;  /* 0x00000005ea077c23 */ /* 0x000fe200080100ab */
[----:B------:R-:W-:Y:S03]  /*4f40*/  FMUL.FTZ R20, R20, UR6 ;  /* 0x0000000614147c20 */ /* 0x000fe60008410000 */
[--C-:B------:R-:W-:Y:S01]  /*4f50*/  FFMA.FTZ R5, R5, UR12, -R11.reuse ;  /* 0x0000000c05057c23 */ /* 0x100fe2000801080b */
[----:B------:R-:W1:Y:S01]  /*4f60*/  MUFU.TANH R210, R20 ;  /* 0x0000001400d27308 */ /* 0x000e620000002400 */
[----:B------:R-:W-:Y:S01]  /*4f70*/  FMUL.FTZ R21, R21, UR6 ;  /* 0x0000000615157c20 */ /* 0x000fe20008410000 */
[----:B------:R-:W-:Y:S01]  /*4f80*/  @!P0 FSEL R15, R15, -INF , !P1 ;  /* 0xff8000000f0f8808 */ /* 0x000fe20004800000 */
[----:B------:R-:W-:Y:S01]  /*4f90*/  FMUL.FTZ R22, R22, UR6 ;  /* 0x0000000616167c20 */ /* 0x000fe20008410000 */
[----:B------:R-:W-:Y:S01]  /*4fa0*/  FMUL.FTZ R28, R28, UR6 ;  /* 0x000000061c1c7c20 */ /* 0x000fe20008410000 */
[----:B------:R-:W-:Y:S01]  /*4fb0*/  FMUL.FTZ R29, R29, UR6 ;  /* 0x000000061d1d7c20 */ /* 0x000fe20008410000 */
[----:B------:R-:W-:Y:S01]  /*4fc0*/  FMUL.FTZ R30, R30, UR6 ;  /* 0x000000061e1e7c20 */ /* 0x000fe20008410000 */
[----:B------:R-:W-:Y:S03]  /*4fd0*/  FMUL.FTZ R31, R31, UR6 ;  /* 0x000000061f1f7c20 */ /* 0x000fe60008410000 */
[----:B------:R1:W-:Y:S01]  /*4fe0*/  MUFU.EX2 R148, R5 ;  /* 0x0000000500947308 */ /* 0x0003e20000000800 */
[----:B------:R-:W-:Y:S01]  /*4ff0*/  @!P0 ISETP.GE.AND P1, PT, R4, R12, PT ;  /* 0x0000000c0400820c */ /* 0x000fe20003f26270 */
[----:B------:R-:W-:Y:S01]  /*5000*/  FFMA.FTZ R15, R15, UR12, -R11 ;  /* 0x0000000c0f0f7c23 */ /* 0x000fe2000801080b */
[----:B------:R-:W-:Y:S01]  /*5010*/  @!P0 FSEL R9, R9, -INF , !P2 ;  /* 0xff80000009098808 */ /* 0x000fe20005000000 */
[----:B------:R-:W-:Y:S01]  /*5020*/  FMUL.FTZ R32, R32, UR6 ;  /* 0x0000000620207c20 */ /* 0x000fe20008410000 */
[----:B------:R-:W-:Y:S01]  /*5030*/  FMUL.FTZ R33, R33, UR6 ;  /* 0x0000000621217c20 */ /* 0x000fe20008410000 */
[----:B------:R-:W-:Y:S01]  /*5040*/  FMUL.FTZ R34, R34, UR6 ;  /* 0x0000000622227c20 */ /* 0x000fe20008410000 */
[----:B------:R-:W-:Y:S03]  /*5050*/  FMUL.FTZ R35, R35, UR6 ;  /* 0x0000000623237c20 */ /* 0x000fe60008410000 */
[----:B------:R-:W4:Y:S01]  /*5060*/  MUFU.TANH R209, R21 ;  /* 0x0000001500d17308 */ /* 0x000f220000002400 */
[--C-:B------:R-:W-:Y:S01]  /*5070*/  FFMA.FTZ R9, R9, UR12, -R10.reuse ;  /* 0x0000000c09097c23 */ /* 0x100fe2000801080a */
[----:B------:R-:W-:Y:S01]  /*5080*/  FMUL.FTZ R23, R23, UR6 ;  /* 0x0000000617177c20 */ /* 0x000fe20008410000 */
[----:B------:R-:W-:Y:S01]  /*5090*/  FMUL.FTZ R24, R24, UR6 ;  /* 0x0000000618187c20 */ /* 0x000fe20008410000 */
[----:B------:R-:W-:Y:S01]  /*50a0*/  FMUL.FTZ R25, R25, UR6 ;  /* 0x0000000619197c20 */ /* 0x000fe20008410000 */
[----:B------:R-:W-:Y:S01]  /*50b0*/  FMUL.FTZ R26, R26, UR6 ;  /* 0x000000061a1a7c20 */ /* 0x000fe20008410000 */
[----:B------:R-:W-:Y:S01]  /*50c0*/  FMUL.FTZ R27, R27, UR6 ;  /* 0x000000061b1b7c20 */ /* 0x000fe20008410000 */
[----:B---3--:R-:W-:Y:S03]  /*50d0*/  MOV R16, 0x28 ;  /* 0x0000002800107802 */ /* 0x008fe60000000f00 */
[----:B------:R3:W-:Y:S01]  /*50e0*/  MUFU.EX2 R239, R9 ;  /* 0x0000000900ef7308 */ /* 0x0007e20000000800 */
[----:B-1----:R-:W-:Y:S05]  /*50f0*/  FFMA.FTZ R5, R232, UR5, R225 ;  /* 0x00000005e8057c23 */ /* 0x002fea00080100e1 */
[----:B------:R-:W-:Y:S04]  /*5100*/  @!P0 FSEL R5, R5, -INF , !P1 ;  /* 0xff80000005058808 */ /* 0x000fe80004800000 */
[----:B------:R-:W1:Y:S01]  /*5110*/  MUFU.TANH R222, R22 ;  /* 0x0000001600de7308 */ /* 0x000e620000002400 */
[----:B------:R-:W-:Y:S01]  /*5120*/  FSETP.NEU.FTZ.AND P1, PT, R243, -INF , PT ;  /* 0xff800000f300780b */ /* 0x000fe20003f3d000 */
[----:B------:R-:W-:Y:S08]  /*5130*/  FFMA.FTZ R5, R5, UR12, -R10 ;  /* 0x0000000c05057c23 */ /* 0x000ff0000801080a */
[----:B------:R1:W-:Y:S01]  /*5140*/  MUFU.EX2 R145, R15 ;  /* 0x0000000f00917308 */ /* 0x0003e20000000800 */
[C---:B---3--:R-:W-:Y:S02]  /*5150*/  @!P0 VIADDMNMX R9, R8.reuse, R17, UR11, PT ;  /* 0x0000000b08098e46 */ /* 0x048fe4000b800111 */
[----:B------:R-:W-:Y:S01]  /*5160*/  @!P0 VIADDMNMX R8, R8, R16, UR11, PT ;  /* 0x0000000b08088e46 */ /* 0x000fe2000b800110 */
[----:B------:R-:W-:Y:S01]  /*5170*/  FFMA.FTZ R16, R232, UR5, R186 ;  /* 0x00000005e8107c23 */ /* 0x000fe200080100ba */
[-C--:B------:R-:W-:Y:S02]  /*5180*/  @!P0 ISETP.GE.AND P4, PT, R0, R9.reuse, PT ;  /* 0x000000090000820c */ /* 0x080fe40003f86270 */
[CC--:B------:R-:W-:Y:S03]  /*5190*/  @!P0 ISETP.GE.AND P3, PT, R4.reuse, R9.reuse, PT ;  /* 0x000000090400820c */ /* 0x0c0fe60003f66270 */
[----:B------:R3:W-:Y:S01]  /*51a0*/  MUFU.EX2 R242, R5 ;  /* 0x0000000500f27308 */ /* 0x0007e20000000800 */
[-C--:B------:R-:W-:Y:S01]  /*51b0*/  @!P0 ISETP.GE.AND P2, PT, R4, R8.reuse, PT ;  /* 0x000000080400820c */ /* 0x080fe20003f46270 */
[----:B------:R-:W-:Y:S01]  /*51c0*/  FMUL.FTZ R4, R244, 1.4426950216293334961 ;  /* 0x3fb8aa3bf4047820 */ /* 0x000fe20000410000 */
[----:B------:R-:W-:Y:S02]  /*51d0*/  @!P0 FSEL R16, R16, -INF , !P3 ;  /* 0xff80000010108808 */ /* 0x000fe40005800000 */
[-C--:B------:R-:W-:Y:S05]  /*51e0*/  @!P0 ISETP.GE.AND P3, PT, R0, R8.reuse, PT ;  /* 0x000000080000820c */ /* 0x080fea0003f66270 */
[----:B------:R-:W4:Y:S01]  /*51f0*/  MUFU.TANH R221, R23 ;  /* 0x0000001700dd7308 */ /* 0x000f220000002400 */
[----:B-1----:R-:W-:Y:S05]  /*5200*/  FFMA.FTZ R15, R14, UR5, R188 ;  /* 0x000000050e0f7c23 */ /* 0x002fea00080100bc */
[----:B------:R-:W-:Y:S04]  /*5210*/  @!P0 FSEL R15, R15, -INF , !P4 ;  /* 0xff8000000f0f8808 */ /* 0x000fe80006000000 */
[----:B------:R-:W1:Y:S01]  /*5220*/  MUFU.TANH R168, R24 ;  /* 0x0000001800a87308 */ /* 0x000e620000002400 */
[----:B---3--:R-:W-:Y:S05]  /*5230*/  FMUL.FTZ R5, R243, 1.4426950216293334961 ;  /* 0x3fb8aa3bf3057820 */ /* 0x008fea0000410000 */
[----:B------:R-:W-:Y:S04]  /*5240*/  FSEL R5, R5, RZ, P1 ;  /* 0x000000ff05057208 */ /* 0x000fe80000800000 */
[----:B------:R-:W3:Y:S01]  /*5250*/  MUFU.TANH R167, R25 ;  /* 0x0000001900a77308 */ /* 0x000ee20000002400 */
[----:B------:R-:W-:Y:S01]  /*5260*/  FSETP.NEU.FTZ.AND P1, PT, R244, -INF , PT ;  /* 0xff800000f400780b */ /* 0x000fe20003f3d000 */
[--C-:B------:R-:W-:Y:S01]  /*5270*/  FFMA.FTZ R17, R15, UR12, -R5.reuse ;  /* 0x0000000c0f117c23 */ /* 0x100fe20008010805 */
[----:B------:R-:W-:Y:S02]  /*5280*/  FFMA.FTZ R15, R14, UR5, R192 ;  /* 0x000000050e0f7c23 */ /* 0x000fe400080100c0 */
[----:B------:R-:W-:Y:S01]  /*5290*/  FSEL R4, R4, RZ, P1 ;  /* 0x000000ff04047208 */ /* 0x000fe20000800000 */
[----:B------:R-:W-:Y:S01]  /*52a0*/  FFMA.FTZ R16, R16, UR12, -R5 ;  /* 0x0000000c10107c23 */ /* 0x000fe20008010805 */
[----:B------:R-:W-:Y:S03]  /*52b0*/  FFMA.FTZ R14, R232, UR5, R191 ;  /* 0x00000005e80e7c23 */ /* 0x000fe600080100bf */
[----:B------:R-:W3:Y:S01]  /*52c0*/  MUFU.TANH R187, R26 ;  /* 0x0000001a00bb7308 */ /* 0x000ee20000002400 */
[----:B------:R-:W-:Y:S02]  /*52d0*/  @!P0 FSEL R15, R15, -INF , !P3 ;  /* 0xff8000000f0f8808 */ /* 0x000fe40005800000 */
[----:B------:R-:W-:Y:S03]  /*52e0*/  @!P0 FSEL R14, R14, -INF , !P2 ;  /* 0xff8000000e0e8808 */ /* 0x000fe60005000000 */
[--C-:B------:R-:W-:Y:S04]  /*52f0*/  FFMA.FTZ R15, R15, UR12, -R4.reuse ;  /* 0x0000000c0f0f7c23 */ /* 0x100fe80008010804 */
[----:B------:R1:W-:Y:S01]  /*5300*/  MUFU.EX2 R160, R16 ;  /* 0x0000001000a07308 */ /* 0x0003e20000000800 */
[----:B------:R-:W-:Y:S09]  /*5310*/  FFMA.FTZ R14, R14, UR12, -R4 ;  /* 0x0000000c0e0e7c23 */ /* 0x000ff20008010804 */
[----:B------:R2:W-:Y:S10]  /*5320*/  MUFU.EX2 R166, R15 ;  /* 0x0000000f00a67308 */ /* 0x0005f40000000800 */
[----:B------:R4:W-:Y:S01]  /*5330*/  MUFU.EX2 R165, R14 ;  /* 0x0000000e00a57308 */ /* 0x0009e20000000800 */
[----:B-1----:R-:W-:Y:S09]  /*5340*/  FFMA.FTZ R16, R233, UR5, R184 ;  /* 0x00000005e9107c23 */ /* 0x002ff200080100b8 */
[----:B------:R-:W1:Y:S01]  /*5350*/  MUFU.TANH R185, R27 ;  /* 0x0000001b00b97308 */ /* 0x000e620000002400 */
[----:B--2---:R-:W-:Y:S04]  /*5360*/  @!P0 IADD3 R15, R0, 0x8, RZ ;  /* 0x00000008000f8810 */ /* 0x004fe80007ffe0ff */
[CC--:B------:R-:W-:Y:S02]  /*5370*/  @!P0 ISETP.GE.AND P1, PT, R15.reuse, R9.reuse, PT ;  /* 0x000000090f00820c */ /* 0x0c0fe40003f26270 */
[-C--:B------:R-:W-:Y:S03]  /*5380*/  @!P0 ISETP.GE.AND P2, PT, R15, R8.reuse, PT ;  /* 0x000000080f00820c */ /* 0x080fe60003f46270 */
[----:B------:R-:W-:Y:S01]  /*5390*/  MUFU.TANH R164, R28 ;  /* 0x0000001c00a47308 */ /* 0x000fe20000002400 */
[----:B------:R-:W-:Y:S02]  /*53a0*/  @!P0 FSEL R16, R16, -INF , !P1 ;  /* 0xff80000010108808 */ /* 0x000fe40004800000 */
[----:B----4-:R-:W-:Y:S03]  /*53b0*/  @!P0 IADD3 R14, R0, 0x9, RZ ;  /* 0x00000009000e8810 */ /* 0x010fe60007ffe0ff */
[--C-:B------:R-:W-:Y:S01]  /*53c0*/  FFMA.FTZ R6, R16, UR12, -R5.reuse ;  /* 0x0000000c10067c23 */ /* 0x100fe20008010805 */
[C---:B------:R-:W-:Y:S01]  /*53d0*/  @!P0 ISETP.GE.AND P1, PT, R14.reuse, R9, PT ;  /* 0x000000090e00820c */ /* 0x040fe20003f26270 */
[----:B------:R-:W-:Y:S02]  /*53e0*/  FFMA.FTZ R16, R233, UR5, R190 ;  /* 0x00000005e9107c23 */ /* 0x000fe400080100be */
[----:B------:R-:W2:Y:S01]  /*53f0*/  MUFU.TANH R163, R29 ;  /* 0x0000001d00a37308 */ /* 0x000ea20000002400 */
[----:B------:R-:W-:Y:S02]  /*5400*/  @!P0 FSEL R7, R7, -INF , !P1 ;  /* 0xff80000007078808 */ /* 0x000fe40004800000 */
[----:B------:R-:W-:Y:S02]  /*5410*/  @!P0 ISETP.GE.AND P1, PT, R14, R8, PT ;  /* 0x000000080e00820c */ /* 0x000fe40003f26270 */
[----:B------:R-:W-:Y:S01]  /*5420*/  @!P0 FSEL R16, R16, -INF , !P2 ;  /* 0xff80000010108808 */ /* 0x000fe20005000000 */
[----:B------:R-:W-:Y:S04]  /*5430*/  FFMA.FTZ R7, R7, UR12, -R5 ;  /* 0x0000000c07077c23 */ /* 0x000fe80008010805 */
[----:B------:R4:W-:Y:S01]  /*5440*/  MUFU.EX2 R155, R6 ;  /* 0x00000006009b7308 */ /* 0x0009e20000000800 */
[----:B------:R-:W-:Y:S09]  /*5450*/  FFMA.FTZ R16, R16, UR12, -R4 ;  /* 0x0000000c10107c23 */ /* 0x000ff20008010804 */
[----:B------:R3:W-:Y:S10]  /*5460*/  MUFU.EX2 R154, R7 ;  /* 0x00000007009a7308 */ /* 0x0007f40000000800 */
[----:B------:R1:W-:Y:S01]  /*5470*/  MUFU.EX2 R162, R16 ;  /* 0x0000001000a27308 */ /* 0x0003e20000000800 */
[----:B----4-:R-:W-:Y:S05]  /*5480*/  FFMA.FTZ R6, R234, UR5, R189 ;  /* 0x00000005ea067c23 */ /* 0x010fea00080100bd */
[----:B------:R-:W-:Y:S02]  /*5490*/  @!P0 FSEL R6, R6, -INF , !P1 ;  /* 0xff80000006068808 */ /* 0x000fe40004800000 */
[-C--:B------:R-:W-:Y:S01]  /*54a0*/  @!P0 ISETP.GE.AND P1, PT, R15, R13.reuse, PT ;  /* 0x0000000d0f00820c */ /* 0x080fe20003f26270 */
[----:B---3--:R-:W-:Y:S01]  /*54b0*/  FFMA.FTZ R7, R233, UR5, R212 ;  /* 0x00000005e9077c23 */ /* 0x008fe200080100d4 */
[----:B------:R-:W3:Y:S01]  /*54c0*/  MUFU.TANH R170, R30 ;  /* 0x0000001e00aa7308 */ /* 0x000ee20000002400 */
[----:B------:R-:W-:Y:S03]  /*54d0*/  FFMA.FTZ R6, R6, UR12, -R4 ;  /* 0x0000000c06067c23 */ /* 0x000fe60008010804 */
[----:B------:R-:W-:Y:S02]  /*54e0*/  @!P0 FSEL R7, R7, -INF , !P1 ;  /* 0xff80000007078808 */ /* 0x000fe40004800000 */
[-C--:B------:R-:W-:Y:S01]  /*54f0*/  @!P0 ISETP.GE.AND P1, PT, R14, R13.reuse, PT ;  /* 0x0000000d0e00820c */ /* 0x080fe20003f26270 */
[----:B-1----:R-:W-:Y:S03]  /*5500*/  FFMA.FTZ R16, R233, UR5, R224 ;  /* 0x00000005e9107c23 */ /* 0x002fe600080100e0 */
[----:B------:R1:W-:Y:S01]  /*5510*/  MUFU.EX2 R159, R6 ;  /* 0x00000006009f7308 */ /* 0x0003e20000000800 */
[----:B------:R-:W-:Y:S09]  /*5520*/  FFMA.FTZ R7, R7, UR12, -R11 ;  /* 0x0000000c07077c23 */ /* 0x000ff2000801080b */
[----:B------:R4:W-:Y:S10]  /*5530*/  MUFU.EX2 R216, R7 ;  /* 0x0000000700d87308 */ /* 0x0009f40000000800 */
[----:B------:R-:W-:Y:S01]  /*5540*/  MUFU.TANH R197, R32 ;  /* 0x0000002000c57308 */ /* 0x000fe20000002400 */
[----:B-1----:R-:W-:Y:S05]  /*5550*/  FFMA.FTZ R6, R234, UR5, R211 ;  /* 0x00000005ea067c23 */ /* 0x002fea00080100d3 */
[----:B------:R-:W-:Y:S02]  /*5560*/  @!P0 FSEL R6, R6, -INF , !P1 ;  /* 0xff80000006068808 */ /* 0x000fe40004800000 */
[-C--:B------:R-:W-:Y:S01]  /*5570*/  @!P0 ISETP.GE.AND P1, PT, R15, R12.reuse, PT ;  /* 0x0000000c0f00820c */ /* 0x080fe20003f26270 */
[----:B----4-:R-:W-:Y:S01]  /*5580*/  FFMA.FTZ R7, R234, UR5, R223 ;  /* 0x00000005ea077c23 */ /* 0x010fe200080100df */
[----:B------:R-:W-:Y:S01]  /*5590*/  FFMA.FTZ R15, R235, UR5, R210 ;  /* 0x00000005eb0f7c23 */ /* 0x000fe200080100d2 */
[----:B------:R-:W-:Y:S01]  /*55a0*/  FFMA.FTZ R6, R6, UR12, -R11 ;  /* 0x0000000c06067c23 */ /* 0x000fe2000801080b */
[----:B------:R-:W-:Y:S01]  /*55b0*/  @!P0 FSEL R16, R16, -INF , !P1 ;  /* 0xff80000010108808 */ /* 0x000fe20004800000 */
[----:B------:R-:W-:Y:S01]  /*55c0*/  MUFU.TANH R198, R33 ;  /* 0x0000002100c67308 */ /* 0x000fe20000002400 */
[-C--:B------:R-:W-:Y:S03]  /*55d0*/  @!P0 ISETP.GE.AND P1, PT, R14, R12.reuse, PT ;  /* 0x0000000c0e00820c */ /* 0x080fe60003f26270 */
[--C-:B------:R-:W-:Y:S01]  /*55e0*/  FFMA.FTZ R16, R16, UR12, -R10.reuse ;  /* 0x0000000c10107c23 */ /* 0x100fe2000801080a */
[----:B------:R-:W-:Y:S05]  /*55f0*/  @!P0 FSEL R7, R7, -INF , !P1 ;  /* 0xff80000007078808 */ /* 0x000fea0004800000 */
[----:B------:R1:W-:Y:S01]  /*5600*/  MUFU.EX2 R215, R6 ;  /* 0x0000000600d77308 */ /* 0x0003e20000000800 */
[----:B------:R-:W-:Y:S01]  /*5610*/  FFMA.FTZ R14, R7, UR12, -R10 ;  /* 0x0000000c070e7c23 */ /* 0x000fe2000801080a */
[C---:B------:R-:W-:Y:S08]  /*5620*/  @!P0 IADD3 R7, R0.reuse, 0x11, RZ ;  /* 0x0000001100078810 */ /* 0x040ff00007ffe0ff */
[----:B------:R4:W-:Y:S10]  /*5630*/  MUFU.EX2 R229, R14 ;  /* 0x0000000e00e57308 */ /* 0x0009f40000000800 */
[----:B------:R-:W3:Y:S01]  /*5640*/  MUFU.TANH R204, R34 ;  /* 0x0000002200cc7308 */ /* 0x000ee20000002400 */
[----:B-1----:R-:W-:Y:S04]  /*5650*/  @!P0 IADD3 R6, R0, 0x10, RZ ;  /* 0x0000001000068810 */ /* 0x002fe80007ffe0ff */
[-C--:B------:R-:W-:Y:S05]  /*5660*/  @!P0 ISETP.GE.AND P1, PT, R6, R13.reuse, PT ;  /* 0x0000000d0600820c */ /* 0x080fea0003f26270 */
[----:B------:R-:W-:Y:S01]  /*5670*/  MUFU.TANH R203, R35 ;  /* 0x0000002300cb7308 */ /* 0x000fe20000002400 */
[----:B------:R-:W-:Y:S01]  /*5680*/  @!P0 FSEL R15, R15, -INF , !P1 ;  /* 0xff8000000f0f8808 */ /* 0x000fe20004800000 */
[----:B----4-:R-:W-:Y:S01]  /*5690*/  FFMA.FTZ R14, R236, UR5, R209 ;  /* 0x00000005ec0e7c23 */ /* 0x010fe200080100d1 */
[----:B------:R-:W-:Y:S03]  /*56a0*/  @!P0 ISETP.GE.AND P1, PT, R7, R13, PT ;  /* 0x0000000d0700820c */ /* 0x000fe60003f26270 */
[--C-:B------:R-:W-:Y:S01]  /*56b0*/  FFMA.FTZ R15, R15, UR12, -R11.reuse ;  /* 0x0000000c0f0f7c23 */ /* 0x100fe2000801080b */
[----:B------:R-:W-:Y:S03]  /*56c0*/  @!P0 FSEL R14, R14, -INF , !P1 ;  /* 0xff8000000e0e8808 */ /* 0x000fe60004800000 */
[----:B------:R-:W-:Y:S01]  /*56d0*/  MUFU.EX2 R230, R16 ;  /* 0x0000001000e67308 */ /* 0x000fe20000000800 */
[-C--:B------:R-:W-:Y:S01]  /*56e0*/  @!P0 ISETP.GE.AND P1, PT, R6, R12.reuse, PT ;  /* 0x0000000c0600820c */ /* 0x080fe20003f26270 */
[----:B------:R-:W-:Y:S08]  /*56f0*/  FFMA.FTZ R14, R14, UR12, -R11 ;  /* 0x0000000c0e0e7c23 */ /* 0x000ff0000801080b */
[----:B------:R1:W-:Y:S10]  /*5700*/  MUFU.EX2 R213, R15 ;  /* 0x0000000f00d57308 */ /* 0x0003f40000000800 */
[----:B------:R4:W-:Y:S10]  /*5710*/  MUFU.EX2 R214, R14 ;  /* 0x0000000e00d67308 */ /* 0x0009f40000000800 */
[----:B------:R-:W3:Y:S01]  /*5720*/  MUFU.TANH R169, R31 ;  /* 0x0000001f00a97308 */ /* 0x000ee20000002400 */
[----:B-1----:R-:W-:Y:S05]  /*5730*/  FFMA.FTZ R15, R235, UR5, R222 ;  /* 0x00000005eb0f7c23 */ /* 0x002fea00080100de */
[----:B------:R-:W-:Y:S02]  /*5740*/  @!P0 FSEL R15, R15, -INF , !P1 ;  /* 0xff8000000f0f8808 */ /* 0x000fe40004800000 */
[----:B------:R-:W-:Y:S01]  /*5750*/  @!P0 ISETP.GE.AND P1, PT, R7, R12, PT ;  /* 0x0000000c0700820c */ /* 0x000fe20003f26270 */
[----:B----4-:R-:W-:Y:S01]  /*5760*/  FFMA.FTZ R14, R236, UR5, R221 ;  /* 0x00000005ec0e7c23 */ /* 0x010fe200080100dd */
[----:B------:R-:W1:Y:S01]  /*5770*/  MUFU.EX2 R161, R17 ;  /* 0x0000001100a17308 */ /* 0x000e620000000800 */
[--C-:B------:R-:W-:Y:S03]  /*5780*/  FFMA.FTZ R15, R15, UR12, -R10.reuse ;  /* 0x0000000c0f0f7c23 */ /* 0x100fe6000801080a */
[----:B------:R-:W-:Y:S02]  /*5790*/  @!P0 FSEL R14, R14, -INF , !P1 ;  /* 0xff8000000e0e8808 */ /* 0x000fe40004800000 */
[-C--:B------:R-:W-:Y:S04]  /*57a0*/  @!P0 ISETP.GE.AND P1, PT, R6, R9.reuse, PT ;  /* 0x000000090600820c */ /* 0x080fe80003f26270 */
[----:B------:R4:W-:Y:S01]  /*57b0*/  MUFU.EX2 R226, R15 ;  /* 0x0000000f00e27308 */ /* 0x0009e20000000800 */
[----:B------:R-:W-:Y:S09]  /*57c0*/  FFMA.FTZ R14, R14, UR12, -R10 ;  /* 0x0000000c0e0e7c23 */ /* 0x000ff2000801080a */
[----:B------:R2:W1:Y:S01]  /*57d0*/  MUFU.EX2 R228, R14 ;  /* 0x0000000e00e47308 */ /* 0x0004620000000800 */
[----:B----4-:R-:W-:Y:S05]  /*57e0*/  FFMA.FTZ R15, R235, UR5, R168 ;  /* 0x00000005eb0f7c23 */ /* 0x010fea00080100a8 */
[----:B------:R-:W-:Y:S02]  /*57f0*/  @!P0 FSEL R15, R15, -INF , !P1 ;  /* 0xff8000000f0f8808 */ /* 0x000fe40004800000 */
[-C--:B------:R-:W-:Y:S01]  /*5800*/  @!P0 ISETP.GE.AND P1, PT, R7, R9.reuse, PT ;  /* 0x000000090700820c */ /* 0x080fe20003f26270 */
[----:B--2---:R-:W-:Y:S02]  /*5810*/  FFMA.FTZ R14, R236, UR5, R167 ;  /* 0x00000005ec0e7c23 */ /* 0x004fe400080100a7 */
[--C-:B------:R-:W-:Y:S03]  /*5820*/  FFMA.FTZ R15, R15, UR12, -R5.reuse ;  /* 0x0000000c0f0f7c23 */ /* 0x100fe60008010805 */
[----:B------:R-:W-:Y:S01]  /*5830*/  @!P0 FSEL R14, R14, -INF , !P1 ;  /* 0xff8000000e0e8808 */ /* 0x000fe20004800000 */
[----:B------:R2:W-:Y:S01]  /*5840*/  MUFU.EX2 R152, R15 ;  /* 0x0000000f00987308 */ /* 0x0005e20000000800 */
[----:B------:R-:W-:Y:S02]  /*5850*/  @!P0 ISETP.GE.AND P1, PT, R6, R8, PT ;  /* 0x000000080600820c */ /* 0x000fe40003f26270 */
[----:B------:R-:W-:Y:S01]  /*5860*/  @!P0 IADD3 R6, R0, 0x18, RZ ;  /* 0x0000001800068810 */ /* 0x000fe20007ffe0ff */
[----:B------:R-:W-:Y:S01]  /*5870*/  FFMA.FTZ R14, R14, UR12, -R5 ;  /* 0x0000000c0e0e7c23 */ /* 0x000fe20008010805 */
[----:B------:R-:W-:Y:S05]  /*5880*/  @!P0 IADD3 R0, R0, 0x19, RZ ;  /* 0x0000001900008810 */ /* 0x000fea0007ffe0ff */
[----:B------:R4:W-:Y:S01]  /*5890*/  MUFU.EX2 R151, R14 ;  /* 0x0000000e00977308 */ /* 0x0009e20000000800 */
[----:B------:R-:W-:Y:S01]  /*58a0*/  @!P0 ISETP.GE.AND P2, PT, R0, R12, PT ;  /* 0x0000000c0000820c */ /* 0x000fe20003f46270 */
[----:B--2---:R-:W-:Y:S05]  /*58b0*/  FFMA.FTZ R15, R235, UR5, R187 ;  /* 0x00000005eb0f7c23 */ /* 0x004fea00080100bb */
[----:B------:R-:W-:Y:S02]  /*58c0*/  @!P0 FSEL R15, R15, -INF , !P1 ;  /* 0xff8000000f0f8808 */ /* 0x000fe40004800000 */
[-C--:B------:R-:W-:Y:S01]  /*58d0*/  @!P0 ISETP.GE.AND P1, PT, R7, R8.reuse, PT ;  /* 0x000000080700820c */ /* 0x080fe20003f26270 */
[----:B----4-:R-:W-:Y:S01]  /*58e0*/  FFMA.FTZ R14, R236, UR5, R185 ;  /* 0x00000005ec0e7c23 */ /* 0x010fe200080100b9 */
[----:B------:R-:W-:Y:S01]  /*58f0*/  FFMA.FTZ R7, R238, UR5, R163 ;  /* 0x00000005ee077c23 */ /* 0x000fe200080100a3 */
[--C-:B------:R-:W-:Y:S03]  /*5900*/  FFMA.FTZ R15, R15, UR12, -R4.reuse ;  /* 0x0000000c0f0f7c23 */ /* 0x100fe60008010804 */
[----:B------:R-:W-:Y:S01]  /*5910*/  @!P0 FSEL R14, R14, -INF , !P1 ;  /* 0xff8000000e0e8808 */ /* 0x000fe20004800000 */
[----:B------:R2:W-:Y:S01]  /*5920*/  MUFU.EX2 R158, R15 ;  /* 0x0000000f009e7308 */ /* 0x0005e20000000800 */
[-C--:B------:R-:W-:Y:S03]  /*5930*/  @!P0 ISETP.GE.AND P1, PT, R6, R9.reuse, PT ;  /* 0x000000090600820c */ /* 0x080fe60003f26270 */
[----:B------:R-:W-:Y:S06]  /*5940*/  FFMA.FTZ R14, R14, UR12, -R4 ;  /* 0x0000000c0e0e7c23 */ /* 0x000fec0008010804 */
[----:B------:R-:W-:Y:S01]  /*5950*/  MUFU.EX2 R157, R14 ;  /* 0x0000000e009d7308 */ /* 0x000fe20000000800 */
[----:B--2---:R-:W-:Y:S05]  /*5960*/  FFMA.FTZ R15, R237, UR5, R164 ;  /* 0x00000005ed0f7c23 */ /* 0x004fea00080100a4 */
[----:B------:R-:W-:Y:S02]  /*5970*/  @!P0 FSEL R15, R15, -INF , !P1 ;  /* 0xff8000000f0f8808 */ /* 0x000fe40004800000 */
[----:B------:R-:W-:Y:S01]  /*5980*/  @!P0 ISETP.GE.AND P1, PT, R0, R9, PT ;  /* 0x000000090000820c */ /* 0x000fe20003f26270 */
[----:B---3--:R-:W-:Y:S02]  /*5990*/  FFMA.FTZ R9, R237, UR5, R170 ;  /* 0x00000005ed097c23 */ /* 0x008fe400080100aa */
[--C-:B------:R-:W-:Y:S01]  /*59a0*/  FFMA.FTZ R15, R15, UR12, -R5.reuse ;  /* 0x0000000c0f0f7c23 */ /* 0x100fe20008010805 */
[----:B------:R-:W-:Y:S02]  /*59b0*/  @!P0 FSEL R7, R7, -INF , !P1 ;  /* 0xff80000007078808 */ /* 0x000fe40004800000 */
[C---:B------:R-:W-:Y:S01]  /*59c0*/  @!P0 ISETP.GE.AND P1, PT, R6.reuse, R8, PT ;  /* 0x000000080600820c */ /* 0x040fe20003f26270 */
[----:B------:R-:W-:Y:S02]  /*59d0*/  MUFU.EX2 R150, R15 ;  /* 0x0000000f00967308 */ /* 0x000fe40000000800 */
[----:B------:R-:W-:Y:S01]  /*59e0*/  FFMA.FTZ R5, R7, UR12, -R5 ;  /* 0x0000000c07057c23 */ /* 0x000fe20008010805 */
[----:B------:R-:W-:Y:S01]  /*59f0*/  @!P0 FSEL R9, R9, -INF , !P1 ;  /* 0xff80000009098808 */ /* 0x000fe20004800000 */
[----:B------:R-:W-:Y:S01]  /*5a00*/  FFMA.FTZ R7, R237, UR5, R204 ;  /* 0x00000005ed077c23 */ /* 0x000fe200080100cc */
[-C--:B------:R-:W-:Y:S05]  /*5a10*/  @!P0 ISETP.GE.AND P1, PT, R6, R13.reuse, PT ;  /* 0x0000000d0600820c */ /* 0x080fea0003f26270 */
[----:B------:R2:W-:Y:S01]  /*5a20*/  MUFU.EX2 R149, R5 ;  /* 0x0000000500957308 */ /* 0x0005e20000000800 */
[----:B------:R-:W-:Y:S09]  /*5a30*/  FFMA.FTZ R9, R9, UR12, -R4 ;  /* 0x0000000c09097c23 */ /* 0x000ff20008010804 */
[----:B------:R3:W-:Y:S01]  /*5a40*/  MUFU.EX2 R156, R9 ;  /* 0x00000009009c7308 */ /* 0x0007e20000000800 */
[----:B--2---:R-:W-:Y:S05]  /*5a50*/  FFMA.FTZ R5, R237, UR5, R197 ;  /* 0x00000005ed057c23 */ /* 0x004fea00080100c5 */
[----:B------:R-:W-:Y:S02]  /*5a60*/  @!P0 FSEL R5, R5, -INF , !P1 ;  /* 0xff80000005058808 */ /* 0x000fe40004800000 */
[----:B------:R-:W-:Y:S01]  /*5a70*/  @!P0 ISETP.GE.AND P1, PT, R0, R13, PT ;  /* 0x0000000d0000820c */ /* 0x000fe20003f26270 */
[----:B---3--:R-:W-:Y:S02]  /*5a80*/  FFMA.FTZ R9, R238, UR5, R198 ;  /* 0x00000005ee097c23 */ /* 0x008fe400080100c6 */
[--C-:B------:R-:W-:Y:S03]  /*5a90*/  FFMA.FTZ R5, R5, UR12, -R11.reuse ;  /* 0x0000000c05057c23 */ /* 0x100fe6000801080b */
[----:B------:R-:W-:Y:S01]  /*5aa0*/  @!P0 FSEL R9, R9, -INF , !P1 ;  /* 0xff80000009098808 */ /* 0x000fe20004800000 */
[----:B------:R2:W-:Y:S01]  /*5ab0*/  MUFU.EX2 R208, R5 ;  /* 0x0000000500d07308 */ /* 0x0005e20000000800 */
[----:B------:R-:W-:Y:S03]  /*5ac0*/  @!P0 ISETP.GE.AND P1, PT, R6, R12, PT ;  /* 0x0000000c0600820c */ /* 0x000fe60003f26270 */
[----:B------:R-:W-:Y:S01]  /*5ad0*/  FFMA.FTZ R11, R9, UR12, -R11 ;  /* 0x0000000c090b7c23 */ /* 0x000fe2000801080b */
[----:B------:R-:W-:Y:S02]  /*5ae0*/  @!P0 FSEL R7, R7, -INF , !P1 ;  /* 0xff80000007078808 */ /* 0x000fe40004800000 */
[----:B------:R-:W-:Y:S01]  /*5af0*/  @!P0 ISETP.GE.AND P1, PT, R0, R8, PT ;  /* 0x000000080000820c */ /* 0x000fe20003f26270 */
[----:B------:R-:W-:Y:S02]  /*5b00*/  FFMA.FTZ R0, R238, UR5, R169 ;  /* 0x00000005ee007c23 */ /* 0x000fe400080100a9 */
[----:B------:R-:W3:Y:S01]  /*5b10*/  MUFU.EX2 R207, R11 ;  /* 0x0000000b00cf7308 */ /* 0x000ee20000000800 */
[----:B------:R-:W-:Y:S01]  /*5b20*/  FFMA.FTZ R6, R7, UR12, -R10 ;  /* 0x0000000c07067c23 */ /* 0x000fe2000801080a */
[----:B------:R-:W-:Y:S02]  /*5b30*/  F2FP.F16.F32.PACK_AB R7, R145, R148 ;  /* 0x000000949107723e */ /* 0x000fe400000000ff */
[----:B------:R-:W-:Y:S03]  /*5b40*/  @!P0 FSEL R0, R0, -INF , !P1 ;  /* 0xff80000000008808 */ /* 0x000fe60004800000 */
[----:B------:R4:W-:Y:S03]  /*5b50*/  STS [R196+0x19000], R7 ;  /* 0x01900007c4007388 */ /* 0x0009e60000000800 */
[----:B------:R3:W-:Y:S01]  /*5b60*/  MUFU.EX2 R220, R6 ;  /* 0x0000000600dc7308 */ /* 0x0007e20000000800 */
[----:B--2---:R-:W-:Y:S01]  /*5b70*/  FFMA.FTZ R5, R238, UR5, R203 ;  /* 0x00000005ee057c23 */ /* 0x004fe200080100cb */
[----:B------:R-:W-:Y:S01]  /*5b80*/  FFMA.FTZ R4, R0, UR12, -R4 ;  /* 0x0000000c00047c23 */ /* 0x000fe20008010804 */
[----:B------:R-:W-:Y:S03]  /*5b90*/  F2FP.F16.F32.PACK_AB R0, R165, R166 ;  /* 0x000000a6a500723e */ /* 0x000fe600000000ff */
[----:B------:R-:W-:Y:S04]  /*5ba0*/  @!P0 FSEL R5, R5, -INF , !P2 ;  /* 0xff80000005058808 */ /* 0x000fe80005000000 */
[----:B------:R2:W-:Y:S01]  /*5bb0*/  MUFU.EX2 R153, R4 ;  /* 0x0000000400997308 */ /* 0x0005e20000000800 */
[----:B------:R-:W-:Y:S01]  /*5bc0*/  IADD3 R146, P0, R146, UR16, RZ ;  /* 0x0000001092927c10 */ /* 0x000fe2000ff1e0ff */
[----:B------:R-:W-:Y:S01]  /*5bd0*/  FFMA.FTZ R10, R5, UR12, -R10 ;  /* 0x0000000c050a7c23 */ /* 0x000fe2000801080a */
[----:B-1----:R-:W-:Y:S02]  /*5be0*/  F2FP.F16.F32.PACK_AB R5, R160, R161 ;  /* 0x000000a1a005723e */ /* 0x002fe400000000ff */
[----:B------:R-:W-:Y:S05]  /*5bf0*/  IADD3.X R147, R144, UR15, RZ, P0, !PT ;  /* 0x0000000f90937c10 */ /* 0x000fea00087fe4ff */
[----:B------:R-:W1:Y:S01]  /*5c00*/  MUFU.EX2 R219, R10 ;  /* 0x0000000a00db7308 */ /* 0x000e620000000800 */
[----:B---3--:R-:W-:Y:S01]  /*5c10*/  F2FP.F16.F32.PACK_AB R6, R242, R239 ;  /* 0x000000eff206723e */ /* 0x008fe200000000ff */
[----:B------:R-:W3:Y:S01]  /*5c20*/  LDG.E R144, desc[UR8][R146.64] ;  /* 0x0000000892907981 */ /* 0x000ee2000c1e1900 */
[----:B------:R-:W-:Y:S03]  /*5c30*/  PLOP3.LUT P0, PT, PT, PT, UP0, 0x80, 0x0 ;  /* 0x000000000000781c */ /* 0x000fe60003f0f008 */
[----:B------:R1:W-:Y:S01]  /*5c40*/  STS [R196+0x19400], R6 ;  /* 0x01940006c4007388 */ /* 0x0003e20000000800 */
[----:B----4-:R-:W-:Y:S02]  /*5c50*/  F2FP.F16.F32.PACK_AB R7, R215, R216 ;  /* 0x000000d8d707723e */ /* 0x010fe400000000ff */
[----:B--2---:R-:W-:Y:S03]  /*5c60*/  F2FP.F16.F32.PACK_AB R4, R228, R226 ;  /* 0x000000e2e404723e */ /* 0x004fe600000000ff */
[----:B------:R2:W-:Y:S01]  /*5c70*/  STS [R195+0x19000], R7 ;  /* 0x01900007c3007388 */ /* 0x0005e20000000800 */
[----:B-1----:R-:W-:Y:S05]  /*5c80*/  F2FP.F16.F32.PACK_AB R6, R229, R230 ;  /* 0x000000e6e506723e */ /* 0x002fea00000000ff */
[----:B------:R1:W-:Y:S01]  /*5c90*/  STS [R195+0x19400], R6 ;  /* 0x01940006c3007388 */ /* 0x0003e20000000800 */
[----:B--2---:R-:W-:Y:S03]  /*5ca0*/  F2FP.F16.F32.PACK_AB R7, R154, R155 ;  /* 0x0000009b9a07723e */ /* 0x004fe600000000ff */
[----:B------:R2:W-:Y:S04]  /*5cb0*/  STS [R196+0x1a000], R5 ;  /* 0x01a00005c4007388 */ /* 0x0005e80000000800 */
        /* <DEDUP_REMOVED lines=9> */
[----:B------:R4:W-:Y:S01]  /*5d50*/  STS [R193+0x19000], R0 ;  /* 0x01900000c1007388 */ /* 0x0009e20000000800 */
[----:B-1----:R-:W-:Y:S02]  /*5d60*/  F2FP.F16.F32.PACK_AB R6, R157, R158 ;  /* 0x0000009e9d06723e */ /* 0x002fe400000000ff */
[----:B--2---:R-:W-:Y:S02]  /*5d70*/  F2FP.F16.F32.PACK_AB R5, R219, R220 ;  /* 0x000000dcdb05723e */ /* 0x004fe400000000ff */
[----:B----4-:R-:W-:Y:S03]  /*5d80*/  F2FP.F16.F32.PACK_AB R4, R149, R150 ;  /* 0x000000969504723e */ /* 0x010fe600000000ff */
[----:B------:R-:W-:Y:S01]  /*5d90*/  STS [R193+0x19400], R5 ;  /* 0x01940005c1007388 */ /* 0x000fe20000000800 */
[----:B------:R-:W-:Y:S03]  /*5da0*/  F2FP.F16.F32.PACK_AB R0, R153, R156 ;  /* 0x0000009c9900723e */ /* 0x000fe600000000ff */
[----:B------:R-:W-:Y:S04]  /*5db0*/  STS [R194+0x1a000], R7 ;  /* 0x01a00007c2007388 */ /* 0x000fe80000000800 */
[----:B------:R-:W-:Y:S04]  /*5dc0*/  STS [R194+0x1a400], R6 ;  /* 0x01a40006c2007388 */ /* 0x000fe80000000800 */
[----:B------:R-:W-:Y:S04]  /*5dd0*/  STS [R193+0x1a000], R4 ;  /* 0x01a00004c1007388 */ /* 0x000fe80000000800 */
[----:B------:R1:W-:Y:S04]  /*5de0*/  STS [R193+0x1a400], R0 ;  /* 0x01a40000c1007388 */ /* 0x0003e80000000800 */
[----:B------:R-:W-:Y:S08]  /*5df0*/  LDSM.16.M88.4 R32, [R175+UR4+0x6000] ;  /* 0x00600004af20783b */ /* 0x000ff00008000200 */
[----:B------:R-:W2:Y:S08]  /*5e00*/  LDSM.16.M88.4 R16, [R172+0xf000] ;  /* 0x00f00000ac10783b */ /* 0x000eb00000000200 */
[----:B------:R-:W4:Y:S01]  /*5e10*/  LDSM.16.M88.4 R28, [R175+UR4+0x6800] ;  /* 0x00680004af1c783b */ /* 0x000f220008000200 */
[----:B-1----:R-:W-:Y:S07]  /*5e20*/  MOV R0, UR4 ;  /* 0x0000000400007c02 */ /* 0x002fee0008000f00 */
[----:B------:R-:W1:Y:S01]  /*5e30*/  LDSM.16.M88.4 R132, [R172+0xf400] ;  /* 0x00f40000ac84783b */ /* 0x000e620000000200 */
[----:B------:R-:W-:Y:S04]  /*5e40*/  IADD3 R0, R175, 0x6000, R0 ;  /* 0x00006000af007810 */ /* 0x000fe80007ffe000 */
[----:B------:R-:W-:Y:S03]  /*5e50*/  IADD3 R0, R0, R180, RZ ;  /* 0x000000b400007210 */ /* 0x000fe60007ffe0ff */
[----:B------:R-:W-:Y:S08]  /*5e60*/  LDSM.16.M88.4 R140, [R173+0xf000] ;  /* 0x00f00000ad8c783b */ /* 0x000ff00000000200 */
[----:B------:R-:W1:Y:S01]  /*5e70*/  LDSM.16.M88.4 R136, [R0] ;  /* 0x000000000088783b */ /* 0x000e620000000200 */
[-C--:B--2---:R-:W-:Y:S06]  /*5e80*/  HMMA.16816.F32 R4, R32, R16.reuse, RZ ;  /* 0x000000102004723c */ /* 0x084fec00000018ff */
[C---:B----4-:R-:W-:Y:S06]  /*5e90*/  HMMA.16816.F32 R8, R28.reuse, R16, RZ ;  /* 0x000000101c08723c */ /* 0x050fec00000018ff */
[-C--:B------:R-:W-:Y:S06]  /*5ea0*/  HMMA.16816.F32 R12, R28, R18.reuse, RZ ;  /* 0x000000121c0c723c */ /* 0x080fec00000018ff */
[C---:B------:R-:W-:Y:S06]  /*5eb0*/  HMMA.16816.F32 R16, R32.reuse, R18, RZ ;  /* 0x000000122010723c */ /* 0x040fec00000018ff */
[-C--:B-1----:R-:W-:Y:S06]  /*5ec0*/  HMMA.16816.F32 R20, R32, R132.reuse, RZ ;  /* 0x000000842014723c */ /* 0x082fec00000018ff */
[C---:B------:R-:W-:Y:S06]  /*5ed0*/  HMMA.16816.F32 R24, R28.reuse, R132, RZ ;  /* 0x000000841c18723c */ /* 0x040fec00000018ff */
[-C--:B------:R-:W-:Y:S06]  /*5ee0*/  HMMA.16816.F32 R28, R28, R134.reuse, RZ ;  /* 0x000000861c1c723c */ /* 0x080fec00000018ff */
[----:B------:R-:W-:Y:S01]  /*5ef0*/  HMMA.16816.F32 R32, R32, R134, RZ ;  /* 0x000000862020723c */ /* 0x000fe200000018ff */
[----:B------:R-:W1:Y:S05]  /*5f00*/  LDSM.16.M88.4 R132, [R0+0x800] ;  /* 0x000800000084783b */ /* 0x000e6a0000000200 */
[-C--:B------:R-:W-:Y:S06]  /*5f10*/  HMMA.16816.F32 R4, R136, R140.reuse, R4 ;  /* 0x0000008c8804723c */ /* 0x080fec0000001804 */
        /* <DEDUP_REMOVED lines=46> */
[----:B------:R2:W4:Y:S08]  /*6200*/  LDSM.16.M88.4 R136, [R0+0x2800] ;  /* 0x002800000088783b */ /* 0x0005300000000200 */
[----:B--2---:R2:W5:Y:S01]  /*6210*/  LDG.E R0, desc[UR8][R146.64+0xa0] ;  /* 0x0000a00892007981 */ /* 0x004562000c1e1900 */
[-C--:B-1----:R-:W-:Y:S06]  /*6220*/  HMMA.16816.F32 R4, R140, R132.reuse, R4 ;  /* 0x000000848c04723c */ /* 0x082fec0000001804 */
[C---:B----4-:R-:W-:Y:S06]  /*6230*/  HMMA.16816.F32 R8, R136.reuse, R132, R8 ;  /* 0x000000848808723c */ /* 0x050fec0000001808 */
[-C--:B------:R-:W-:Y:S06]  /*6240*/  HMMA.16816.F32 R12, R136, R134.reuse, R12 ;  /* 0x00000086880c723c */ /* 0x080fec000000180c */
[C---:B------:R-:W-:Y:S01]  /*6250*/  HMMA.16816.F32 R16, R140.reuse, R134, R16 ;  /* 0x000000868c10723c */ /* 0x040fe20000001810 */
[----:B------:R-:W1:Y:S05]  /*6260*/  LDSM.16.M88.4 R132, [R173+0x13400] ;  /* 0x01340000ad84783b */ /* 0x000e6a0000000200 */
[C---:B---3--:R-:W-:Y:S01]  /*6270*/  FADD.FTZ R5, -R144.reuse, R5 ;  /* 0x0000000590057221 */ /* 0x048fe20000010100 */
[----:B------:R-:W-:Y:S04]  /*6280*/  FADD.FTZ R4, -R144, R4 ;  /* 0x0000000490047221 */ /* 0x000fe80000010100 */
[----:B------:R-:W-:Y:S01]  /*6290*/  FMUL.FTZ R145, R145, R5 ;  /* 0x0000000591917220 */ /* 0x000fe20000410000 */
[----:B------:R-:W-:Y:S01]  /*62a0*/  FMUL.FTZ R148, R148, R4 ;  /* 0x0000000494947220 */ /* 0x000fe20000410000 */
[----:B------:R-:W3:Y:S04]  /*62b0*/  LDG.E R5, desc[UR8][R146.64+0x20] ;  /* 0x0000200892057981 */ /* 0x000ee8000c1e1900 */
[----:B------:R2:W5:Y:S07]  /*62c0*/  LDG.E R4, desc[UR8][R146.64+0x80] ;  /* 0x0000800892047981 */ /* 0x00056e000c1e1900 */
[----:B------:R-:W-:Y:S01]  /*62d0*/  FADD.FTZ R17, -R144, R17 ;  /* 0x0000001190117221 */ /* 0x000fe20000010100 */
[-C--:B-1----:R-:W-:Y:S06]  /*62e0*/  HMMA.16816.F32 R20, R140, R132.reuse, R20 ;  /* 0x000000848c14723c */ /* 0x082fec0000001814 */
[C---:B------:R-:W-:Y:S06]  /*62f0*/  HMMA.16816.F32 R24, R136.reuse, R132, R24 ;  /* 0x000000848818723c */ /* 0x040fec0000001818 */
[-C--:B------:R-:W-:Y:S05]  /*6300*/  HMMA.16816.F32 R28, R136, R134.reuse, R28 ;  /* 0x00000086881c723c */ /* 0x080fea000000181c */
[----:B------:R-:W-:Y:S01]  /*6310*/  FFMA.FTZ R133, -R218, R218, 1 ;  /* 0x3f800000da857423 */ /* 0x000fe200000101da */
[----:B------:R-:W-:Y:S01]  /*6320*/  FFMA.FTZ R132, -R217, R217, 1 ;  /* 0x3f800000d9847423 */ /* 0x000fe200000101d9 */
[----:B------:R-:W-:Y:S04]  /*6330*/  HMMA.16816.F32 R32, R140, R134, R32 ;  /* 0x000000868c20723c */ /* 0x000fe80000001820 */
[----:B------:R-:W-:Y:S01]  /*6340*/  FMUL.FTZ R133, R133, UR6 ;  /* 0x0000000685857c20 */ /* 0x000fe20008410000 */
[----:B------:R-:W-:Y:S01]  /*6350*/  FMUL.FTZ R132, R132, UR6 ;  /* 0x0000000684847c20 */ /* 0x000fe20008410000 */
[C---:B------:R-:W-:Y:S01]  /*6360*/  FADD.FTZ R20, -R144.reuse, R20 ;  /* 0x0000001490147221 */ /* 0x040fe20000010100 */
[----:B------:R-:W-:Y:S01]  /*6370*/  FADD.FTZ R134, -R144, R16 ;  /* 0x0000001090867221 */ /* 0x000fe20000010100 */
[----:B------:R-:W-:Y:S03]  /*6380*/  FMUL.FTZ R133, R133, R148 ;  /* 0x0000009485857220 */ /* 0x000fe60000410000 */
[----:B------:R-:W-:Y:S01]  /*6390*/  FMUL.FTZ R132, R132, R145 ;  /* 0x0000009184847220 */ /* 0x000fe20000410000 */
[----:B------:R-:W-:Y:S01]  /*63a0*/  FMUL.FTZ R135, R213, R20 ;  /* 0x00000014d5877220 */ /* 0x000fe20000410000 */
[----:B------:R-:W-:Y:S01]  /*63b0*/  FFMA.FTZ R20, -R211, R211, 1 ;  /* 0x3f800000d3147423 */ /* 0x000fe200000101d3 */
[----:B------:R-:W-:Y:S02]  /*63c0*/  FADD.FTZ R136, -R144, R21 ;  /* 0x0000001590887221 */ /* 0x000fe40000010100 */
[----:B------:R-:W-:Y:S01]  /*63d0*/  F2FP.F16.F32.PACK_AB R16, R132, R133 ;  /* 0x000000858410723e */ /* 0x000fe200000000ff */
[----:B------:R-:W-:Y:S01]  /*63e0*/  FMUL.FTZ R133, R216, R134 ;  /* 0x00000086d8857220 */ /* 0x000fe20000410000 */
[----:B------:R-:W-:Y:S01]  /*63f0*/  FMUL.FTZ R134, R215, R17 ;  /* 0x00000011d7867220 */ /* 0x000fe20000410000 */
[----:B------:R-:W-:Y:S01]  /*6400*/  FFMA.FTZ R17, -R212, R212, 1 ;  /* 0x3f800000d4117423 */ /* 0x000fe200000101d4 */
[----:B------:R-:W-:Y:S01]  /*6410*/  FFMA.FTZ R132, -R210, R210, 1 ;  /* 0x3f800000d2847423 */ /* 0x000fe200000101d2 */
[----:B------:R-:W-:Y:S02]  /*6420*/  FMUL.FTZ R136, R214, R136 ;  /* 0x00000088d6887220 */ /* 0x000fe40000410000 */
[----:B------:R-:W-:Y:S01]  /*6430*/  FMUL.FTZ R21, R17, UR6 ;  /* 0x0000000611157c20 */ /* 0x000fe20008410000 */
[----:B------:R-:W-:Y:S01]  /*6440*/  FMUL.FTZ R17, R20, UR6 ;  /* 0x0000000614117c20 */ /* 0x000fe20008410000 */
[----:B------:R-:W-:Y:S01]  /*6450*/  FFMA.FTZ R20, -R197, R197, 1 ;  /* 0x3f800000c5147423 */ /* 0x000fe200000101c5 */
[----:B------:R-:W-:Y:S01]  /*6460*/  FMUL.FTZ R132, R132, UR6 ;  /* 0x0000000684847c20 */ /* 0x000fe20008410000 */
[----:B------:R-:W-:Y:S01]  /*6470*/  FMUL.FTZ R21, R21, R133 ;  /* 0x0000008515157220 */ /* 0x000fe20000410000 */
[----:B------:R-:W-:Y:S01]  /*6480*/  FMUL.FTZ R17, R17, R134 ;  /* 0x0000008611117220 */ /* 0x000fe20000410000 */
[----:B------:R-:W-:Y:S01]  /*6490*/  FFMA.FTZ R133, -R209, R209, 1 ;  /* 0x3f800000d1857423 */ /* 0x000fe200000101d1 */
[----:B------:R-:W-:Y:S01]  /*64a0*/  FADD.FTZ R134, -R144, R32 ;  /* 0x0000002090867221 */ /* 0x000fe20000010100 */
[----:B------:R-:W-:Y:S01]  /*64b0*/  FMUL.FTZ R20, R20, UR6 ;  /* 0x0000000614147c20 */ /* 0x000fe20008410000 */
[----:B------:R-:W-:Y:S01]  /*64c0*/  FMUL.FTZ R132, R132, R135 ;  /* 0x0000008784847220 */ /* 0x000fe20000410000 */
[----:B------:R-:W-:Y:S01]  /*64d0*/  FMUL.FTZ R32, R133, UR6 ;  /* 0x0000000685207c20 */ /* 0x000fe20008410000 */
[----:B------:R-:W-:Y:S01]  /*64e0*/  FMUL.FTZ R133, R208, R134 ;  /* 0x00000086d0857220 */ /* 0x000fe20000410000 */
[----:B------:R-:W-:Y:S02]  /*64f0*/  FADD.FTZ R144, -R144, R33 ;  /* 0x0000002190907221 */ /* 0x000fe40000010100 */
[----:B------:R-:W-:Y:S01]  /*6500*/  FMUL.FTZ R33, R32, R136 ;  /* 0x0000008820217220 */ /* 0x000fe20000410000 */
[----:B------:R-:W-:Y:S01]  /*6510*/  FMUL.FTZ R20, R20, R133 ;  /* 0x0000008514147220 */ /* 0x000fe20000410000 */
[----:B------:R-:W-:Y:S01]  /*6520*/  FFMA.FTZ R133, -R225, R225, 1 ;  /* 0x3f800000e1857423 */ /* 0x000fe200000101e1 */
[----:B------:R-:W-:Y:S01]  /*6530*/  FFMA.FTZ R32, -R198, R198, 1 ;  /* 0x3f800000c6207423 */ /* 0x000fe200000101c6 */
[----:B------:R-:W-:Y:S01]  /*6540*/  FMUL.FTZ R136, R207, R144 ;  /* 0x00000090cf887220 */ /* 0x000fe20000410000 */
[----:B------:R-:W-:Y:S01]  /*6550*/  F2FP.F16.F32.PACK_AB R33, R33, R132 ;  /* 0x000000842121723e */ /* 0x000fe200000000ff */
[----:B------:R-:W-:Y:S01]  /*6560*/  FMUL.FTZ R133, R133, UR6 ;  /* 0x0000000685857c20 */ /* 0x000fe20008410000 */
[----:B------:R-:W-:Y:S01]  /*6570*/  FMUL.FTZ R32, R32, UR6 ;  /* 0x0000000620207c20 */ /* 0x000fe20008410000 */
[----:B------:R-:W-:Y:S03]  /*6580*/  FFMA.FTZ R132, -R222, R222, 1 ;  /* 0x3f800000de847423 */ /* 0x000fe600000101de */
[----:B------:R-:W-:Y:S01]  /*6590*/  FMUL.FTZ R32, R32, R136 ;  /* 0x0000008820207220 */ /* 0x000fe20000410000 */
[----:B------:R-:W-:Y:S04]  /*65a0*/  FMUL.FTZ R132, R132, UR6 ;  /* 0x0000000684847c20 */ /* 0x000fe80008410000 */
[----:B------:R-:W-:Y:S01]  /*65b0*/  F2FP.F16.F32.PACK_AB R32, R32, R20 ;  /* 0x000000142020723e */ /* 0x000fe200000000ff */
[C---:B---3--:R-:W-:Y:S01]  /*65c0*/  FADD.FTZ R6, -R5.reuse, R6 ;  /* 0x0000000605067221 */ /* 0x048fe20000010100 */
[C---:B------:R-:W-:Y:S01]  /*65d0*/  FADD.FTZ R7, -R5.reuse, R7 ;  /* 0x0000000705077221 */ /* 0x040fe20000010100 */
[C---:B------:R-:W-:Y:S01]  /*65e0*/  FADD.FTZ R18, -R5.reuse, R18 ;  /* 0x0000001205127221 */ /* 0x040fe20000010100 */
[----:B------:R-:W-:Y:S01]  /*65f0*/  FADD.FTZ R35, -R5, R35 ;  /* 0x0000002305237221 */ /* 0x000fe20000010100 */
[----:B------:R-:W-:Y:S01]  /*6600*/  FMUL.FTZ R135, R239, R6 ;  /* 0x00000006ef877220 */ /* 0x000fe20000410000 */
[----:B------:R-:W-:Y:S01]  /*6610*/  FFMA.FTZ R6, -R227, R227, 1 ;  /* 0x3f800000e3067423 */ /* 0x000fe200000101e3 */
[----:B------:R-:W-:Y:S01]  /*6620*/  FMUL.FTZ R134, R242, R7 ;  /* 0x00000007f2867220 */ /* 0x000fe20000410000 */
[----:B------:R-:W-:Y:S01]  /*6630*/  F2FP.F16.F32.PACK_AB R7, R17, R21 ;  /* 0x000000151107723e */ /* 0x000fe200000000ff */
[----:B------:R-:W-:Y:S01]  /*6640*/  FMUL.FTZ R18, R230, R18 ;  /* 0x00000012e6127220 */ /* 0x000fe20000410000 */
[----:B------:R-:W-:Y:S01]  /*6650*/  FMUL.FTZ R6, R6, UR6 ;  /* 0x0000000606067c20 */ /* 0x000fe20008410000 */
[C---:B------:R-:W-:Y:S01]  /*6660*/  FADD.FTZ R20, -R5.reuse, R22 ;  /* 0x0000001605147221 */ /* 0x040fe20000010100 */
[C---:B------:R-:W-:Y:S01]  /*6670*/  FADD.FTZ R22, -R5.reuse, R34 ;  /* 0x0000002205167221 */ /* 0x040fe20000010100 */
[----:B------:R-:W-:Y:S01]  /*6680*/  FADD.FTZ R21, -R5, R23 ;  /* 0x0000001705157221 */ /* 0x000fe20000010100 */
[----:B------:R-:W-:Y:S01]  /*6690*/  FMUL.FTZ R17, R6, R135 ;  /* 0x0000008706117220 */ /* 0x000fe20000410000 */
[----:B------:R-:W-:Y:S01]  /*66a0*/  FMUL.FTZ R6, R133, R134 ;  /* 0x0000008685067220 */ /* 0x000fe20000410000 */
[----:B------:R-:W-:Y:S01]  /*66b0*/  FADD.FTZ R19, -R5, R19 ;  /* 0x0000001305137221 */ /* 0x000fe20000010100 */
[----:B------:R-:W-:Y:S01]  /*66c0*/  FFMA.FTZ R23, -R223, R223, 1 ;  /* 0x3f800000df177423 */ /* 0x000fe200000101df */
[----:B------:R-:W-:Y:S01]  /*66d0*/  FFMA.FTZ R134, -R204, R204, 1 ;  /* 0x3f800000cc867423 */ /* 0x000fe200000101cc */
[----:B------:R-:W-:Y:S01]  /*66e0*/  FFMA.FTZ R133, -R203, R203, 1 ;  /* 0x3f800000cb857423 */ /* 0x000fe200000101cb */
[----:B------:R-:W-:Y:S01]  /*66f0*/  F2FP.F16.F32.PACK_AB R6, R6, R17 ;  /* 0x000000110606723e */ /* 0x000fe200000000ff */
[----:B------:R-:W-:Y:S01]  /*6700*/  FFMA.FTZ R17, -R224, R224, 1 ;  /* 0x3f800000e0117423 */ /* 0x000fe200000101e0 */
[----:B------:R-:W-:Y:S01]  /*6710*/  FMUL.FTZ R19, R229, R19 ;  /* 0x00000013e5137220 */ /* 0x000fe20000410000 */
[----:B------:R-:W-:Y:S01]  /*6720*/  FMUL.FTZ R20, R226, R20 ;  /* 0x00000014e2147220 */ /* 0x000fe20000410000 */
[----:B------:R-:W-:Y:S01]  /*6730*/  FMUL.FTZ R21, R228, R21 ;  /* 0x00000015e4157220 */ /* 0x000fe20000410000 */
[----:B------:R-:W-:Y:S01]  /*6740*/  FMUL.FTZ R17, R17, UR6 ;  /* 0x0000000611117c20 */ /* 0x000fe20008410000 */
[----:B------:R-:W-:Y:S01]  /*6750*/  FMUL.FTZ R23, R23, UR6 ;  /* 0x0000000617177c20 */ /* 0x000fe20008410000 */
[----:B------:R-:W-:Y:S01]  /*6760*/  FMUL.FTZ R5, R220, R22 ;  /* 0x00000016dc057220 */ /* 0x000fe20000410000 */
[----:B------:R-:W-:Y:S01]  /*6770*/  FMUL.FTZ R134, R134, UR6 ;  /* 0x0000000686867c20 */ /* 0x000fe20008410000 */
[----:B------:R-:W-:Y:S01]  /*6780*/  FMUL.FTZ R34, R17, R18 ;  /* 0x0000001211227220 */ /* 0x000fe20000410000 */
[----:B------:R-:W-:Y:S01]  /*6790*/  FMUL.FTZ R17, R219, R35 ;  /* 0x00000023db117220 */ /* 0x000fe20000410000 */
[----:B------:R-:W-:Y:S01]  /*67a0*/  FFMA.FTZ R35, -R221, R221, 1 ;  /* 0x3f800000dd237423 */ /* 0x000fe200000101dd */
[----:B------:R-:W-:Y:S01]  /*67b0*/  FMUL.FTZ R133, R133, UR6 ;  /* 0x0000000685857c20 */ /* 0x000fe20008410000 */
[----:B------:R-:W-:Y:S01]  /*67c0*/  FMUL.FTZ R23, R23, R19 ;  /* 0x0000001317177220 */ /* 0x000fe20000410000 */
[----:B------:R-:W-:Y:S01]  /*67d0*/  FMUL.FTZ R132, R132, R20 ;  /* 0x0000001484847220 */ /* 0x000fe20000410000 */
[----:B------:R-:W-:Y:S01]  /*67e0*/  FMUL.FTZ R35, R35, UR6 ;  /* 0x0000000623237c20 */ /* 0x000fe20008410000 */
[----:B------:R-:W-:Y:S01]  /*67f0*/  FMUL.FTZ R134, R134, R5 ;  /* 0x0000000586867220 */ /* 0x000fe20000410000 */
[----:B------:R-:W-:Y:S02]  /*6800*/  FMUL.FTZ R133, R133, R17 ;  /* 0x0000001185857220 */ /* 0x000fe40000410000 */
[----:B------:R-:W-:Y:S01]  /*6810*/  FMUL.FTZ R35, R35, R21 ;  /* 0x0000001523237220 */ /* 0x000fe20000410000 */
[----:B--2---:R-:W-:Y:S06]  /*6820*/  @!P0 BRA `(.L_x_639) ;  /* 0x0000000000c08947 */ /* 0x004fec0003800000 */
        /* <DEDUP_REMOVED lines=48> */
.L_x_639:
[----:B------:R1:W-:Y:S01]  /*6b30*/  STS [R196+0x15400], R6 ;  /* 0x01540006c4007388 */ /* 0x0003e20000000800 */
[C---:B-----5:R-:W-:Y:S01]  /*6b40*/  FADD.FTZ R12, -R4.reuse, R12 ;  /* 0x0000000c040c7221 */ /* 0x060fe20000010100 */
[C---:B------:R-:W-:Y:S01]  /*6b50*/  FADD.FTZ R9, -R4.reuse, R9 ;  /* 0x0000000904097221 */ /* 0x040fe20000010100 */
[----:B------:R-:W-:Y:S01]  /*6b60*/  FADD.FTZ R8, -R4, R8 ;  /* 0x0000000804087221 */ /* 0x000fe20000010100 */
[----:B------:R-:W-:Y:S01]  /*6b70*/  STS [R196+0x15000], R16 ;  /* 0x01500010c4007388 */ /* 0x000fe20000000800 */
[----:B------:R-:W-:Y:S01]  /*6b80*/  F2FP.F16.F32.PACK_AB R5, R23, R34 ;  /* 0x000000221705723e */ /* 0x000fe200000000ff */
[----:B--2---:R-:W-:Y:S01]  /*6b90*/  FMUL.FTZ R18, R160, R9 ;  /* 0x00000009a0127220 */ /* 0x004fe20000410000 */
        /* <DEDUP_REMOVED lines=10> */
[----:B------:R-:W-:Y:S01]  /*6c40*/  FADD.FTZ R10, -R0, R10 ;  /* 0x0000000a000a7221 */ /* 0x000fe20000010100 */
[----:B------:R-:W-:Y:S01]  /*6c50*/  FMUL.FTZ R24, R152, R24 ;  /* 0x0000001898187220 */ /* 0x000fe20000410000 */
[----:B------:R-:W-:Y:S01]  /*6c60*/  FMUL.FTZ R25, R151, R25 ;  /* 0x0000001997197220 */ /* 0x000fe20000410000 */
[----:B------:R-:W-:Y:S01]  /*6c70*/  FMUL.FTZ R28, R150, R28 ;  /* 0x0000001c961c7220 */ /* 0x000fe20000410000 */
[C---:B------:R-:W-:Y:S01]  /*6c80*/  FADD.FTZ R11, -R0.reuse, R11 ;  /* 0x0000000b000b7221 */ /* 0x040fe20000010100 */
[C---:B------:R-:W-:Y:S01]  /*6c90*/  FADD.FTZ R14, -R0.reuse, R14 ;  /* 0x0000000e000e7221 */ /* 0x040fe20000010100 */
[C---:B------:R-:W-:Y:S01]  /*6ca0*/  FADD.FTZ R26, -R0.reuse, R26 ;  /* 0x0000001a001a7221 */ /* 0x040fe20000010100 */
[----:B------:R-:W-:Y:S01]  /*6cb0*/  FADD.FTZ R27, -R0, R27 ;  /* 0x0000001b001b7221 */ /* 0x000fe20000010100 */
[----:B-1----:R-:W-:Y:S01]  /*6cc0*/  FADD.FTZ R6, -R4, R13 ;  /* 0x0000000d04067221 */ /* 0x002fe20000010100 */
[----:B------:R-:W-:Y:S01]  /*6cd0*/  FMUL.FTZ R13, R155, R12 ;  /* 0x0000000c9b0d7220 */ /* 0x000fe20000410000 */
[----:B------:R-:W-:Y:S01]  /*6ce0*/  FFMA.FTZ R12, -R188, R188, 1 ;  /* 0x3f800000bc0c7423 */ /* 0x000fe200000101bc */
[----:B------:R-:W-:Y:S01]  /*6cf0*/  FADD.FTZ R4, -R4, R29 ;  /* 0x0000001d04047221 */ /* 0x000fe20000010100 */
[----:B------:R-:W-:Y:S01]  /*6d00*/  FMUL.FTZ R6, R154, R6 ;  /* 0x000000069a067220 */ /* 0x000fe20000410000 */
[----:B------:R-:W-:Y:S01]  /*6d10*/  FADD.FTZ R30, -R0, R30 ;  /* 0x0000001e001e7221 */ /* 0x000fe20000010100 */
[----:B------:R-:W-:Y:S01]  /*6d20*/  FMUL.FTZ R12, R12, UR6 ;  /* 0x000000060c0c7c20 */ /* 0x000fe20008410000 */
[----:B------:R-:W-:Y:S01]  /*6d30*/  FMUL.FTZ R4, R149, R4 ;  /* 0x0000000495047220 */ /* 0x000fe20000410000 */
[----:B--2---:R-:W-:Y:S01]  /*6d40*/  FFMA.FTZ R7, -R171, R171, 1 ;  /* 0x3f800000ab077423 */ /* 0x004fe200000101ab */
[----:B------:R-:W-:Y:S01]  /*6d50*/  FMUL.FTZ R30, R156, R30 ;  /* 0x0000001e9c1e7220 */ /* 0x000fe20000410000 */
[----:B------:R-:W-:Y:S01]  /*6d60*/  FMUL.FTZ R20, R12, R19 ;  /* 0x000000130c147220 */ /* 0x000fe20000410000 */
[----:B------:R-:W-:Y:S01]  /*6d70*/  FMUL.FTZ R19, R9, R18 ;  /* 0x0000001209137220 */ /* 0x000fe20000410000 */
[----:B------:R-:W-:Y:S01]  /*6d80*/  FMUL.FTZ R7, R7, UR6 ;  /* 0x0000000607077c20 */ /* 0x000fe20008410000 */
[----:B------:R-:W-:Y:S01]  /*6d90*/  FMUL.FTZ R18, R8, R13 ;  /* 0x0000000d08127220 */ /* 0x000fe20000410000 */
[----:B------:R-:W-:Y:S01]  /*6da0*/  FFMA.FTZ R9, -R168, R168, 1 ;  /* 0x3f800000a8097423 */ /* 0x000fe200000101a8 */
[----:B------:R-:W-:Y:S01]  /*6db0*/  FFMA.FTZ R8, -R167, R167, 1 ;  /* 0x3f800000a7087423 */ /* 0x000fe200000101a7 */
[----:B------:R-:W-:Y:S01]  /*6dc0*/  FMUL.FTZ R12, R7, R6 ;  /* 0x00000006070c7220 */ /* 0x000fe20000410000 */
[----:B------:R-:W-:Y:S01]  /*6dd0*/  FFMA.FTZ R6, -R163, R163, 1 ;  /* 0x3f800000a3067423 */ /* 0x000fe200000101a3 */
[----:B------:R-:W-:Y:S01]  /*6de0*/  FFMA.FTZ R7, -R164, R164, 1 ;  /* 0x3f800000a4077423 */ /* 0x000fe200000101a4 */
[----:B------:R-:W-:Y:S01]  /*6df0*/  FMUL.FTZ R13, R9, UR6 ;  /* 0x00000006090d7c20 */ /* 0x000fe20008410000 */
[----:B------:R-:W-:Y:S01]  /*6e00*/  FMUL.FTZ R9, R8, UR6 ;  /* 0x0000000608097c20 */ /* 0x000fe20008410000 */
[----:B------:R-:W-:Y:S01]  /*6e10*/  FMUL.FTZ R6, R6, UR6 ;  /* 0x0000000606067c20 */ /* 0x000fe20008410000 */
[----:B------:R-:W-:Y:S01]  /*6e20*/  FMUL.FTZ R8, R7, UR6 ;  /* 0x0000000607087c20 */ /* 0x000fe20008410000 */
[----:B---3--:R-:W-:Y:S01]  /*6e30*/  FADD.FTZ R5, -R0, R15 ;  /* 0x0000000f00057221 */ /* 0x008fe20000010100 */
        /* <DEDUP_REMOVED lines=22> */
[----:B------:R-:W-:Y:S01]  /*6fa0*/  FMUL.FTZ R6, R6, UR6 ;  /* 0x0000000606067c20 */ /* 0x000fe20008410000 */
[----:B------:R-:W-:Y:S01]  /*6fb0*/  FMUL.FTZ R13, R11, R13 ;  /* 0x0000000d0b0d7220 */ /* 0x000fe20000410000 */
        /* <DEDUP_REMOVED lines=16> */
[----:B------:R-:W-:Y:S01]  /*70c0*/  F2FP.F16.F32.PACK_AB R17, R35, R132 ;  /* 0x000000842311723e */ /* 0x000fe200000000ff */
[----:B------:R-:W-:Y:S01]  /*70d0*/  STS [R195+0x16000], R8 ;  /* 0x01600008c3007388 */ /* 0x000fe20000000800 */
[----:B------:R-:W-:Y:S01]  /*70e0*/  FMUL.FTZ R26, R11, R26 ;  /* 0x0000001a0b1a7220 */ /* 0x000fe20000410000 */
[----:B------:R-:W-:Y:S01]  /*70f0*/  FMUL.FTZ R27, R10, R27 ;  /* 0x0000001b0a1b7220 */ /* 0x000fe20000410000 */
        /* <DEDUP_REMOVED lines=8> */
[----:B------:R-:W-:Y:S02]  /*7180*/  MOV R160, R206 ;  /* 0x000000ce00a07202 */ /* 0x000fe40000000f00 */
[----:B------:R-:W-:Y:S01]  /*7190*/  MOV R161, R205 ;  /* 0x000000cd00a17202 */ /* 0x000fe20000000f00 */
        /* <DEDUP_REMOVED lines=113> */
.L_x_640:
        /* <DEDUP_REMOVED lines=9> */
[----:B------:R-:W3:Y:S04]  /*7940*/  LDL R163, [R1+0x4] ;  /* 0x0000040001a37983 */ /* 0x000ee80000100800 */
[----:B------:R-:W4:Y:S04]  /*7950*/  LDL R162, [R1+0x18] ;  /* 0x0000180001a27983 */ /* 0x000f280000100800 */
[----:B------:R-:W2:Y:S04]  /*7960*/  LDSM.16.MT88.4 R28, [R0+0xd000] ;  /* 0x00d00000001c783b */ /* 0x000ea80000004200 */
[----:B------:R-:W-:Y:S04]  /*7970*/  LDSM.16.M88.4 R32, [R177] ;  /* 0x00000000b120783b */ /* 0x000fe80000000200 */
[----:B------:R-:W2:Y:S04]  /*7980*/  LDSM.16.MT88.4 R132, [R0+0x9400] ;  /* 0x009400000084783b */ /* 0x000ea80000004200 */
[----:B------:R-:W2:Y:S04]  /*7990*/  LDSM.16.MT88.4 R136, [R0+0xb400] ;  /* 0x00b400000088783b */ /* 0x000ea80000004200 */
[----:B------:R-:W2:Y:S04]  /*79a0*/  LDSM.16.MT88.4 R140, [R0+0xd400] ;  /* 0x00d40000008c783b */ /* 0x000ea80000004200 */
[----:B------:R-:W-:Y:S01]  /*79b0*/  LDSM.16.M88.4 R144, [R179] ;  /* 0x00000000b390783b */ /* 0x000fe20000000200 */
[C---:B-1----:R-:W-:Y:S03]  /*79c0*/  HMMA.16816.F32 R4, R24.reuse, R8, RZ ;  /* 0x000000081804723c */ /* 0x042fe600000018ff */
[----:B------:R-:W1:Y:S04]  /*79d0*/  LDSM.16.MT88.4 R148, [R0+0x9800] ;  /* 0x009800000094783b */ /* 0x000e680000004200 */
[----:B------:R-:W1:Y:S01]  /*79e0*/  LDSM.16.MT88.4 R152, [R0+0xb800] ;  /* 0x00b800000098783b */ /* 0x000e620000004200 */
[C---:B------:R-:W-:Y:S03]  /*79f0*/  HMMA.16816.F32 R8, R24.reuse, R10, RZ ;  /* 0x0000000a1808723c */ /* 0x040fe600000018ff */
[----:B------:R-:W-:Y:S03]  /*7a00*/  LDSM.16.MT88.4 R156, [R0+0xbc00] ;  /* 0x00bc0000009c783b */ /* 0x000fe60000004200 */
[C---:B--2---:R-:W-:Y:S06]  /*7a10*/  HMMA.16816.F32 R12, R24.reuse, R16, RZ ;  /* 0x00000010180c723c */ /* 0x044fec00000018ff */
[C---:B------:R-:W-:Y:S06]  /*7a20*/  HMMA.16816.F32 R16, R24.reuse, R18, RZ ;  /* 0x000000121810723c */ /* 0x040fec00000018ff */
[C---:B------:R-:W-:Y:S06]  /*7a30*/  HMMA.16816.F32 R20, R24.reuse, R28, RZ ;  /* 0x0000001c1814723c */ /* 0x040fec00000018ff */
[----:B------:R-:W-:Y:S01]  /*7a40*/  HMMA.16816.F32 R24, R24, R30, RZ ;  /* 0x0000001e1818723c */ /* 0x000fe200000018ff */
[----:B------:R-:W2:Y:S05]  /*7a50*/  LDSM.16.MT88.4 R28, [R0+0xd800] ;  /* 0x00d80000001c783b */ /* 0x000eaa0000004200 */
        /* <DEDUP_REMOVED lines=20> */
[C---:B------:R-:W-:Y:S06]  /*7ba0*/  HMMA.16816.F32 R4, R132.reuse, R136, R4 ;  /* 0x000000888404723c */ /* 0x040fec0000001804 */
[C---:B------:R-:W-:Y:S01]  /*7bb0*/  HMMA.16816.F32 R8, R132.reuse, R138, R8 ;  /* 0x0000008a8408723c */ /* 0x040fe20000001808 */
[----:B------:R-:W2:Y:S05]  /*7bc0*/  LDSM.16.M88.4 R136, [R177+0x2000] ;  /* 0x00200000b188783b */ /* 0x000eaa0000000200 */
        /* <DEDUP_REMOVED lines=22> */
[----:B------:R-:W2:Y:S05]  /*7d30*/  LDSM.16.MT88.4 R156, [R0+0xcc00] ;  /* 0x00cc0000009c783b */ /* 0x000eaa0000004200 */
[C---:B------:R-:W-:Y:S06]  /*7d40*/  HMMA.16816.F32 R20, R136.reuse, R32, R20 ;  /* 0x000000208814723c */ /* 0x040fec0000001814 */
[----:B------:R-:W-:Y:S01]  /*7d50*/  HMMA.16816.F32 R24, R136, R34, R24 ;  /* 0x000000228818723c */ /* 0x000fe20000001818 */
[----:B------:R2:W4:Y:S04]  /*7d60*/  LDSM.16.MT88.4 R32, [R0+0xec00] ;  /* 0x00ec00000020783b */ /* 0x0005280000004200 */
        /* <DEDUP_REMOVED lines=8> */
[----:B------:R-:W-:Y:S01]  /*7df0*/  IMAD.MOV.U32 R28, RZ, RZ, R206 ;  /* 0x000000ffff1c7224 */ /* 0x000fe200078e00ce */
[C---:B------:R-:W-:Y:S01]  /*7e00*/  HMMA.16816.F32 R4, R140.reuse, R144, R4 ;  /* 0x000000908c04723c */ /* 0x040fe20000001804 */
[----:B------:R-:W-:Y:S04]  /*7e10*/  IMAD.U32 R132, RZ, RZ, UR18 ;  /* 0x00000012ff847e24 */ /* 0x000fe8000f8e00ff */
[----:B------:R-:W-:Y:S01]  /*7e20*/  IMAD.MOV.U32 R29, RZ, RZ, R205 ;  /* 0x000000ffff1d7224 */ /* 0x000fe200078e00cd */
[C---:B------:R-:W-:Y:S01]  /*7e30*/  HMMA.16816.F32 R8, R140.reuse, R146, R8 ;  /* 0x000000928c08723c */ /* 0x040fe20000001808 */
[----:B------:R-:W-:Y:S05]  /*7e40*/  LDSM.16.MT88.4 R144, [R3+0x1c00] ;  /* 0x001c00000390783b */ /* 0x000fea0000004200 */
[C---:B------:R-:W-:Y:S05]  /*7e50*/  HMMA.16816.F32 R12, R140.reuse, R156, R12 ;  /* 0x0000009c8c0c723c */ /* 0x040fea000000180c */
[----:B---3--:R-:W-:Y:S01]  /*7e60*/  @P0 IADD3 R30, P2, R163, UR14, RZ ;  /* 0x0000000ea31e0c10 */ /* 0x008fe2000ff5e0ff */
[C---:B------:R-:W-:Y:S01]  /*7e70*/  HMMA.16816.F32 R16, R140.reuse, R158, R16 ;  /* 0x0000009e8c10723c */ /* 0x040fe20000001810 */
[----:B------:R-:W-:Y:S04]  /*7e80*/  @UP0 UIADD3 UR14, UP2, UR14, -0x100, URZ ;  /* 0xffffff000e0e0890 */ /* 0x000fe8000ff5e03f */
[----:B----4-:R-:W-:Y:S01]  /*7e90*/  @P0 IADD3.X R31, R162, UR13, RZ, P2, !PT ;  /* 0x0000000da21f0c10 */ /* 0x010fe200097fe4ff */
        /* <DEDUP_REMOVED lines=13> */
[----:B------:R-:W-:Y:S02]  /*7f70*/  IMAD.U32 R0, RZ, RZ, UR19 ;  /* 0x00000013ff007e24 */ /* 0x000fe4000f8e00ff */
[-C--:B------:R-:W-:Y:S01]  /*7f80*/  LEA R34, P2, R34, R28.reuse, 0x2 ;  /* 0x0000001c22227211 */ /* 0x080fe200078410ff */
[----:B------:R3:W-:Y:S02]  /*7f90*/  REDG.E.ADD.F32.FTZ.RN.STRONG.GPU desc[UR8][R32.64], R5 ;  /* 0x00000005200079a6 */ /* 0x0007e4000c10f388 */
[-C--:B------:R-:W-:Y:S01]  /*7fa0*/  LEA.HI.X.SX32 R133, R0, R29.reuse, 0x2, P0 ;  /* 0x0000001d00857211 */ /* 0x080fe200000f16ff */
[----:B------:R-:W-:Y:S01]  /*7fb0*/  IMAD.U32 R0, RZ, RZ, UR35 ;  /* 0x00000023ff007e24 */ /* 0x000fe2000f8e00ff */
[----:B------:R-:W-:Y:S04]  /*7fc0*/  LDSM.16.MT88.4 R140, [R3+0x1800] ;  /* 0x00180000038c783b */ /* 0x000fe80000004200 */
[----:B------:R4:W-:Y:S04]  /*7fd0*/  REDG.E.ADD.F32.FTZ.RN.STRONG.GPU desc[UR8][R132.64], R6 ;  /* 0x00000006840079a6 */ /* 0x0009e8000c10f388 */
[----:B------:R-:W-:Y:S01]  /*7fe0*/  LDSM.16.MT88.4 R132, [R2+0x17800] ;  /* 0x017800000284783b */ /* 0x000fe20000004200 */
[----:B-1----:R-:W-:Y:S02]  /*7ff0*/  IMAD.U32 R30, RZ, RZ, UR36 ;  /* 0x00000024ff1e7e24 */ /* 0x002fe4000f8e00ff */
[----:B------:R-:W-:Y:S03]  /*8000*/  IMAD.U32 R31, RZ, RZ, UR37 ;  /* 0x00000025ff1f7e24 */ /* 0x000fe6000f8e00ff */
[-C--:B------:R-:W-:Y:S01]  /*8010*/  LEA R30, P1, R30, R28.reuse, 0x2 ;  /* 0x0000001c1e1e7211 */ /* 0x080fe200078210ff */
[----:B--2---:R-:W-:Y:S01]  /*8020*/  IMAD.U32 R4, RZ, RZ, UR35 ;  /* 0x00000023ff047e24 */ /* 0x004fe2000f8e00ff */
[-C--:B------:R-:W-:Y:S01]  /*8030*/  LEA.HI.X.SX32 R35, R31, R29.reuse, 0x2, P2 ;  /* 0x0000001d1f237211 */ /* 0x080fe200010f16ff */
[----:B---3--:R-:W-:Y:S03]  /*8040*/  IMAD.U32 R5, RZ, RZ, UR36 ;  /* 0x00000024ff057e24 */ /* 0x008fe6000f8e00ff */
[-C--:B------:R-:W-:Y:S01]  /*8050*/  LEA R4, P0, R4, R28.reuse, 0x2 ;  /* 0x0000001c04047211 */ /* 0x080fe200078010ff */
[----:B------:R1:W-:Y:S01]  /*8060*/  REDG.E.ADD.F32.FTZ.RN.STRONG.GPU desc[UR8][R34.64], R7 ;  /* 0x00000007220079a6 */ /* 0x0003e2000c10f388 */
[-C--:B------:R-:W-:Y:S02]  /*8070*/  LEA.HI.X.SX32 R31, R5, R29.reuse, 0x2, P1 ;  /* 0x0000001d051f7211 */ /* 0x080fe400008f16ff */
[-C--:B------:R-:W-:Y:S01]  /*8080*/  LEA.HI.X.SX32 R5, R0, R29.reuse, 0x2, P0 ;  /* 0x0000001d00057211 */ /* 0x080fe200000f16ff */
[----:B------:R-:W-:Y:S02]  /*8090*/  IMAD.U32 R0, RZ, RZ, UR34 ;  /* 0x00000022ff007e24 */ /* 0x000fe4000f8e00ff */
[----:B------:R2:W-:Y:S01]  /*80a0*/  REDG.E.ADD.F32.FTZ.RN.STRONG.GPU desc[UR8][R30.64], R8 ;  /* 0x000000081e0079a6 */ /* 0x0005e2000c10f388 */
[----:B----4-:R-:W-:Y:S03]  /*80b0*/  IMAD.U32 R6, RZ, RZ, UR25 ;  /* 0x00000019ff067e24 */ /* 0x010fe6000f8e00ff */
        /* <DEDUP_REMOVED lines=191> */
[----:B------:R1:W-:Y:S01]  /*8cb0*/  STS [R252], R25 ;  /* 0x00000019fc007388 */ /* 0x0003e20000000800 */
[----:B------:R-:W-:Y:S01]  /*8cc0*/  F2FP.F16.F32.PACK_AB R17, R17, R100 ;  /* 0x000000641111723e */ /* 0x000fe200000000ff */
[----:B------:R-:W-:Y:S01]  /*8cd0*/  FMUL.FTZ R116, R116, UR5 ;  /* 0x0000000574747c20 */ /* 0x000fe20008410000 */
[----:B------:R-:W-:Y:S01]  /*8ce0*/  F2FP.F16.F32.PACK_AB R16, R16, R102 ;  /* 0x000000661010723e */ /* 0x000fe200000000ff */
[----:B------:R1:W-:Y:S01]  /*8cf0*/  STS [R252+0x200], R24 ;  /* 0x00020018fc007388 */ /* 0x0003e20000000800 */
        /* <DEDUP_REMOVED lines=59> */
[----:B------:R-:W-:Y:S01]  /*90b0*/  PLOP3.LUT P0, PT, PT, PT, UP0, 0x80, 0x0 ;  /* 0x000000000000781c */ /* 0x000fe20003f0f008 */
[----:B--2---:R1:W-:Y:S04]  /*90c0*/  STS [R148], R21 ;  /* 0x0000001594007388 */ /* 0x0043e80000000800 */
        /* <DEDUP_REMOVED lines=59> */
.L_x_642:
        /* <DEDUP_REMOVED lines=20> */
.L_x_643:
[----:B------:R-:W-:Y:S01]  /*95c0*/  BAR.SYNC.DEFER_BLOCKING 0x0 ;  /* 0x0000000000007b1d */ /* 0x000fe20000010000 */
[----:B------:R-:W-:Y:S01]  /*95d0*/  USHF.R.S32.HI UR10, URZ, 0x1f, UR5 ;  /* 0x0000001f3f0a7899 */ /* 0x000fe20008011405 */
[--C-:B------:R-:W-:Y:S01]  /*95e0*/  SHF.R.S32.HI R7, RZ, 0x1f, R240.reuse ;  /* 0x0000001fff077819 */ /* 0x100fe200000114f0 */
[----:B------:R-:W-:Y:S01]  /*95f0*/  IMAD.U32 R3, RZ, RZ, UR6 ;  /* 0x00000006ff037e24 */ /* 0x000fe2000f8e00ff */
[----:B------:R-:W-:Y:S01]  /*9600*/  UIMAD UR11, UR40, -0x80, UR11 ;  /* 0xffffff80280b78a4 */ /* 0x000fe2000f8e020b */
[----:B------:R-:W-:Y:S01]  /*9610*/  IMAD.MOV.U32 R6, RZ, RZ, R240 ;  /* 0x000000ffff067224 */ /* 0x000fe200078e00f0 */
[----:B------:R-:W-:Y:S01]  /*9620*/  UIMAD UR15, UR10, UR6, URZ ;  /* 0x000000060a0f72a4 */ /* 0x000fe2000f8e023f */
[C---:B------:R-:W-:Y:S01]  /*9630*/  IADD3 R8, R250.reuse, 0x40, RZ ;  /* 0x00000040fa087810 */ /* 0x040fe20007ffe0ff */
        /* <DEDUP_REMOVED lines=31> */
[----:B------:R-:W-:Y:S01]  /*9830*/  IMAD R3, R250, UR7, R3 ;  /* 0x00000007fa037c24 */ /* 0x000fe2000f8e0203 */
        /* <DEDUP_REMOVED lines=10> */
.L_x_645:
[----:B------:R-:W-:Y:S05]  /*98e0*/  BSYNC B0 ;  /* 0x0000000000007941 */ /* 0x000fea0003800000 */
.L_x_644:
        /* <DEDUP_REMOVED lines=20> */
.L_x_647:
[----:B------:R-:W-:Y:S05]  /*9a30*/  BSYNC B0 ;  /* 0x0000000000007941 */ /* 0x000fea0003800000 */
.L_x_646:
        /* <DEDUP_REMOVED lines=35> */
.L_x_649:
[----:B------:R-:W-:Y:S05]  /*9c70*/  BSYNC B0 ;  /* 0x0000000000007941 */ /* 0x000fea0003800000 */
.L_x_648:
        /* <DEDUP_REMOVED lines=18> */
.L_x_625:
[----:B------:R-:W-:Y:S05]  /*9da0*/  BSYNC B1 ;  /* 0x0000000000017941 */ /* 0x000fea0003800000 */
.L_x_611:
        /* <DEDUP_REMOVED lines=8> */
.L_x_650:
[----:B------:R-:W-:Y:S05]  /*9e30*/  EXIT ;  /* 0x000000000000794d */ /* 0x000fea0003800000 */
.L_x_652:
        /* <DEDUP_REMOVED lines=12> */
.L_x_691:


//--------------------- .text._ZN5flash25flash_bwd_dot_do_o_kernelILb0E23Flash_bwd_kernel_traitsILi96ELi64ELi128ELi8ELi2ELi4ELi4ELb0ELb0EN7cutlass6half_tE19Flash_kernel_traitsILi96ELi64ELi128ELi8ES3_EEEEvNS_16Flash_bwd_paramsE --------------------------
	.section	.text._ZN5flash25flash_bwd_dot_do_o_kernelILb0E23Flash_bwd_kernel_traitsILi96ELi64ELi128ELi8ELi2ELi4ELi4ELb0ELb0EN7cutlass6half_tE19Flash_kernel_traitsILi96ELi64ELi128ELi8ES3_EEEEvNS_16Flash_bwd_paramsE,"ax",@progbits
	.align	128
        .global         _ZN5flash25flash_bwd_dot_do_o_kernelILb0E23Flash_bwd_kernel_traitsILi96ELi64ELi128ELi8ELi2ELi4ELi4ELb0ELb0EN7cutlass6half_tE19Flash_kernel_traitsILi96ELi64ELi128ELi8ES3_EEEEvNS_16Flash_bwd_paramsE
        .type           _ZN5flash25flash_bwd_dot_do_o_kernelILb0E23Flash_bwd_kernel_traitsILi96ELi64ELi128ELi8ELi2ELi4ELi4ELb0ELb0EN7cutlass6half_tE19Flash_kernel_traitsILi96ELi64ELi128ELi8ES3_EEEEvNS_16Flash_bwd_paramsE,@function
        .size           _ZN5flash25flash_bwd_dot_do_o_kernelILb0E23Flash_bwd_kernel_traitsILi96ELi64ELi128ELi8ELi2ELi4ELi4ELb0ELb0EN7cutlass6half_tE19Flash_kernel_traitsILi96ELi64ELi128ELi8ES3_EEEEvNS_16Flash_bwd_paramsE,(.L_x_692 - _ZN5flash25flash_bwd_dot_do_o_kernelILb0E23Flash_bwd_kernel_traitsILi96ELi64ELi128ELi8ELi2ELi4ELi4ELb0ELb0EN7cutlass6half_tE19Flash_kernel_traitsILi96ELi64ELi128ELi8ES3_EEEEvNS_16Flash_bwd_paramsE)
        .other          _ZN5flash25flash_bwd_dot_do_o_kernelILb0E23Flash_bwd_kernel_traitsILi96ELi64ELi128ELi8ELi2ELi4ELi4ELb0ELb0EN7cutlass6half_tE19Flash_kernel_traitsILi96ELi64ELi128ELi8ES3_EEEEvNS_16Flash_bwd_paramsE,@"STO_CUDA_ENTRY STV_DEFAULT"
_ZN5flash25flash_bwd_dot_do_o_kernelILb0E23Flash_bwd_kernel_traitsILi96ELi64ELi128ELi8ELi2ELi4ELi4ELb0ELb0EN7cutlass6half_tE19Flash_kernel_traitsILi96ELi64ELi128ELi8ES3_EEEEvNS_16Flash_bwd_paramsE:
.text._ZN5flash25flash_bwd_dot_do_o_kernelILb0E23Flash_bwd_kernel_traitsILi96ELi64ELi128ELi8ELi2ELi4ELi4ELb0ELb0EN7cutlass6half_tE19Flash_kernel_traitsILi96ELi64ELi128ELi8ES3_EEEEvNS_16Flash_bwd_paramsE:
        /* <DEDUP_REMOVED lines=52> */
.L_x_653:
[----:B------:R-:W0:Y:S08]  /*0340*/  LDC R2, c[0x0][0x270] ;  /* 0x00009c00ff027b82 */ /* 0x000e300000000800 */
[----:B------:R-:W1:Y:S01]  /*0350*/  LDC R4, c[0x0][0x2d4] ;  /* 0x0000b500ff047b82 */ /* 0x000e620000000800 */
[----:B0-----:R-:W-:-:S04]  /*0360*/  IMAD R39, R9, R2, UR5 ;  /* 0x0000000509277e24 */ /* 0x001fc8000f8e0202 */
[----:B-1----:R-:W-:-:S07]  /*0370*/  IMAD R39, R39, R4, RZ ;  /* 0x0000000427277224 */ /* 0x002fce00078e02ff */
.L_x_654:
        /* <DEDUP_REMOVED lines=49> */
.L_x_656:
[----:B------:R-:W-:Y:S05]  /*0690*/  BSYNC B0 ;  /* 0x0000000000007941 */ /* 0x000fea0003800000 */
.L_x_655:
        /* <DEDUP_REMOVED lines=44> */
.L_x_658:
[----:B------:R-:W-:Y:S05]  /*0960*/  BSYNC B0 ;  /* 0x0000000000007941 */ /* 0x000fea0003800000 */
.L_x_657:
        /* <DEDUP_REMOVED lines=90> */
.L_x_659:
        /* <DEDUP_REMOVED lines=15> */
.L_x_692:


//--------------------- .text._ZN5flash25flash_bwd_dot_do_o_kernelILb1E23Flash_bwd_kernel_traitsILi96ELi64ELi128ELi8ELi2ELi4ELi4ELb0ELb0EN7cutlass6half_tE19Flash_kernel_traitsILi96ELi64ELi128ELi8ES3_EEEEvNS_16Flash_bwd_paramsE --------------------------
	.section	.text._ZN5flash25flash_bwd_dot_do_o_kernelILb1E23Flash_bwd_kernel_traitsILi96ELi64ELi128ELi8ELi2ELi4ELi4ELb0ELb0EN7cutlass6half_tE19Flash_kernel_traitsILi96ELi64ELi128ELi8ES3_EEEEvNS_16Flash_bwd_paramsE,"ax",@progbits
	.align	128
        .global         _ZN5flash25flash_bwd_dot_do_o_kernelILb1E23Flash_bwd_kernel_traitsILi96ELi64ELi128ELi8ELi2ELi4ELi4ELb0ELb0EN7cutlass6half_tE19Flash_kernel_traitsILi96ELi64ELi128ELi8ES3_EEEEvNS_16Flash_bwd_paramsE
        .type           _ZN5flash25flash_bwd_dot_do_o_kernelILb1E23Flash_bwd_kernel_traitsILi96ELi64ELi128ELi8ELi2ELi4ELi4ELb0ELb0EN7cutlass6half_tE19Flash_kernel_traitsILi96ELi64ELi128ELi8ES3_EEEEvNS_16Flash_bwd_paramsE,@function
        .size           _ZN5flash25flash_bwd_dot_do_o_kernelILb1E23Flash_bwd_kernel_traitsILi96ELi64ELi128ELi8ELi2ELi4ELi4ELb0ELb0EN7cutlass6half_tE19Flash_kernel_traitsILi96ELi64ELi128ELi8ES3_EEEEvNS_16Flash_bwd_paramsE,(.L_x_693 - _ZN5flash25flash_bwd_dot_do_o_kernelILb1E23Flash_bwd_kernel_traitsILi96ELi64ELi128ELi8ELi2ELi4ELi4ELb0ELb0EN7cutlass6half_tE19Flash_kernel_traitsILi96ELi64ELi128ELi8ES3_EEEEvNS_16Flash_bwd_paramsE)
        .other          _ZN5flash25flash_bwd_dot_do_o_kernelILb1E23Flash_bwd_kernel_traitsILi96ELi64ELi128ELi8ELi2ELi4ELi4ELb0ELb0EN7cutlass6half_tE19Flash_kernel_traitsILi96ELi64ELi128ELi8ES3_EEEEvNS_16Flash_bwd_paramsE,@"STO_CUDA_ENTRY STV_DEFAULT"
_ZN5flash25flash_bwd_dot_do_o_kernelILb1E23Flash_bwd_kernel_traitsILi96ELi64ELi128ELi8ELi2ELi4ELi4ELb0ELb0EN7cutlass6half_tE19Flash_kernel_traitsILi96ELi64ELi128ELi8ES3_EEEEvNS_16Flash_bwd_paramsE:
.text._ZN5flash25flash_bwd_dot_do_o_kernelILb1E23Flash_bwd_kernel_traitsILi96ELi64ELi128ELi8ELi2ELi4ELi4ELb0ELb0EN7cutlass6half_tE19Flash_kernel_traitsILi96ELi64ELi128ELi8ES3_EEEEvNS_16Flash_bwd_paramsE:
        /* <DEDUP_REMOVED lines=60> */
.L_x_660:
        /* <DEDUP_REMOVED lines=27> */
.L_x_661:
[----:B------:R-:W-:-:S04]  /*0570*/  IMAD R3, R3, R13, R6 ;  /* 0x0000000d03037224 */ /* 0x000fc800078e0206 */
[----:B------:R-:W-:-:S07]  /*0580*/  IMAD R42, R3, R42, RZ ;  /* 0x0000002a032a7224 */ /* 0x000fce00078e02ff */
.L_x_662:
        /* <DEDUP_REMOVED lines=61> */
.L_x_664:
[----:B------:R-:W-:Y:S05]  /*0960*/  BSYNC B0 ;  /* 0x0000000000007941 */ /* 0x000fea0003800000 */
.L_x_663:
        /* <DEDUP_REMOVED lines=42> */
.L_x_666:
[----:B------:R-:W-:Y:S05]  /*0c10*/  BSYNC B0 ;  /* 0x0000000000007941 */ /* 0x000fea0003800000 */
.L_x_665:
        /* <DEDUP_REMOVED lines=95> */
.L_x_667:
        /* <DEDUP_REMOVED lines=15> */
.L_x_693:


//--------------------- .nv.shared._ZN5flash44flash_bwd_dq_dk_dv_loop_seqk_parallel_kernelI23Flash_bwd_kernel_traitsILi96ELi64ELi128ELi8ELi2ELi4ELi4ELb1ELb0EN7cutlass6half_tE19Flash_kernel_traitsILi96ELi64ELi128ELi8ES3_EELb0ELb1ELb0ELb0ELb0ELb0ELb0EEEvNS_16Flash_bwd_paramsE --------------------------
	.section	.nv.shared._ZN5flash44flash_bwd_dq_dk_dv_loop_seqk_parallel_kernelI23Flash_bwd_kernel_traitsILi96ELi64ELi128ELi8ELi2ELi4ELi4ELb1ELb0EN7cutlass6half_tE19Flash_kernel_traitsILi96ELi64ELi128ELi8ES3_EELb0ELb1ELb0ELb0ELb0ELb0ELb0EEEvNS_16Flash_bwd_paramsE,"aw",@nobits
	.sectionflags	@""
	.align	16
	.zero		1024


//--------------------- .nv.shared.reserved.0     --------------------------
	.section	.nv.shared.reserved.0,"aw",@nobits
	.weak		__nv_reservedSMEM_offset_0_alias
	.size		__nv_reservedSMEM_offset_0_alias, 0, 0
	.other		__nv_reservedSMEM_offset_0_alias,@"STO_CUDA_RESERVED_SHARED STV_DEFAULT"
__nv_reservedSMEM_offset_0_alias:
	.zero		0


//--------------------- .nv.global                --------------------------
	.section	.nv.global,"aw",@nobits
.nv.global:
	.type		_ZN72_INTERNAL_63872949_36_flash_bwd_hdim96_fp16_causal_sm80_cu_21e1f8cb_30404cute1_E,@object
	.size		_ZN72_INTERNAL_63872949_36_flash_bwd_hdim96_fp16_causal_sm80_cu_21e1f8cb_30404cute1_E,(_ZN72_INTERNAL_63872949_36_flash_bwd_hdim96_fp16_causal_sm80_cu_21e1f8cb_30404cuda3std3__45__cpo6cbeginE - _ZN72_INTERNAL_63872949_36_flash_bwd_hdim96_fp16_causal_sm80_cu_21e1f8cb_30404cute1_E)
_ZN72_INTERNAL_63872949_36_flash_bwd_hdim96_fp16_causal_sm80_cu_21e1f8cb_30404cute1_E:
	.zero		1
	.type		_ZN72_INTERNAL_63872949_36_flash_bwd_hdim96_fp16_causal_sm80_cu_21e1f8cb_30404cuda3std3__45__cpo6cbeginE,@object
	.size		_ZN72_INTERNAL_63872949_36_flash_bwd_hdim96_fp16_causal_sm80_cu_21e1f8cb_30404cuda3std3__45__cpo6cbeginE,(_ZN72_INTERNAL_63872949_36_flash_bwd_hdim96_fp16_causal_sm80_cu_21e1f8cb_30404cuda3std3__48in_placeE - _ZN72_INTERNAL_63872949_36_flash_bwd_hdim96_fp16_causal_sm80_cu_21e1f8cb_30404cuda3std3__45__cpo6cbeginE)
_ZN72_INTERNAL_63872949_36_flash_bwd_hdim96_fp16_causal_sm80_cu_21e1f8cb_30404cuda3std3__45__cpo6cbeginE:
	.zero		1
	.type		_ZN72_INTERNAL_63872949_36_flash_bwd_hdim96_fp16_causal_sm80_cu_21e1f8cb_30404cuda3std3__48in_placeE,@object
	.size		_ZN72_INTERNAL_63872949_36_flash_bwd_hdim96_fp16_causal_sm80_cu_21e1f8cb_30404cuda3std3__48in_placeE,(_ZN72_INTERNAL_63872949_36_flash_bwd_hdim96_fp16_causal_sm80_cu_21e1f8cb_30404cuda3std6ranges3__45__cpo9iter_moveE - _ZN72_INTERNAL_63872949_36_flash_bwd_hdim96_fp16_causal_sm80_cu_21e1f8cb_30404cuda3std3__48in_placeE)
_ZN72_INTERNAL_63872949_36_flash_bwd_hdim96_fp16_causal_sm80_cu_21e1f8cb_30404cuda3std3__48in_placeE:
	.zero		1
	.type		_ZN72_INTERNAL_63872949_36_flash_bwd_hdim96_fp16_causal_sm80_cu_21e1f8cb_30404cuda3std6ranges3__45__cpo9iter_moveE,@object
	.size		_ZN72_INTERNAL_63872949_36_flash_bwd_hdim96_fp16_causal_sm80_cu_21e1f8cb_30404cuda3std6ranges3__45__cpo9iter_moveE,(_ZN72_INTERNAL_63872949_36_flash_bwd_hdim96_fp16_causal_sm80_cu_21e1f8cb_30404cuda3std3__45__cpo5beginE - _ZN72_INTERNAL_63872949_36_flash_bwd_hdim96_fp16_causal_sm80_cu_21e1f8cb_30404cuda3std6ranges3__45__cpo9iter_moveE)
_ZN72_INTERNAL_63872949_36_flash_bwd_hdim96_fp16_causal_sm80_cu_21e1f8cb_30404cuda3std6ranges3__45__cpo9iter_moveE:
	.zero		1
	.type		_ZN72_INTERNAL_63872949_36_flash_bwd_hdim96_fp16_causal_sm80_cu_21e1f8cb_30404cuda3std3__45__cpo5beginE,@object
	.size		_ZN72_INTERNAL_63872949_36_flash_bwd_hdim96_fp16_causal_sm80_cu_21e1f8cb_30404cuda3std3__45__cpo5beginE,(_ZN72_INTERNAL_63872949_36_flash_bwd_hdim96_fp16_causal_sm80_cu_21e1f8cb_30404cuda3std3__474_GLOBAL__N__63872949_36_flash_bwd_hdim96_fp16_causal_sm80_cu_21e1f8cb_30406ignoreE - _ZN72_INTERNAL_63872949_36_flash_bwd_hdim96_fp16_causal_sm80_cu_21e1f8cb_30404cuda3std3__45__cpo5beginE)
_ZN72_INTERNAL_63872949_36_flash_bwd_hdim96_fp16_causal_sm80_cu_21e1f8cb_30404cuda3std3__45__cpo5beginE:
	.zero		1
	.type		_ZN72_INTERNAL_63872949_36_flash_bwd_hdim96_fp16_causal_sm80_cu_21e1f8cb_30404cuda3std3__474_GLOBAL__N__63872949_36_flash_bwd_hdim96_fp16_causal_sm80_cu_21e1f8cb_30406ignoreE,@object
	.size		_ZN72_INTERNAL_63872949_36_flash_bwd_hdim96_fp16_causal_sm80_cu_21e1f8cb_30404cuda3std3__474_GLOBAL__N__63872949_36_flash_bwd_hdim96_fp16_causal_sm80_cu_21e1f8cb_30406ignoreE,(_ZN72_INTERNAL_63872949_36_flash_bwd_hdim96_fp16_causal_sm80_cu_21e1f8cb_30404cute7productE - _ZN72_INTERNAL_63872949_36_flash_bwd_hdim96_fp16_causal_sm80_cu_21e1f8cb_30404cuda3std3__474_GLOBAL__N__63872949_36_flash_bwd_hdim96_fp16_causal_sm80_cu_21e1f8cb_30406ignoreE)
_ZN72_INTERNAL_63872949_36_flash_bwd_hdim96_fp16_causal_sm80_cu_21e1f8cb_30404cuda3std3__474_GLOBAL__N__63872949_36_flash_bwd_hdim96_fp16_causal_sm80_cu_21e1f8cb_30406ignoreE:
	.zero		1
	.type		_ZN72_INTERNAL_63872949_36_flash_bwd_hdim96_fp16_causal_sm80_cu_21e1f8cb_30404cute7productE,@object
	.size		_ZN72_INTERNAL_63872949_36_flash_bwd_hdim96_fp16_causal_sm80_cu_21e1f8cb_30404cute7productE,(_ZN72_INTERNAL_63872949_36_flash_bwd_hdim96_fp16_causal_sm80_cu_21e1f8cb_30404cuda3std3__45__cpo3endE - _ZN72_INTERNAL_63872949_36_flash_bwd_hdim96_fp16_causal_sm80_cu_21e1f8cb_30404cute7productE)
_ZN72_INTERNAL_63872949_36_flash_bwd_hdim96_fp16_causal_sm80_cu_21e1f8cb_30404cute7productE:
	.zero		1
	.type		_ZN72_INTERNAL_63872949_36_flash_bwd_hdim96_fp16_causal_sm80_cu_21e1f8cb_30404cuda3std3__45__cpo3endE,@object
	.size		_ZN72_INTERNAL_63872949_36_flash_bwd_hdim96_fp16_causal_sm80_cu_21e1f8cb_30404cuda3std3__45__cpo3endE,(_ZN72_INTERNAL_63872949_36_flash_bwd_hdim96_fp16_causal_sm80_cu_21e1f8cb_30404cuda3std3__419piecewise_constructE - _ZN72_INTERNAL_63872949_36_flash_bwd_hdim96_fp16_causal_sm80_cu_21e1f8cb_30404cuda3std3__45__cpo3endE)
_ZN72_INTERNAL_63872949_36_flash_bwd_hdim96_fp16_causal_sm80_cu_21e1f8cb_30404cuda3std3__45__cpo3endE:
	.zero		1
	.type		_ZN72_INTERNAL_63872949_36_flash_bwd_hdim96_fp16_causal_sm80_cu_21e1f8cb_30404cuda3std3__419piecewise_constructE,@object
	.size		_ZN72_INTERNAL_63872949_36_flash_bwd_hdim96_fp16_causal_sm80_cu_21e1f8cb_30404cuda3std3__419piecewise_constructE,(_ZN72_INTERNAL_63872949_36_flash_bwd_hdim96_fp16_causal_sm80_cu_21e1f8cb_30404cuda3std3__45__cpo4cendE - _ZN72_INTERNAL_63872949_36_flash_bwd_hdim96_fp16_causal_sm80_cu_21e1f8cb_30404cuda3std3__419piecewise_constructE)
_ZN72_INTERNAL_63872949_36_flash_bwd_hdim96_fp16_causal_sm80_cu_21e1f8cb_30404cuda3std3__419piecewise_constructE:
	.zero		1
	.type		_ZN72_INTERNAL_63872949_36_flash_bwd_hdim96_fp16_causal_sm80_cu_21e1f8cb_30404cuda3std3__45__cpo4cendE,@object
	.size		_ZN72_INTERNAL_63872949_36_flash_bwd_hdim96_fp16_causal_sm80_cu_21e1f8cb_30404cuda3std3__45__cpo4cendE,(_ZN72_INTERNAL_63872949_36_flash_bwd_hdim96_fp16_causal_sm80_cu_21e1f8cb_30404cuda3std6ranges3__45__cpo4swapE - _ZN72_INTERNAL_63872949_36_flash_bwd_hdim96_fp16_causal_sm80_cu_21e1f8cb_30404cuda3std3__45__cpo4cendE)
_ZN72_INTERNAL_63872949_36_flash_bwd_hdim96_fp16_causal_sm80_cu_21e1f8cb_30404cuda3std3__45__cpo4cendE:
	.zero		1
	.type		_ZN72_INTERNAL_63872949_36_flash_bwd_hdim96_fp16_causal_sm80_cu_21e1f8cb_30404cuda3std6ranges3__45__cpo4swapE,@object
	.size		_ZN72_INTERNAL_63872949_36_flash_bwd_hdim96_fp16_causal_sm80_cu_21e1f8cb_30404cuda3std6ranges3__45__cpo4swapE,(.L_7 - _ZN72_INTERNAL_63872949_36_flash_bwd_hdim96_fp16_causal_sm80_cu_21e1f8cb_30404cuda3std6ranges3__45__cpo4swapE)
_ZN72_INTERNAL_63872949_36_flash_bwd_hdim96_fp16_causal_sm80_cu_21e1f8cb_30404cuda3std6ranges3__45__cpo4swapE:
	.zero		1
.L_7:


//--------------------- .nv.shared._ZN5flash44flash_bwd_dq_dk_dv_loop_seqk_parallel_kernelI23Flash_bwd_kernel_traitsILi96ELi64ELi128ELi8ELi2ELi4ELi4ELb1ELb0EN7cutlass6half_tE19Flash_kernel_traitsILi96ELi64ELi128ELi8ES3_EELb0ELb1ELb0ELb0ELb1ELb1ELb0EEEvNS_16Flash_bwd_paramsE --------------------------
	.section	.nv.shared._ZN5flash44flash_bwd_dq_dk_dv_loop_seqk_parallel_kernelI23Flash_bwd_kernel_traitsILi96ELi64ELi128ELi8ELi2ELi4ELi4ELb1ELb0EN7cutlass6half_tE19Flash_kernel_traitsILi96ELi64ELi128ELi8ES3_EELb0ELb1ELb0ELb0ELb1ELb1ELb0EEEvNS_16Flash_bwd_paramsE,"aw",@nobits
	.sectionflags	@""
	.align	16
	.zero		1024


//--------------------- .nv.shared._ZN5flash44flash_bwd_dq_dk_dv_loop_seqk_parallel_kernelI23Flash_bwd_kernel_traitsILi96ELi64ELi128ELi8ELi2ELi4ELi4ELb1ELb0EN7cutlass6half_tE19Flash_kernel_traitsILi96ELi64ELi128ELi8ES3_EELb0ELb1ELb0ELb0ELb0ELb1ELb0EEEvNS_16Flash_bwd_paramsE --------------------------
	.section	.nv.shared._ZN5flash44flash_bwd_dq_dk_dv_loop_seqk_parallel_kernelI23Flash_bwd_kernel_traitsILi96ELi64ELi128ELi8ELi2ELi4ELi4ELb1ELb0EN7cutlass6half_tE19Flash_kernel_traitsILi96ELi64ELi128ELi8ES3_EELb0ELb1ELb0ELb0ELb0ELb1ELb0EEEvNS_16Flash_bwd_paramsE,"aw",@nobits
	.sectionflags	@""
	.align	16
	.zero		1024


//--------------------- .nv.shared._ZN5flash44flash_bwd_dq_dk_dv_loop_seqk_parallel_kernelI23Flash_bwd_kernel_traitsILi96ELi64ELi128ELi8ELi2ELi4ELi4ELb1ELb0EN7cutlass6half_tE19Flash_kernel_traitsILi96ELi64ELi128ELi8ES3_EELb0ELb1ELb0ELb1ELb0ELb0ELb0EEEvNS_16Flash_bwd_paramsE --------------------------
	.section	.nv.shared._ZN5flash44flash_bwd_dq_dk_dv_loop_seqk_parallel_kernelI23Flash_bwd_kernel_traitsILi96ELi64ELi128ELi8ELi2ELi4ELi4ELb1ELb0EN7cutlass6half_tE19Flash_kernel_traitsILi96ELi64ELi128ELi8ES3_EELb0ELb1ELb0ELb1ELb0ELb0ELb0EEEvNS_16Flash_bwd_paramsE,"aw",@nobits
	.sectionflags	@""
	.align	16
	.zero		1024


//--------------------- .nv.shared._ZN5flash27flash_bwd_convert_dq_kernelI23Flash_bwd_kernel_traitsILi96ELi64ELi128ELi8ELi2ELi4ELi4ELb1ELb0EN7cutlass6half_tE19Flash_kernel_traitsILi96ELi64ELi128ELi8ES3_EEEEvNS_16Flash_bwd_paramsEi --------------------------
	.section	.nv.shared._ZN5flash27flash_bwd_convert_dq_kernelI23Flash_bwd_kernel_traitsILi96ELi64ELi128ELi8ELi2ELi4ELi4ELb1ELb0EN7cutlass6half_tE19Flash_kernel_traitsILi96ELi64ELi128ELi8ES3_EEEEvNS_16Flash_bwd_paramsEi,"aw",@nobits
	.sectionflags	@""
	.align	16
	.zero		1024


//--------------------- .nv.shared._ZN5flash44flash_bwd_dq_dk_dv_loop_seqk_parallel_kernelI23Flash_bwd_kernel_traitsILi96ELi64ELi128ELi8ELi2ELi4ELi4ELb1ELb0EN7cutlass6half_tE19Flash_kernel_traitsILi96ELi64ELi128ELi8ES3_EELb1ELb1ELb0ELb0ELb0ELb0ELb0EEEvNS_16Flash_bwd_paramsE --------------------------
	.section	.nv.shared._ZN5flash44flash_bwd_dq_dk_dv_loop_seqk_parallel_kernelI23Flash_bwd_kernel_traitsILi96ELi64ELi128ELi8ELi2ELi4ELi4ELb1ELb0EN7cutlass6half_tE19Flash_kernel_traitsILi96ELi64ELi128ELi8ES3_EELb1ELb1ELb0ELb0ELb0ELb0ELb0EEEvNS_16Flash_bwd_paramsE,"aw",@nobits
	.sectionflags	@""
	.align	16
	.zero		1024


//--------------------- .nv.shared._ZN5flash44flash_bwd_dq_dk_dv_loop_seqk_parallel_kernelI23Flash_bwd_kernel_traitsILi96ELi64ELi128ELi8ELi2ELi4ELi4ELb1ELb0EN7cutlass6half_tE19Flash_kernel_traitsILi96ELi64ELi128ELi8ES3_EELb0ELb1ELb0ELb0ELb0ELb0ELb1EEEvNS_16Flash_bwd_paramsE --------------------------
	.section	.nv.shared._ZN5flash44flash_bwd_dq_dk_dv_loop_seqk_parallel_kernelI23Flash_bwd_kernel_traitsILi96ELi64ELi128ELi8ELi2ELi4ELi4ELb1ELb0EN7cutlass6half_tE19Flash_kernel_traitsILi96ELi64ELi128ELi8ES3_EELb0ELb1ELb0ELb0ELb0ELb0ELb1EEEvNS_16Flash_bwd_paramsE,"aw",@nobits
	.sectionflags	@""
	.align	16
	.zero		1024


//--------------------- .nv.shared._ZN5flash44flash_bwd_dq_dk_dv_loop_seqk_parallel_kernelI23Flash_bwd_kernel_traitsILi96ELi64ELi128ELi8ELi2ELi4ELi4ELb1ELb0EN7cutlass6half_tE19Flash_kernel_traitsILi96ELi64ELi128ELi8ES3_EELb1ELb1ELb0ELb0ELb1ELb1ELb0EEEvNS_16Flash_bwd_paramsE --------------------------
	.section	.nv.shared._ZN5flash44flash_bwd_dq_dk_dv_loop_seqk_parallel_kernelI23Flash_bwd_kernel_traitsILi96ELi64ELi128ELi8ELi2ELi4ELi4ELb1ELb0EN7cutlass6half_tE19Flash_kernel_traitsILi96ELi64ELi128ELi8ES3_EELb1ELb1ELb0ELb0ELb1ELb1ELb0EEEvNS_16Flash_bwd_paramsE,"aw",@nobits
	.sectionflags	@""
	.align	16
	.zero		1024


//--------------------- .nv.shared._ZN5flash44flash_bwd_dq_dk_dv_loop_seqk_parallel_kernelI23Flash_bwd_kernel_traitsILi96ELi64ELi128ELi8ELi2ELi4ELi4ELb1ELb0EN7cutlass6half_tE19Flash_kernel_traitsILi96ELi64ELi128ELi8ES3_EELb0ELb1ELb0ELb0ELb1ELb1ELb1EEEvNS_16Flash_bwd_paramsE --------------------------
	.section	.nv.shared._ZN5flash44flash_bwd_dq_dk_dv_loop_seqk_parallel_kernelI23Flash_bwd_kernel_traitsILi96ELi64ELi128ELi8ELi2ELi4ELi4ELb1ELb0EN7cutlass6half_tE19Flash_kernel_traitsILi96ELi64ELi128ELi8ES3_EELb0ELb1ELb0ELb0ELb1ELb1ELb1EEEvNS_16Flash_bwd_paramsE,"aw",@nobits
	.sectionflags	@""
	.align	16
	.zero		1024


//--------------------- .nv.shared._ZN5flash44flash_bwd_dq_dk_dv_loop_seqk_parallel_kernelI23Flash_bwd_kernel_traitsILi96ELi64ELi128ELi8ELi2ELi4ELi4ELb1ELb0EN7cutlass6half_tE19Flash_kernel_traitsILi96ELi64ELi128ELi8ES3_EELb1ELb1ELb0ELb0ELb0ELb1ELb0EEEvNS_16Flash_bwd_paramsE --------------------------
	.section	.nv.shared._ZN5flash44flash_bwd_dq_dk_dv_loop_seqk_parallel_kernelI23Flash_bwd_kernel_traitsILi96ELi64ELi128ELi8ELi2ELi4ELi4ELb1ELb0EN7cutlass6half_tE19Flash_kernel_traitsILi96ELi64ELi128ELi8ES3_EELb1ELb1ELb0ELb0ELb0ELb1ELb0EEEvNS_16Flash_bwd_paramsE,"aw",@nobits
	.sectionflags	@""
	.align	16
	.zero		1024


//--------------------- .nv.shared._ZN5flash44flash_bwd_dq_dk_dv_loop_seqk_parallel_kernelI23Flash_bwd_kernel_traitsILi96ELi64ELi128ELi8ELi2ELi4ELi4ELb1ELb0EN7cutlass6half_tE19Flash_kernel_traitsILi96ELi64ELi128ELi8ES3_EELb0ELb1ELb0ELb0ELb0ELb1ELb1EEEvNS_16Flash_bwd_paramsE --------------------------
	.section	.nv.shared._ZN5flash44flash_bwd_dq_dk_dv_loop_seqk_parallel_kernelI23Flash_bwd_kernel_traitsILi96ELi64ELi128ELi8ELi2ELi4ELi4ELb1ELb0EN7cutlass6half_tE19Flash_kernel_traitsILi96ELi64ELi128ELi8ES3_EELb0ELb1ELb0ELb0ELb0ELb1ELb1EEEvNS_16Flash_bwd_paramsE,"aw",@nobits
	.sectionflags	@""
	.align	16
	.zero		1024


//--------------------- .nv.shared._ZN5flash44flash_bwd_dq_dk_dv_loop_seqk_parallel_kernelI23Flash_bwd_kernel_traitsILi96ELi64ELi128ELi8ELi2ELi4ELi4ELb1ELb0EN7cutlass6half_tE19Flash_kernel_traitsILi96ELi64ELi128ELi8ES3_EELb1ELb1ELb0ELb1ELb0ELb0ELb0EEEvNS_16Flash_bwd_paramsE --------------------------
	.section	.nv.shared._ZN5flash44flash_bwd_dq_dk_dv_loop_seqk_parallel_kernelI23Flash_bwd_kernel_traitsILi96ELi64ELi128ELi8ELi2ELi4ELi4ELb1ELb0EN7cutlass6half_tE19Flash_kernel_traitsILi96ELi64ELi128ELi8ES3_EELb1ELb1ELb0ELb1ELb0ELb0ELb0EEEvNS_16Flash_bwd_paramsE,"aw",@nobits
	.sectionflags	@""
	.align	16
	.zero		1024


//--------------------- .nv.shared._ZN5flash44flash_bwd_dq_dk_dv_loop_seqk_parallel_kernelI23Flash_bwd_kernel_traitsILi96ELi64ELi128ELi8ELi2ELi4ELi4ELb1ELb0EN7cutlass6half_tE19Flash_kernel_traitsILi96ELi64ELi128ELi8ES3_EELb0ELb1ELb0ELb1ELb0ELb0ELb1EEEvNS_16Flash_bwd_paramsE --------------------------
	.section	.nv.shared._ZN5flash44flash_bwd_dq_dk_dv_loop_seqk_parallel_kernelI23Flash_bwd_kernel_traitsILi96ELi64ELi128ELi8ELi2ELi4ELi4ELb1ELb0EN7cutlass6half_tE19Flash_kernel_traitsILi96ELi64ELi128ELi8ES3_EELb0ELb1ELb0ELb1ELb0ELb0ELb1EEEvNS_16Flash_bwd_paramsE,"aw",@nobits
	.sectionflags	@""
	.align	16
	.zero		1024


//--------------------- .nv.shared._ZN5flash25flash_bwd_dot_do_o_kernelILb0E23Flash_bwd_kernel_traitsILi96ELi64ELi128ELi8ELi2ELi4ELi4ELb1ELb0EN7cutlass6half_tE19Flash_kernel_traitsILi96ELi64ELi128ELi8ES3_EEEEvNS_16Flash_bwd_paramsE --------------------------
	.section	.nv.shared._ZN5flash25flash_bwd_dot_do_o_kernelILb0E23Flash_bwd_kernel_traitsILi96ELi64ELi128ELi8ELi2ELi4ELi4ELb1ELb0EN7cutlass6half_tE19Flash_kernel_traitsILi96ELi64ELi128ELi8ES3_EEEEvNS_16Flash_bwd_paramsE,"aw",@nobits
	.sectionflags	@""
	.align	16
	.zero		1024


//--------------------- .nv.shared._ZN5flash25flash_bwd_dot_do_o_kernelILb1E23Flash_bwd_kernel_traitsILi96ELi64ELi128ELi8ELi2ELi4ELi4ELb1ELb0EN7cutlass6half_tE19Flash_kernel_traitsILi96ELi64ELi128ELi8ES3_EEEEvNS_16Flash_bwd_paramsE --------------------------
	.section	.nv.shared._ZN5flash25flash_bwd_dot_do_o_kernelILb1E23Flash_bwd_kernel_traitsILi96ELi64ELi128ELi8ELi2ELi4ELi4ELb1ELb0EN7cutlass6half_tE19Flash_kernel_traitsILi96ELi64ELi128ELi8ES3_EEEEvNS_16Flash_bwd_paramsE,"aw",@nobits
	.sectionflags	@""
	.align	16
	.zero		1024


//--------------------- .nv.shared._ZN5flash27flash_bwd_convert_dq_kernelI23Flash_bwd_kernel_traitsILi96ELi64ELi128ELi8ELi2ELi4ELi4ELb0ELb0EN7cutlass6half_tE19Flash_kernel_traitsILi96ELi64ELi128ELi8ES3_EEEEvNS_16Flash_bwd_paramsEi --------------------------
	.section	.nv.shared._ZN5flash27flash_bwd_convert_dq_kernelI23Flash_bwd_kernel_traitsILi96ELi64ELi128ELi8ELi2ELi4ELi4ELb0ELb0EN7cutlass6half_tE19Flash_kernel_traitsILi96ELi64ELi128ELi8ES3_EEEEvNS_16Flash_bwd_paramsEi,"aw",@nobits
	.sectionflags	@""
	.align	16
	.zero		1024


//--------------------- .nv.shared._ZN5flash44flash_bwd_dq_dk_dv_loop_seqk_parallel_kernelI23Flash_bwd_kernel_traitsILi96ELi64ELi128ELi8ELi2ELi4ELi4ELb0ELb0EN7cutlass6half_tE19Flash_kernel_traitsILi96ELi64ELi128ELi8ES3_EELb1ELb1ELb0ELb0ELb0ELb0ELb0EEEvNS_16Flash_bwd_paramsE --------------------------
	.section	.nv.shared._ZN5flash44flash_bwd_dq_dk_dv_loop_seqk_parallel_kernelI23Flash_bwd_kernel_traitsILi96ELi64ELi128ELi8ELi2ELi4ELi4ELb0ELb0EN7cutlass6half_tE19Flash_kernel_traitsILi96ELi64ELi128ELi8ES3_EELb1ELb1ELb0ELb0ELb0ELb0ELb0EEEvNS_16Flash_bwd_paramsE,"aw",@nobits
	.sectionflags	@""
	.align	16
	.zero		1024


//--------------------- .nv.shared._ZN5flash44flash_bwd_dq_dk_dv_loop_seqk_parallel_kernelI23Flash_bwd_kernel_traitsILi96ELi64ELi128ELi8ELi2ELi4ELi4ELb0ELb0EN7cutlass6half_tE19Flash_kernel_traitsILi96ELi64ELi128ELi8ES3_EELb0ELb1ELb0ELb0ELb0ELb0ELb1EEEvNS_16Flash_bwd_paramsE --------------------------
	.section	.nv.shared._ZN5flash44flash_bwd_dq_dk_dv_loop_seqk_parallel_kernelI23Flash_bwd_kernel_traitsILi96ELi64ELi128ELi8ELi2ELi4ELi4ELb0ELb0EN7cutlass6half_tE19Flash_kernel_traitsILi96ELi64ELi128ELi8ES3_EELb0ELb1ELb0ELb0ELb0ELb0ELb1EEEvNS_16Flash_bwd_paramsE,"aw",@nobits
	.sectionflags	@""
	.align	16
	.zero		1024


//--------------------- .nv.shared._ZN5flash44flash_bwd_dq_dk_dv_loop_seqk_parallel_kernelI23Flash_bwd_kernel_traitsILi96ELi64ELi128ELi8ELi2ELi4ELi4ELb0ELb0EN7cutlass6half_tE19Flash_kernel_traitsILi96ELi64ELi128ELi8ES3_EELb1ELb1ELb0ELb0ELb1ELb1ELb0EEEvNS_16Flash_bwd_paramsE --------------------------
	.section	.nv.shared._ZN5flash44flash_bwd_dq_dk_dv_loop_seqk_parallel_kernelI23Flash_bwd_kernel_traitsILi96ELi64ELi128ELi8ELi2ELi4ELi4ELb0ELb0EN7cutlass6half_tE19Flash_kernel_traitsILi96ELi64ELi128ELi8ES3_EELb1ELb1ELb0ELb0ELb1ELb1ELb0EEEvNS_16Flash_bwd_paramsE,"aw",@nobits
	.sectionflags	@""
	.align	16
	.zero		1024


//--------------------- .nv.shared._ZN5flash44flash_bwd_dq_dk_dv_loop_seqk_parallel_kernelI23Flash_bwd_kernel_traitsILi96ELi64ELi128ELi8ELi2ELi4ELi4ELb0ELb0EN7cutlass6half_tE19Flash_kernel_traitsILi96ELi64ELi128ELi8ES3_EELb0ELb1ELb0ELb0ELb1ELb1ELb1EEEvNS_16Flash_bwd_paramsE --------------------------
	.section	.nv.shared._ZN5flash44flash_bwd_dq_dk_dv_loop_seqk_parallel_kernelI23Flash_bwd_kernel_traitsILi96ELi64ELi128ELi8ELi2ELi4ELi4ELb0ELb0EN7cutlass6half_tE19Flash_kernel_traitsILi96ELi64ELi128ELi8ES3_EELb0ELb1ELb0ELb0ELb1ELb1ELb1EEEvNS_16Flash_bwd_paramsE,"aw",@nobits
	.sectionflags	@""
	.align	16
	.zero		1024


//--------------------- .nv.shared._ZN5flash44flash_bwd_dq_dk_dv_loop_seqk_parallel_kernelI23Flash_bwd_kernel_traitsILi96ELi64ELi128ELi8ELi2ELi4ELi4ELb0ELb0EN7cutlass6half_tE19Flash_kernel_traitsILi96ELi64ELi128ELi8ES3_EELb1ELb1ELb0ELb0ELb0ELb1ELb0EEEvNS_16Flash_bwd_paramsE --------------------------
	.section	.nv.shared._ZN5flash44flash_bwd_dq_dk_dv_loop_seqk_parallel_kernelI23Flash_bwd_kernel_traitsILi96ELi64ELi128ELi8ELi2ELi4ELi4ELb0ELb0EN7cutlass6half_tE19Flash_kernel_traitsILi96ELi64ELi128ELi8ES3_EELb1ELb1ELb0ELb0ELb0ELb1ELb0EEEvNS_16Flash_bwd_paramsE,"aw",@nobits
	.sectionflags	@""
	.align	16
	.zero		1024


//--------------------- .nv.shared._ZN5flash44flash_bwd_dq_dk_dv_loop_seqk_parallel_kernelI23Flash_bwd_kernel_traitsILi96ELi64ELi128ELi8ELi2ELi4ELi4ELb0ELb0EN7cutlass6half_tE19Flash_kernel_traitsILi96ELi64ELi128ELi8ES3_EELb0ELb1ELb0ELb0ELb0ELb1ELb1EEEvNS_16Flash_bwd_paramsE --------------------------
	.section	.nv.shared._ZN5flash44flash_bwd_dq_dk_dv_loop_seqk_parallel_kernelI23Flash_bwd_kernel_traitsILi96ELi64ELi128ELi8ELi2ELi4ELi4ELb0ELb0EN7cutlass6half_tE19Flash_kernel_traitsILi96ELi64ELi128ELi8ES3_EELb0ELb1ELb0ELb0ELb0ELb1ELb1EEEvNS_16Flash_bwd_paramsE,"aw",@nobits
	.sectionflags	@""
	.align	16
	.zero		1024


//--------------------- .nv.shared._ZN5flash44flash_bwd_dq_dk_dv_loop_seqk_parallel_kernelI23Flash_bwd_kernel_traitsILi96ELi64ELi128ELi8ELi2ELi4ELi4ELb0ELb0EN7cutlass6half_tE19Flash_kernel_traitsILi96ELi64ELi128ELi8ES3_EELb1ELb1ELb0ELb1ELb0ELb0ELb0EEEvNS_16Flash_bwd_paramsE --------------------------
	.section	.nv.shared._ZN5flash44flash_bwd_dq_dk_dv_loop_seqk_parallel_kernelI23Flash_bwd_kernel_traitsILi96ELi64ELi128ELi8ELi2ELi4ELi4ELb0ELb0EN7cutlass6half_tE19Flash_kernel_traitsILi96ELi64ELi128ELi8ES3_EELb1ELb1ELb0ELb1ELb0ELb0ELb0EEEvNS_16Flash_bwd_paramsE,"aw",@nobits
	.sectionflags	@""
	.align	16
	.zero		1024


//--------------------- .nv.shared._ZN5flash44flash_bwd_dq_dk_dv_loop_seqk_parallel_kernelI23Flash_bwd_kernel_traitsILi96ELi64ELi128ELi8ELi2ELi4ELi4ELb0ELb0EN7cutlass6half_tE19Flash_kernel_traitsILi96ELi64ELi128ELi8ES3_EELb0ELb1ELb0ELb1ELb0ELb0ELb1EEEvNS_16Flash_bwd_paramsE --------------------------
	.section	.nv.shared._ZN5flash44flash_bwd_dq_dk_dv_loop_seqk_parallel_kernelI23Flash_bwd_kernel_traitsILi96ELi64ELi128ELi8ELi2ELi4ELi4ELb0ELb0EN7cutlass6half_tE19Flash_kernel_traitsILi96ELi64ELi128ELi8ES3_EELb0ELb1ELb0ELb1ELb0ELb0ELb1EEEvNS_16Flash_bwd_paramsE,"aw",@nobits
	.sectionflags	@""
	.align	16
	.zero		1024


//--------------------- .nv.shared._ZN5flash25flash_bwd_dot_do_o_kernelILb0E23Flash_bwd_kernel_traitsILi96ELi64ELi128ELi8ELi2ELi4ELi4ELb0ELb0EN7cutlass6half_tE19Flash_kernel_traitsILi96ELi64ELi128ELi8ES3_EEEEvNS_16Flash_bwd_paramsE --------------------------
	.section	.nv.shared._ZN5flash25flash_bwd_dot_do_o_kernelILb0E23Flash_bwd_kernel_traitsILi96ELi64ELi128ELi8ELi2ELi4ELi4ELb0ELb0EN7cutlass6half_tE19Flash_kernel_traitsILi96ELi64ELi128ELi8ES3_EEEEvNS_16Flash_bwd_paramsE,"aw",@nobits
	.sectionflags	@""
	.align	16
	.zero		1024


//--------------------- .nv.shared._ZN5flash25flash_bwd_dot_do_o_kernelILb1E23Flash_bwd_kernel_traitsILi96ELi64ELi128ELi8ELi2ELi4ELi4ELb0ELb0EN7cutlass6half_tE19Flash_kernel_traitsILi96ELi64ELi128ELi8ES3_EEEEvNS_16Flash_bwd_paramsE --------------------------
	.section	.nv.shared._ZN5flash25flash_bwd_dot_do_o_kernelILb1E23Flash_bwd_kernel_traitsILi96ELi64ELi128ELi8ELi2ELi4ELi4ELb0ELb0EN7cutlass6half_tE19Flash_kernel_traitsILi96ELi64ELi128ELi8ES3_EEEEvNS_16Flash_bwd_paramsE,"aw",@nobits
	.sectionflags	@""
	.align	16
	.zero		1024


//--------------------- .nv.constant0._ZN5flash44flash_bwd_dq_dk_dv_loop_seqk_parallel_kernelI23Flash_bwd_kernel_traitsILi96ELi64ELi128ELi8ELi2ELi4ELi4ELb1ELb0EN7cutlass6half_tE19Flash_kernel_traitsILi96ELi64ELi128ELi8ES3_EELb0ELb1ELb0ELb0ELb0ELb0ELb0EEEvNS_16Flash_bwd_paramsE --------------------------
	.section	.nv.constant0._ZN5flash44flash_bwd_dq_dk_dv_loop_seqk_parallel_kernelI23Flash_bwd_kernel_traitsILi96ELi64ELi128ELi8ELi2ELi4ELi4ELb1ELb0EN7cutlass6half_tE19Flash_kernel_traitsILi96ELi64ELi128ELi8ES3_EELb0ELb1ELb0ELb0ELb0ELb0ELb0EEEvNS_16Flash_bwd_paramsE,"a",@progbits
	.sectionflags	@""
	.align	4
.nv.constant0._ZN5flash44flash_bwd_dq_dk_dv_loop_seqk_parallel_kernelI23Flash_bwd_kernel_traitsILi96ELi64ELi128ELi8ELi2ELi4ELi4ELb1ELb0EN7cutlass6half_tE19Flash_kernel_traitsILi96ELi64ELi128ELi8ES3_EELb0ELb1ELb0ELb0ELb0ELb0ELb0EEEvNS_16Flash_bwd_paramsE:
	.zero		1168


//--------------------- .nv.constant0._ZN5flash44flash_bwd_dq_dk_dv_loop_seqk_parallel_kernelI23Flash_bwd_kernel_traitsILi96ELi64ELi128ELi8ELi2ELi4ELi4ELb1ELb0EN7cutlass6half_tE19Flash_kernel_traitsILi96ELi64ELi128ELi8ES3_EELb0ELb1ELb0ELb0ELb1ELb1ELb0EEEvNS_16Flash_bwd_paramsE --------------------------
	.section	.nv.constant0._ZN5flash44flash_bwd_dq_dk_dv_loop_seqk_parallel_kernelI23Flash_bwd_kernel_traitsILi96ELi64ELi128ELi8ELi2ELi4ELi4ELb1ELb0EN7cutlass6half_tE19Flash_kernel_traitsILi96ELi64ELi128ELi8ES3_EELb0ELb1ELb0ELb0ELb1ELb1ELb0EEEvNS_16Flash_bwd_paramsE,"a",@progbits
	.sectionflags	@""
	.align	4
.nv.constant0._ZN5flash44flash_bwd_dq_dk_dv_loop_seqk_parallel_kernelI23Flash_bwd_kernel_traitsILi96ELi64ELi128ELi8ELi2ELi4ELi4ELb1ELb0EN7cutlass6half_tE19Flash_kernel_traitsILi96ELi64ELi128ELi8ES3_EELb0ELb1ELb0ELb0ELb1ELb1ELb0EEEvNS_16Flash_bwd_paramsE:
	.zero		1168


//--------------------- .nv.constant0._ZN5flash44flash_bwd_dq_dk_dv_loop_seqk_parallel_kernelI23Flash_bwd_kernel_traitsILi96ELi64ELi128ELi8ELi2ELi4ELi4ELb1ELb0EN7cutlass6half_tE19Flash_kernel_traitsILi96ELi64ELi128ELi8ES3_EELb0ELb1ELb0ELb0ELb0ELb1ELb0EEEvNS_16Flash_bwd_paramsE --------------------------
	.section	.nv.constant0._ZN5flash44flash_bwd_dq_dk_dv_loop_seqk_parallel_kernelI23Flash_bwd_kernel_traitsILi96ELi64ELi128ELi8ELi2ELi4ELi4ELb1ELb0EN7cutlass6half_tE19Flash_kernel_traitsILi96ELi64ELi128ELi8ES3_EELb0ELb1ELb0ELb0ELb0ELb1ELb0EEEvNS_16Flash_bwd_paramsE,"a",@progbits
	.sectionflags	@""
	.align	4
.nv.constant0._ZN5flash44flash_bwd_dq_dk_dv_loop_seqk_parallel_kernelI23Flash_bwd_kernel_traitsILi96ELi64ELi128ELi8ELi2ELi4ELi4ELb1ELb0EN7cutlass6half_tE19Flash_kernel_traitsILi96ELi64ELi128ELi8ES3_EELb0ELb1ELb0ELb0ELb0ELb1ELb0EEEvNS_16Flash_bwd_paramsE:
	.zero		1168


//--------------------- .nv.constant0._ZN5flash44flash_bwd_dq_dk_dv_loop_seqk_parallel_kernelI23Flash_bwd_kernel_traitsILi96ELi64ELi128ELi8ELi2ELi4ELi4ELb1ELb0EN7cutlass6half_tE19Flash_kernel_traitsILi96ELi64ELi128ELi8ES3_EELb0ELb1ELb0ELb1ELb0ELb0ELb0EEEvNS_16Flash_bwd_paramsE --------------------------
	.section	.nv.constant0._ZN5flash44flash_bwd_dq_dk_dv_loop_seqk_parallel_kernelI23Flash_bwd_kernel_traitsILi96ELi64ELi128ELi8ELi2ELi4ELi4ELb1ELb0EN7cutlass6half_tE19Flash_kernel_traitsILi96ELi64ELi128ELi8ES3_EELb0ELb1ELb0ELb1ELb0ELb0ELb0EEEvNS_16Flash_bwd_paramsE,"a",@progbits
	.sectionflags	@""
	.align	4
.nv.constant0._ZN5flash44flash_bwd_dq_dk_dv_loop_seqk_parallel_kernelI23Flash_bwd_kernel_traitsILi96ELi64ELi128ELi8ELi2ELi4ELi4ELb1ELb0EN7cutlass6half_tE19Flash_kernel_traitsILi96ELi64ELi128ELi8ES3_EELb0ELb1ELb0ELb1ELb0ELb0ELb0EEEvNS_16Flash_bwd_paramsE:
	.zero		1168


//--------------------- .nv.constant0._ZN5flash27flash_bwd_convert_dq_kernelI23Flash_bwd_kernel_traitsILi96ELi64ELi128ELi8ELi2ELi4ELi4ELb1ELb0EN7cutlass6half_tE19Flash_kernel_traitsILi96ELi64ELi128ELi8ES3_EEEEvNS_16Flash_bwd_paramsEi --------------------------
	.section	.nv.constant0._ZN5flash27flash_bwd_convert_dq_kernelI23Flash_bwd_kernel_traitsILi96ELi64ELi128ELi8ELi2ELi4ELi4ELb1ELb0EN7cutlass6half_tE19Flash_kernel_traitsILi96ELi64ELi128ELi8ES3_EEEEvNS_16Flash_bwd_paramsEi,"a",@progbits
	.sectionflags	@""
	.align	4
.nv.constant0._ZN5flash27flash_bwd_convert_dq_kernelI23Flash_bwd_kernel_traitsILi96ELi64ELi128ELi8ELi2ELi4ELi4ELb1ELb0EN7cutlass6half_tE19Flash_kernel_traitsILi96ELi64ELi128ELi8ES3_EEEEvNS_16Flash_bwd_paramsEi:
	.zero		1172


//--------------------- .nv.constant0._ZN5flash44flash_bwd_dq_dk_dv_loop_seqk_parallel_kernelI23Flash_bwd_kernel_traitsILi96ELi64ELi128ELi8ELi2ELi4ELi4ELb1ELb0EN7cutlass6half_tE19Flash_kernel_traitsILi96ELi64ELi128ELi8ES3_EELb1ELb1ELb0ELb0ELb0ELb0ELb0EEEvNS_16Flash_bwd_paramsE --------------------------
	.section	.nv.constant0._ZN5flash44flash_bwd_dq_dk_dv_loop_seqk_parallel_kernelI23Flash_bwd_kernel_traitsILi96ELi64ELi128ELi8ELi2ELi4ELi4ELb1ELb0EN7cutlass6half_tE19Flash_kernel_traitsILi96ELi64ELi128ELi8ES3_EELb1ELb1ELb0ELb0ELb0ELb0ELb0EEEvNS_16Flash_bwd_paramsE,"a",@progbits
	.sectionflags	@""
	.align	4
.nv.constant0._ZN5flash44flash_bwd_dq_dk_dv_loop_seqk_parallel_kernelI23Flash_bwd_kernel_traitsILi96ELi64ELi128ELi8ELi2ELi4ELi4ELb1ELb0EN7cutlass6half_tE19Flash_kernel_traitsILi96ELi64ELi128ELi8ES3_EELb1ELb1ELb0ELb0ELb0ELb0ELb0EEEvNS_16Flash_bwd_paramsE:
	.zero		1168


//--------------------- .nv.constant0._ZN5flash44flash_bwd_dq_dk_dv_loop_seqk_parallel_kernelI23Flash_bwd_kernel_traitsILi96ELi64ELi128ELi8ELi2ELi4ELi4ELb1ELb0EN7cutlass6half_tE19Flash_kernel_traitsILi96ELi64ELi128ELi8ES3_EELb0ELb1ELb0ELb0ELb0ELb0ELb1EEEvNS_16Flash_bwd_paramsE --------------------------
	.section	.nv.constant0._ZN5flash44flash_bwd_dq_dk_dv_loop_seqk_parallel_kernelI23Flash_bwd_kernel_traitsILi96ELi64ELi128ELi8ELi2ELi4ELi4ELb1ELb0EN7cutlass6half_tE19Flash_kernel_traitsILi96ELi64ELi128ELi8ES3_EELb0ELb1ELb0ELb0ELb0ELb0ELb1EEEvNS_16Flash_bwd_paramsE,"a",@progbits
	.sectionflags	@""
	.align	4
.nv.constant0._ZN5flash44flash_bwd_dq_dk_dv_loop_seqk_parallel_kernelI23Flash_bwd_kernel_traitsILi96ELi64ELi128ELi8ELi2ELi4ELi4ELb1ELb0EN7cutlass6half_tE19Flash_kernel_traitsILi96ELi64ELi128ELi8ES3_EELb0ELb1ELb0ELb0ELb0ELb0ELb1EEEvNS_16Flash_bwd_paramsE:
	.zero		1168


//--------------------- .nv.constant0._ZN5flash44flash_bwd_dq_dk_dv_loop_seqk_parallel_kernelI23Flash_bwd_kernel_traitsILi96ELi64ELi128ELi8ELi2ELi4ELi4ELb1ELb0EN7cutlass6half_tE19Flash_kernel_traitsILi96ELi64ELi128ELi8ES3_EELb1ELb1ELb0ELb0ELb1ELb1ELb0EEEvNS_16Flash_bwd_paramsE --------------------------
	.section	.nv.constant0._ZN5flash44flash_bwd_dq_dk_dv_loop_seqk_parallel_kernelI23Flash_bwd_kernel_traitsILi96ELi64ELi128ELi8ELi2ELi4ELi4ELb1ELb0EN7cutlass6half_tE19Flash_kernel_traitsILi96ELi64ELi128ELi8ES3_EELb1ELb1ELb0ELb0ELb1ELb1ELb0EEEvNS_16Flash_bwd_paramsE,"a",@progbits
	.sectionflags	@""
	.align	4
.nv.constant0._ZN5flash44flash_bwd_dq_dk_dv_loop_seqk_parallel_kernelI23Flash_bwd_kernel_traitsILi96ELi64ELi128ELi8ELi2ELi4ELi4ELb1ELb0EN7cutlass6half_tE19Flash_kernel_traitsILi96ELi64ELi128ELi8ES3_EELb1ELb1ELb0ELb0ELb1ELb1ELb0EEEvNS_16Flash_bwd_paramsE:
	.zero		1168


//--------------------- .nv.constant0._ZN5flash44flash_bwd_dq_dk_dv_loop_seqk_parallel_kernelI23Flash_bwd_kernel_traitsILi96ELi64ELi128ELi8ELi2ELi4ELi4ELb1ELb0EN7cutlass6half_tE19Flash_kernel_traitsILi96ELi64ELi128ELi8ES3_EELb0ELb1ELb0ELb0ELb1ELb1ELb1EEEvNS_16Flash_bwd_paramsE --------------------------
	.section	.nv.constant0._ZN5flash44flash_bwd_dq_dk_dv_loop_seqk_parallel_kernelI23Flash_bwd_kernel_traitsILi96ELi64ELi128ELi8ELi2ELi4ELi4ELb1ELb0EN7cutlass6half_tE19Flash_kernel_traitsILi96ELi64ELi128ELi8ES3_EELb0ELb1ELb0ELb0ELb1ELb1ELb1EEEvNS_16Flash_bwd_paramsE,"a",@progbits
	.sectionflags	@""
	.align	4
.nv.constant0._ZN5flash44flash_bwd_dq_dk_dv_loop_seqk_parallel_kernelI23Flash_bwd_kernel_traitsILi96ELi64ELi128ELi8ELi2ELi4ELi4ELb1ELb0EN7cutlass6half_tE19Flash_kernel_traitsILi96ELi64ELi128ELi8ES3_EELb0ELb1ELb0ELb0ELb1ELb1ELb1EEEvNS_16Flash_bwd_paramsE:
	.zero		1168


//--------------------- .nv.constant0._ZN5flash44flash_bwd_dq_dk_dv_loop_seqk_parallel_kernelI23Flash_bwd_kernel_traitsILi96ELi64ELi128ELi8ELi2ELi4ELi4ELb1ELb0EN7cutlass6half_tE19Flash_kernel_traitsILi96ELi64ELi128ELi8ES3_EELb1ELb1ELb0ELb0ELb0ELb1ELb0EEEvNS_16Flash_bwd_paramsE --------------------------
	.section	.nv.constant0._ZN5flash44flash_bwd_dq_dk_dv_loop_seqk_parallel_kernelI23Flash_bwd_kernel_traitsILi96ELi64ELi128ELi8ELi2ELi4ELi4ELb1ELb0EN7cutlass6half_tE19Flash_kernel_traitsILi96ELi64ELi128ELi8ES3_EELb1ELb1ELb0ELb0ELb0ELb1ELb0EEEvNS_16Flash_bwd_paramsE,"a",@progbits
	.sectionflags	@""
	.align	4
.nv.constant0._ZN5flash44flash_bwd_dq_dk_dv_loop_seqk_parallel_kernelI23Flash_bwd_kernel_traitsILi96ELi64ELi128ELi8ELi2ELi4ELi4ELb1ELb0EN7cutlass6half_tE19Flash_kernel_traitsILi96ELi64ELi128ELi8ES3_EELb1ELb1ELb0ELb0ELb0ELb1ELb0EEEvNS_16Flash_bwd_paramsE:
	.zero		1168


//--------------------- .nv.constant0._ZN5flash44flash_bwd_dq_dk_dv_loop_seqk_parallel_kernelI23Flash_bwd_kernel_traitsILi96ELi64ELi128ELi8ELi2ELi4ELi4ELb1ELb0EN7cutlass6half_tE19Flash_kernel_traitsILi96ELi64ELi128ELi8ES3_EELb0ELb1ELb0ELb0ELb0ELb1ELb1EEEvNS_16Flash_bwd_paramsE --------------------------
	.section	.nv.constant0._ZN5flash44flash_bwd_dq_dk_dv_loop_seqk_parallel_kernelI23Flash_bwd_kernel_traitsILi96ELi64ELi128ELi8ELi2ELi4ELi4ELb1ELb0EN7cutlass6half_tE19Flash_kernel_traitsILi96ELi64ELi128ELi8ES3_EELb0ELb1ELb0ELb0ELb0ELb1ELb1EEEvNS_16Flash_bwd_paramsE,"a",@progbits
	.sectionflags	@""
	.align	4
.nv.constant0._ZN5flash44flash_bwd_dq_dk_dv_loop_seqk_parallel_kernelI23Flash_bwd_kernel_traitsILi96ELi64ELi128ELi8ELi2ELi4ELi4ELb1ELb0EN7cutlass6half_tE19Flash_kernel_traitsILi96ELi64ELi128ELi8ES3_EELb0ELb1ELb0ELb0ELb0ELb1ELb1EEEvNS_16Flash_bwd_paramsE:
	.zero		1168


//--------------------- .nv.constant0._ZN5flash44flash_bwd_dq_dk_dv_loop_seqk_parallel_kernelI23Flash_bwd_kernel_traitsILi96ELi64ELi128ELi8ELi2ELi4ELi4ELb1ELb0EN7cutlass6half_tE19Flash_kernel_traitsILi96ELi64ELi128ELi8ES3_EELb1ELb1ELb0ELb1ELb0ELb0ELb0EEEvNS_16Flash_bwd_paramsE --------------------------
	.section	.nv.constant0._ZN5flash44flash_bwd_dq_dk_dv_loop_seqk_parallel_kernelI23Flash_bwd_kernel_traitsILi96ELi64ELi128ELi8ELi2ELi4ELi4ELb1ELb0EN7cutlass6half_tE19Flash_kernel_traitsILi96ELi64ELi128ELi8ES3_EELb1ELb1ELb0ELb1ELb0ELb0ELb0EEEvNS_16Flash_bwd_paramsE,"a",@progbits
	.sectionflags	@""
	.align	4
.nv.constant0._ZN5flash44flash_bwd_dq_dk_dv_loop_seqk_parallel_kernelI23Flash_bwd_kernel_traitsILi96ELi64ELi128ELi8ELi2ELi4ELi4ELb1ELb0EN7cutlass6half_tE19Flash_kernel_traitsILi96ELi64ELi128ELi8ES3_EELb1ELb1ELb0ELb1ELb0ELb0ELb0EEEvNS_16Flash_bwd_paramsE:
	.zero		1168


//--------------------- .nv.constant0._ZN5flash44flash_bwd_dq_dk_dv_loop_seqk_parallel_kernelI23Flash_bwd_kernel_traitsILi96ELi64ELi128ELi8ELi2ELi4ELi4ELb1ELb0EN7cutlass6half_tE19Flash_kernel_traitsILi96ELi64ELi128ELi8ES3_EELb0ELb1ELb0ELb1ELb0ELb0ELb1EEEvNS_16Flash_bwd_paramsE --------------------------
	.section	.nv.constant0._ZN5flash44flash_bwd_dq_dk_dv_loop_seqk_parallel_kernelI23Flash_bwd_kernel_traitsILi96ELi64ELi128ELi8ELi2ELi4ELi4ELb1ELb0EN7cutlass6half_tE19Flash_kernel_traitsILi96ELi64ELi128ELi8ES3_EELb0ELb1ELb0ELb1ELb0ELb0ELb1EEEvNS_16Flash_bwd_paramsE,"a",@progbits
	.sectionflags	@""
	.align	4
.nv.constant0._ZN5flash44flash_bwd_dq_dk_dv_loop_seqk_parallel_kernelI23Flash_bwd_kernel_traitsILi96ELi64ELi128ELi8ELi2ELi4ELi4ELb1ELb0EN7cutlass6half_tE19Flash_kernel_traitsILi96ELi64ELi128ELi8ES3_EELb0ELb1ELb0ELb1ELb0ELb0ELb1EEEvNS_16Flash_bwd_paramsE:
	.zero		1168


//--------------------- .nv.constant0._ZN5flash25flash_bwd_dot_do_o_kernelILb0E23Flash_bwd_kernel_traitsILi96ELi64ELi128ELi8ELi2ELi4ELi4ELb1ELb0EN7cutlass6half_tE19Flash_kernel_traitsILi96ELi64ELi128ELi8ES3_EEEEvNS_16Flash_bwd_paramsE --------------------------
	.section	.nv.constant0._ZN5flash25flash_bwd_dot_do_o_kernelILb0E23Flash_bwd_kernel_traitsILi96ELi64ELi128ELi8ELi2ELi4ELi4ELb1ELb0EN7cutlass6half_tE19Flash_kernel_traitsILi96ELi64ELi128ELi8ES3_EEEEvNS_16Flash_bwd_paramsE,"a",@progbits
	.sectionflags	@""
	.align	4
.nv.constant0._ZN5flash25flash_bwd_dot_do_o_kernelILb0E23Flash_bwd_kernel_traitsILi96ELi64ELi128ELi8ELi2ELi4ELi4ELb1ELb0EN7cutlass6half_tE19Flash_kernel_traitsILi96ELi64ELi128ELi8ES3_EEEEvNS_16Flash_bwd_paramsE:
	.zero		1168


//--------------------- .nv.constant0._ZN5flash25flash_bwd_dot_do_o_kernelILb1E23Flash_bwd_kernel_traitsILi96ELi64ELi128ELi8ELi2ELi4ELi4ELb1ELb0EN7cutlass6half_tE19Flash_kernel_traitsILi96ELi64ELi128ELi8ES3_EEEEvNS_16Flash_bwd_paramsE --------------------------
	.section	.nv.constant0._ZN5flash25flash_bwd_dot_do_o_kernelILb1E23Flash_bwd_kernel_traitsILi96ELi64ELi128ELi8ELi2ELi4ELi4ELb1ELb0EN7cutlass6half_tE19Flash_kernel_traitsILi96ELi64ELi128ELi8ES3_EEEEvNS_16Flash_bwd_paramsE,"a",@progbits
	.sectionflags	@""
	.align	4
.nv.constant0._ZN5flash25flash_bwd_dot_do_o_kernelILb1E23Flash_bwd_kernel_traitsILi96ELi64ELi128ELi8ELi2ELi4ELi4ELb1ELb0EN7cutlass6half_tE19Flash_kernel_traitsILi96ELi64ELi128ELi8ES3_EEEEvNS_16Flash_bwd_paramsE:
	.zero		1168


//--------------------- .nv.constant0._ZN5flash27flash_bwd_convert_dq_kernelI23Flash_bwd_kernel_traitsILi96ELi64ELi128ELi8ELi2ELi4ELi4ELb0ELb0EN7cutlass6half_tE19Flash_kernel_traitsILi96ELi64ELi128ELi8ES3_EEEEvNS_16Flash_bwd_paramsEi --------------------------
	.section	.nv.constant0._ZN5flash27flash_bwd_convert_dq_kernelI23Flash_bwd_kernel_traitsILi96ELi64ELi128ELi8ELi2ELi4ELi4ELb0ELb0EN7cutlass6half_tE19Flash_kernel_traitsILi96ELi64ELi128ELi8ES3_EEEEvNS_16Flash_bwd_paramsEi,"a",@progbits
	.sectionflags	@""
	.align	4
.nv.constant0._ZN5flash27flash_bwd_convert_dq_kernelI23Flash_bwd_kernel_traitsILi96ELi64ELi128ELi8ELi2ELi4ELi4ELb0ELb0EN7cutlass6half_tE19Flash_kernel_traitsILi96ELi64ELi128ELi8ES3_EEEEvNS_16Flash_bwd_paramsEi:
	.zero		1172


//--------------------- .nv.constant0._ZN5flash44flash_bwd_dq_dk_dv_loop_seqk_parallel_kernelI23Flash_bwd_kernel_traitsILi96ELi64ELi128ELi8ELi2ELi4ELi4ELb0ELb0EN7cutlass6half_tE19Flash_kernel_traitsILi96ELi64ELi128ELi8ES3_EELb1ELb1ELb0ELb0ELb0ELb0ELb0EEEvNS_16Flash_bwd_paramsE --------------------------
	.section	.nv.constant0._ZN5flash44flash_bwd_dq_dk_dv_loop_seqk_parallel_kernelI23Flash_bwd_kernel_traitsILi96ELi64ELi128ELi8ELi2ELi4ELi4ELb0ELb0EN7cutlass6half_tE19Flash_kernel_traitsILi96ELi64ELi128ELi8ES3_EELb1ELb1ELb0ELb0ELb0ELb0ELb0EEEvNS_16Flash_bwd_paramsE,"a",@progbits
	.sectionflags	@""
	.align	4
.nv.constant0._ZN5flash44flash_bwd_dq_dk_dv_loop_seqk_parallel_kernelI23Flash_bwd_kernel_traitsILi96ELi64ELi128ELi8ELi2ELi4ELi4ELb0ELb0EN7cutlass6half_tE19Flash_kernel_traitsILi96ELi64ELi128ELi8ES3_EELb1ELb1ELb0ELb0ELb0ELb0ELb0EEEvNS_16Flash_bwd_paramsE:
	.zero		1168


//--------------------- .nv.constant0._ZN5flash44flash_bwd_dq_dk_dv_loop_seqk_parallel_kernelI23Flash_bwd_kernel_traitsILi96ELi64ELi128ELi8ELi2ELi4ELi4ELb0ELb0EN7cutlass6half_tE19Flash_kernel_traitsILi96ELi64ELi128ELi8ES3_EELb0ELb1ELb0ELb0ELb0ELb0ELb1EEEvNS_16Flash_bwd_paramsE --------------------------
	.section	.nv.constant0._ZN5flash44flash_bwd_dq_dk_dv_loop_seqk_parallel_kernelI23Flash_bwd_kernel_traitsILi96ELi64ELi128ELi8ELi2ELi4ELi4ELb0ELb0EN7cutlass6half_tE19Flash_kernel_traitsILi96ELi64ELi128ELi8ES3_EELb0ELb1ELb0ELb0ELb0ELb0ELb1EEEvNS_16Flash_bwd_paramsE,"a",@progbits
	.sectionflags	@""
	.align	4
.nv.constant0._ZN5flash44flash_bwd_dq_dk_dv_loop_seqk_parallel_kernelI23Flash_bwd_kernel_traitsILi96ELi64ELi128ELi8ELi2ELi4ELi4ELb0ELb0EN7cutlass6half_tE19Flash_kernel_traitsILi96ELi64ELi128ELi8ES3_EELb0ELb1ELb0ELb0ELb0ELb0ELb1EEEvNS_16Flash_bwd_paramsE:
	.zero		1168


//--------------------- .nv.constant0._ZN5flash44flash_bwd_dq_dk_dv_loop_seqk_parallel_kernelI23Flash_bwd_kernel_traitsILi96ELi64ELi128ELi8ELi2ELi4ELi4ELb0ELb0EN7cutlass6half_tE19Flash_kernel_traitsILi96ELi64ELi128ELi8ES3_EELb1ELb1ELb0ELb0ELb1ELb1ELb0EEEvNS_16Flash_bwd_paramsE --------------------------
	.section	.nv.constant0._ZN5flash44flash_bwd_dq_dk_dv_loop_seqk_parallel_kernelI23Flash_bwd_kernel_traitsILi96ELi64ELi128ELi8ELi2ELi4ELi4ELb0ELb0EN7cutlass6half_tE19Flash_kernel_traitsILi96ELi64ELi128ELi8ES3_EELb1ELb1ELb0ELb0ELb1ELb1ELb0EEEvNS_16Flash_bwd_paramsE,"a",@progbits
	.sectionflags	@""
	.align	4
.nv.constant0._ZN5flash44flash_bwd_dq_dk_dv_loop_seqk_parallel_kernelI23Flash_bwd_kernel_traitsILi96ELi64ELi128ELi8ELi2ELi4ELi4ELb0ELb0EN7cutlass6half_tE19Flash_kernel_traitsILi96ELi64ELi128ELi8ES3_EELb1ELb1ELb0ELb0ELb1ELb1ELb0EEEvNS_16Flash_bwd_paramsE:
	.zero		1168


//--------------------- .nv.constant0._ZN5flash44flash_bwd_dq_dk_dv_loop_seqk_parallel_kernelI23Flash_bwd_kernel_traitsILi96ELi64ELi128ELi8ELi2ELi4ELi4ELb0ELb0EN7cutlass6half_tE19Flash_kernel_traitsILi96ELi64ELi128ELi8ES3_EELb0ELb1ELb0ELb0ELb1ELb1ELb1EEEvNS_16Flash_bwd_paramsE --------------------------
	.section	.nv.constant0._ZN5flash44flash_bwd_dq_dk_dv_loop_seqk_parallel_kernelI23Flash_bwd_kernel_traitsILi96ELi64ELi128ELi8ELi2ELi4ELi4ELb0ELb0EN7cutlass6half_tE19Flash_kernel_traitsILi96ELi64ELi128ELi8ES3_EELb0ELb1ELb0ELb0ELb1ELb1ELb1EEEvNS_16Flash_bwd_paramsE,"a",@progbits
	.sectionflags	@""
	.align	4
.nv.constant0._ZN5flash44flash_bwd_dq_dk_dv_loop_seqk_parallel_kernelI23Flash_bwd_kernel_traitsILi96ELi64ELi128ELi8ELi2ELi4ELi4ELb0ELb0EN7cutlass6half_tE19Flash_kernel_traitsILi96ELi64ELi128ELi8ES3_EELb0ELb1ELb0ELb0ELb1ELb1ELb1EEEvNS_16Flash_bwd_paramsE:
	.zero		1168


//--------------------- .nv.constant0._ZN5flash44flash_bwd_dq_dk_dv_loop_seqk_parallel_kernelI23Flash_bwd_kernel_traitsILi96ELi64ELi128ELi8ELi2ELi4ELi4ELb0ELb0EN7cutlass6half_tE19Flash_kernel_traitsILi96ELi64ELi128ELi8ES3_EELb1ELb1ELb0ELb0ELb0ELb1ELb0EEEvNS_16Flash_bwd_paramsE --------------------------
	.section	.nv.constant0._ZN5flash44flash_bwd_dq_dk_dv_loop_seqk_parallel_kernelI23Flash_bwd_kernel_traitsILi96ELi64ELi128ELi8ELi2ELi4ELi4ELb0ELb0EN7cutlass6half_tE19Flash_kernel_traitsILi96ELi64ELi128ELi8ES3_EELb1ELb1ELb0ELb0ELb0ELb1ELb0EEEvNS_16Flash_bwd_paramsE,"a",@progbits
	.sectionflags	@""
	.align	4
.nv.constant0._ZN5flash44flash_bwd_dq_dk_dv_loop_seqk_parallel_kernelI23Flash_bwd_kernel_traitsILi96ELi64ELi128ELi8ELi2ELi4ELi4ELb0ELb0EN7cutlass6half_tE19Flash_kernel_traitsILi96ELi64ELi128ELi8ES3_EELb1ELb1ELb0ELb0ELb0ELb1ELb0EEEvNS_16Flash_bwd_paramsE:
	.zero		1168


//--------------------- .nv.constant0._ZN5flash44flash_bwd_dq_dk_dv_loop_seqk_parallel_kernelI23Flash_bwd_kernel_traitsILi96ELi64ELi128ELi8ELi2ELi4ELi4ELb0ELb0EN7cutlass6half_tE19Flash_kernel_traitsILi96ELi64ELi128ELi8ES3_EELb0ELb1ELb0ELb0ELb0ELb1ELb1EEEvNS_16Flash_bwd_paramsE --------------------------
	.section	.nv.constant0._ZN5flash44flash_bwd_dq_dk_dv_loop_seqk_parallel_kernelI23Flash_bwd_kernel_traitsILi96ELi64ELi128ELi8ELi2ELi4ELi4ELb0ELb0EN7cutlass6half_tE19Flash_kernel_traitsILi96ELi64ELi128ELi8ES3_EELb0ELb1ELb0ELb0ELb0ELb1ELb1EEEvNS_16Flash_bwd_paramsE,"a",@progbits
	.sectionflags	@""
	.align	4
.nv.constant0._ZN5flash44flash_bwd_dq_dk_dv_loop_seqk_parallel_kernelI23Flash_bwd_kernel_traitsILi96ELi64ELi128ELi8ELi2ELi4ELi4ELb0ELb0EN7cutlass6half_tE19Flash_kernel_traitsILi96ELi64ELi128ELi8ES3_EELb0ELb1ELb0ELb0ELb0ELb1ELb1EEEvNS_16Flash_bwd_paramsE:
	.zero		1168


//--------------------- .nv.constant0._ZN5flash44flash_bwd_dq_dk_dv_loop_seqk_parallel_kernelI23Flash_bwd_kernel_traitsILi96ELi64ELi128ELi8ELi2ELi4ELi4ELb0ELb0EN7cutlass6half_tE19Flash_kernel_traitsILi96ELi64ELi128ELi8ES3_EELb1ELb1ELb0ELb1ELb0ELb0ELb0EEEvNS_16Flash_bwd_paramsE --------------------------
	.section	.nv.constant0._ZN5flash44flash_bwd_dq_dk_dv_loop_seqk_parallel_kernelI23Flash_bwd_kernel_traitsILi96ELi64ELi128ELi8ELi2ELi4ELi4ELb0ELb0EN7cutlass6half_tE19Flash_kernel_traitsILi96ELi64ELi128ELi8ES3_EELb1ELb1ELb0ELb1ELb0ELb0ELb0EEEvNS_16Flash_bwd_paramsE,"a",@progbits
	.sectionflags	@""
	.align	4
.nv.constant0._ZN5flash44flash_bwd_dq_dk_dv_loop_seqk_parallel_kernelI23Flash_bwd_kernel_traitsILi96ELi64ELi128ELi8ELi2ELi4ELi4ELb0ELb0EN7cutlass6half_tE19Flash_kernel_traitsILi96ELi64ELi128ELi8ES3_EELb1ELb1ELb0ELb1ELb0ELb0ELb0EEEvNS_16Flash_bwd_paramsE:
	.zero		1168


//--------------------- .nv.constant0._ZN5flash44flash_bwd_dq_dk_dv_loop_seqk_parallel_kernelI23Flash_bwd_kernel_traitsILi96ELi64ELi128ELi8ELi2ELi4ELi4ELb0ELb0EN7cutlass6half_tE19Flash_kernel_traitsILi96ELi64ELi128ELi8ES3_EELb0ELb1ELb0ELb1ELb0ELb0ELb1EEEvNS_16Flash_bwd_paramsE --------------------------
	.section	.nv.constant0._ZN5flash44flash_bwd_dq_dk_dv_loop_seqk_parallel_kernelI23Flash_bwd_kernel_traitsILi96ELi64ELi128ELi8ELi2ELi4ELi4ELb0ELb0EN7cutlass6half_tE19Flash_kernel_traitsILi96ELi64ELi128ELi8ES3_EELb0ELb1ELb0ELb1ELb0ELb0ELb1EEEvNS_16Flash_bwd_paramsE,"a",@progbits
	.sectionflags	@""
	.align	4
.nv.constant0._ZN5flash44flash_bwd_dq_dk_dv_loop_seqk_parallel_kernelI23Flash_bwd_kernel_traitsILi96ELi64ELi128ELi8ELi2ELi4ELi4ELb0ELb0EN7cutlass6half_tE19Flash_kernel_traitsILi96ELi64ELi128ELi8ES3_EELb0ELb1ELb0ELb1ELb0ELb0ELb1EEEvNS_16Flash_bwd_paramsE:
	.zero		1168


//--------------------- .nv.constant0._ZN5flash25flash_bwd_dot_do_o_kernelILb0E23Flash_bwd_kernel_traitsILi96ELi64ELi128ELi8ELi2ELi4ELi4ELb0ELb0EN7cutlass6half_tE19Flash_kernel_traitsILi96ELi64ELi128ELi8ES3_EEEEvNS_16Flash_bwd_paramsE --------------------------
	.section	.nv.constant0._ZN5flash25flash_bwd_dot_do_o_kernelILb0E23Flash_bwd_kernel_traitsILi96ELi64ELi128ELi8ELi2ELi4ELi4ELb0ELb0EN7cutlass6half_tE19Flash_kernel_traitsILi96ELi64ELi128ELi8ES3_EEEEvNS_16Flash_bwd_paramsE,"a",@progbits
	.sectionflags	@""
	.align	4
.nv.constant0._ZN5flash25flash_bwd_dot_do_o_kernelILb0E23Flash_bwd_kernel_traitsILi96ELi64ELi128ELi8ELi2ELi4ELi4ELb0ELb0EN7cutlass6half_tE19Flash_kernel_traitsILi96ELi64ELi128ELi8ES3_EEEEvNS_16Flash_bwd_paramsE:
	.zero		1168


//--------------------- .nv.constant0._ZN5flash25flash_bwd_dot_do_o_kernelILb1E23Flash_bwd_kernel_traitsILi96ELi64ELi128ELi8ELi2ELi4ELi4ELb0ELb0EN7cutlass6half_tE19Flash_kernel_traitsILi96ELi64ELi128ELi8ES3_EEEEvNS_16Flash_bwd_paramsE --------------------------
	.section	.nv.constant0._ZN5flash25flash_bwd_dot_do_o_kernelILb1E23Flash_bwd_kernel_traitsILi96ELi64ELi128ELi8ELi2ELi4ELi4ELb0ELb0EN7cutlass6half_tE19Flash_kernel_traitsILi96ELi64ELi128ELi8ES3_EEEEvNS_16Flash_bwd_paramsE,"a",@progbits
	.sectionflags	@""
	.align	4
.nv.constant0._ZN5flash25flash_bwd_dot_do_o_kernelILb1E23Flash_bwd_kernel_traitsILi96ELi64ELi128ELi8ELi2ELi4ELi4ELb0ELb0EN7cutlass6half_tE19Flash_kernel_traitsILi96ELi64ELi128ELi8ES3_EEEEvNS_16Flash_bwd_paramsE:
	.zero		1168


//--------------------- SYMBOLS --------------------------

	.type		.nv.reservedSmem.offset0,@object
	.size		.nv.reservedSmem.offset0,0x4
